def matmul_kernel(
    a_ptr,
    b_ptr,
    c_ptr,
    M,
    N,
    K,
    stride_am,
    stride_ak,
    stride_bk,
    stride_bn,
    stride_cm,
    stride_cn,
    BLOCK_M: tl.constexpr,
    BLOCK_N: tl.constexpr,
    BLOCK_K: tl.constexpr,
    GROUP_M: tl.constexpr,
):
    pid = tl.program_id(axis=0)
    num_pid_m = tl.cdiv(M, BLOCK_M)
    num_pid_n = tl.cdiv(N, BLOCK_N)
    num_pid_in_group = GROUP_M * num_pid_n
    group_id = pid // num_pid_in_group
    first_pid_m = group_id * GROUP_M
    group_size_m = min(num_pid_m - first_pid_m, GROUP_M)
    pid_m = first_pid_m + ((pid % num_pid_in_group) % group_size_m)
    pid_n = (pid % num_pid_in_group) // group_size_m

    offs_am = (pid_m * BLOCK_M + tl.arange(0, BLOCK_M)) % M
    offs_bn = (pid_n * BLOCK_N + tl.arange(0, BLOCK_N)) % N
    offs_k = tl.arange(0, BLOCK_K)
    a_ptrs = a_ptr + offs_am[:, None] * stride_am + offs_k[None, :] * stride_ak
    b_ptrs = b_ptr + offs_k[:, None] * stride_bk + offs_bn[None, :] * stride_bn

    acc = tl.zeros((BLOCK_M, BLOCK_N), dtype=tl.float32)
    for kk in range(0, tl.cdiv(K, BLOCK_K)):
        a = tl.load(a_ptrs, mask=offs_k[None, :] < K - kk * BLOCK_K, other=0.0)
        b = tl.load(b_ptrs, mask=offs_k[:, None] < K - kk * BLOCK_K, other=0.0)
        acc = tl.dot(a, b, acc)
        a_ptrs += BLOCK_K * stride_ak
        b_ptrs += BLOCK_K * stride_bk

    c = acc.to(c_ptr.dtype.element_ty)
    offs_cm = pid_m * BLOCK_M + tl.arange(0, BLOCK_M)
    offs_cn = pid_n * BLOCK_N + tl.arange(0, BLOCK_N)
    c_ptrs = c_ptr + offs_cm[:, None] * stride_cm + offs_cn[None, :] * stride_cn
    mask = (offs_cm[:, None] < M) & (offs_cn[None, :] < N)
    tl.store(c_ptrs, c, mask=mask)

# config = {"BLOCK_K": 64, "BLOCK_M": 256, "BLOCK_N": 512, "GROUP_M": 8, "arch": "sm_90", "dtype": "fp8e5m2", "num_ctas": 1, "num_stages": 3, "num_warps": 8}
# arch = sm_90


// ===== COMPILED SASS (sm_90a) =====

	.target	sm_90a

	.elftype	@"ET_EXEC"


//--------------------- .note.nv.tkinfo           --------------------------
	.section	.note.nv.tkinfo,"",@"SHT_NOTE"
	.sectionflags	@"SHF_NOTE_NV_TKINFO"
	.tkinfo
        /*0018*/ 	.word	0x00000002
        /*0030*/ 	.string	""
        /*0030*/ 	.string	"ptxas"
        /*0030*/ 	.string	"Cuda compilation tools, release 13.0, V13.0.88"
        /*0030*/ 	.string	"Build cuda_13.0.r13.0/compiler.36424714_0"
        /*0030*/ 	.string	"-v  -suppress-debug-info  -lineinfo  -arch sm_90a "



//--------------------- .note.nv.cuinfo           --------------------------
	.section	.note.nv.cuinfo,"",@"SHT_NOTE"
	.sectionflags	@"SHF_NOTE_NV_CUINFO"
        /*0018*/ 	.short	0x0002
        /*001a*/ 	.short	0x005a
        /*001c*/ 	.short	0x0082
	.zero		2


//--------------------- .nv.info                  --------------------------
	.section	.nv.info,"",@"SHT_CUDA_INFO"
	.align	4


	//----- nvinfo : EIATTR_REGCOUNT
	.align		4
        /*0000*/ 	.byte	0x04, 0x2f
        /*0002*/ 	.short	(.L_1 - .L_0)
	.align		4
.L_0:
        /*0004*/ 	.word	index@(matmul_kernel)
        /*0008*/ 	.word	0x000000ff


	//----- nvinfo : EIATTR_FRAME_SIZE
	.align		4
.L_1:
        /*000c*/ 	.byte	0x04, 0x11
        /*000e*/ 	.short	(.L_3 - .L_2)
	.align		4
.L_2:
        /*0010*/ 	.word	index@(matmul_kernel)
        /*0014*/ 	.word	0x000014e0


	//----- nvinfo : EIATTR_MIN_STACK_SIZE
	.align		4
.L_3:
        /*0018*/ 	.byte	0x04, 0x12
        /*001a*/ 	.short	(.L_5 - .L_4)
	.align		4
.L_4:
        /*001c*/ 	.word	index@(matmul_kernel)
        /*0020*/ 	.word	0x000014e0
.L_5:


//--------------------- .nv.compat                --------------------------
	.section	.nv.compat,"",@"SHT_CUDA_COMPAT_INFO"
	.align	4
        /*0000*/ 	.byte	0x02, 0x09, 0x01, 0x00, 0x02, 0x02, 0x04, 0x00, 0x02, 0x05, 0x05, 0x00, 0x03, 0x07, 0x01, 0x01
        /*0010*/ 	.byte	0x02, 0x03, 0x00, 0x00, 0x02, 0x06, 0x01, 0x00, 0x04, 0x0b, 0x08, 0x00, 0x00, 0x00, 0x00, 0x00
        /*0020*/ 	.byte	0x00, 0x00, 0x00, 0x00


//--------------------- .nv.info.matmul_kernel    --------------------------
	.section	.nv.info.matmul_kernel,"",@"SHT_CUDA_INFO"
	.sectionflags	@""
	.align	4


	//----- nvinfo : EIATTR_CUDA_API_VERSION
	.align		4
        /*0000*/ 	.byte	0x04, 0x37
        /*0002*/ 	.short	(.L_7 - .L_6)
.L_6:
        /*0004*/ 	.word	0x00000082


	//----- nvinfo : EIATTR_KPARAM_INFO
	.align		4
.L_7:
        /*0008*/ 	.byte	0x04, 0x17
        /*000a*/ 	.short	(.L_9 - .L_8)
.L_8:
        /*000c*/ 	.word	0x00000000
        /*0010*/ 	.short	0x000d
        /*0012*/ 	.short	0x0048
        /*0014*/ 	.byte	0x00, 0xf4, 0x21, 0x00


	//----- nvinfo : EIATTR_KPARAM_INFO
	.align		4
.L_9:
        /*0018*/ 	.byte	0x04, 0x17
        /*001a*/ 	.short	(.L_11 - .L_10)
.L_10:
        /*001c*/ 	.word	0x00000000
        /*0020*/ 	.short	0x000c
        /*0022*/ 	.short	0x0040
        /*0024*/ 	.byte	0x00, 0xf4, 0x21, 0x00


	//----- nvinfo : EIATTR_KPARAM_INFO
	.align		4
.L_11:
        /*0028*/ 	.byte	0x04, 0x17
        /*002a*/ 	.short	(.L_13 - .L_12)
.L_12:
        /*002c*/ 	.word	0x00000000
        /*0030*/ 	.short	0x000b
        /*0032*/ 	.short	0x0038
        /*0034*/ 	.byte	0x00, 0xf0, 0x11, 0x00


	//----- nvinfo : EIATTR_KPARAM_INFO
	.align		4
.L_13:
        /*0038*/ 	.byte	0x04, 0x17
        /*003a*/ 	.short	(.L_15 - .L_14)
.L_14:
        /*003c*/ 	.word	0x00000000
        /*0040*/ 	.short	0x000a
        /*0042*/ 	.short	0x0034
        /*0044*/ 	.byte	0x00, 0xf0, 0x11, 0x00


	//----- nvinfo : EIATTR_KPARAM_INFO
	.align		4
.L_15:
        /*0048*/ 	.byte	0x04, 0x17
        /*004a*/ 	.short	(.L_17 - .L_16)
.L_16:
        /*004c*/ 	.word	0x00000000
        /*0050*/ 	.short	0x0009
        /*0052*/ 	.short	0x0030
        /*0054*/ 	.byte	0x00, 0xf0, 0x11, 0x00


	//----- nvinfo : EIATTR_KPARAM_INFO
	.align		4
.L_17:
        /*0058*/ 	.byte	0x04, 0x17
        /*005a*/ 	.short	(.L_19 - .L_18)
.L_18:
        /*005c*/ 	.word	0x00000000
        /*0060*/ 	.short	0x0008
        /*0062*/ 	.short	0x002c
        /*0064*/ 	.byte	0x00, 0xf0, 0x11, 0x00


	//----- nvinfo : EIATTR_KPARAM_INFO
	.align		4
.L_19:
        /*0068*/ 	.byte	0x04, 0x17
        /*006a*/ 	.short	(.L_21 - .L_20)
.L_20:
        /*006c*/ 	.word	0x00000000
        /*0070*/ 	.short	0x0007
        /*0072*/ 	.short	0x0028
        /*0074*/ 	.byte	0x00, 0xf0, 0x11, 0x00


	//----- nvinfo : EIATTR_KPARAM_INFO
	.align		4
.L_21:
        /*0078*/ 	.byte	0x04, 0x17
        /*007a*/ 	.short	(.L_23 - .L_22)
.L_22:
        /*007c*/ 	.word	0x00000000
        /*0080*/ 	.short	0x0006
        /*0082*/ 	.short	0x0024
        /*0084*/ 	.byte	0x00, 0xf0, 0x11, 0x00


	//----- nvinfo : EIATTR_KPARAM_INFO
	.align		4
.L_23:
        /*0088*/ 	.byte	0x04, 0x17
        /*008a*/ 	.short	(.L_25 - .L_24)
.L_24:
        /*008c*/ 	.word	0x00000000
        /*0090*/ 	.short	0x0005
        /*0092*/ 	.short	0x0020
        /*0094*/ 	.byte	0x00, 0xf0, 0x11, 0x00


	//----- nvinfo : EIATTR_KPARAM_INFO
	.align		4
.L_25:
        /*0098*/ 	.byte	0x04, 0x17
        /*009a*/ 	.short	(.L_27 - .L_26)
.L_26:
        /*009c*/ 	.word	0x00000000
        /*00a0*/ 	.short	0x0004
        /*00a2*/ 	.short	0x001c
        /*00a4*/ 	.byte	0x00, 0xf0, 0x11, 0x00


	//----- nvinfo : EIATTR_KPARAM_INFO
	.align		4
.L_27:
        /*00a8*/ 	.byte	0x04, 0x17
        /*00aa*/ 	.short	(.L_29 - .L_28)
.L_28:
        /*00ac*/ 	.word	0x00000000
        /*00b0*/ 	.short	0x0003
        /*00b2*/ 	.short	0x0018
        /*00b4*/ 	.byte	0x00, 0xf0, 0x11, 0x00


	//----- nvinfo : EIATTR_KPARAM_INFO
	.align		4
.L_29:
        /*00b8*/ 	.byte	0x04, 0x17
        /*00ba*/ 	.short	(.L_31 - .L_30)
.L_30:
        /*00bc*/ 	.word	0x00000000
        /*00c0*/ 	.short	0x0002
        /*00c2*/ 	.short	0x0010
        /*00c4*/ 	.byte	0x00, 0xf4, 0x21, 0x00


	//----- nvinfo : EIATTR_KPARAM_INFO
	.align		4
.L_31:
        /*00c8*/ 	.byte	0x04, 0x17
        /*00ca*/ 	.short	(.L_33 - .L_32)
.L_32:
        /*00cc*/ 	.word	0x00000000
        /*00d0*/ 	.short	0x0001
        /*00d2*/ 	.short	0x0008
        /*00d4*/ 	.byte	0x00, 0xf4, 0x21, 0x00


	//----- nvinfo : EIATTR_KPARAM_INFO
	.align		4
.L_33:
        /*00d8*/ 	.byte	0x04, 0x17
        /*00da*/ 	.short	(.L_35 - .L_34)
.L_34:
        /*00dc*/ 	.word	0x00000000
        /*00e0*/ 	.short	0x0000
        /*00e2*/ 	.short	0x0000
        /*00e4*/ 	.byte	0x00, 0xf4, 0x21, 0x00


	//----- nvinfo : EIATTR_SPARSE_MMA_MASK
	.align		4
.L_35:
        /*00e8*/ 	.byte	0x03, 0x50
        /*00ea*/ 	.short	0x0000


	//----- nvinfo : EIATTR_MAXREG_COUNT
	.align		4
        /*00ec*/ 	.byte	0x03, 0x1b
        /*00ee*/ 	.short	0x00ff


	//----- nvinfo : EIATTR_NUM_BARRIERS
	.align		4
        /*00f0*/ 	.byte	0x02, 0x4c
        /*00f2*/ 	.byte	0x01
	.zero		1


	//----- nvinfo : EIATTR_ANNOTATIONS
	.align		4
        /*00f4*/ 	.byte	0x04, 0x55
        /*00f6*/ 	.short	(.L_37 - .L_36)


	//   ....[0]....
.L_36:
        /*00f8*/ 	.word	0x00000001
        /*00fc*/ 	.byte	0x20, 0x05, 0x00, 0x00, 0x01, 0x00, 0x00, 0x00, 0x50, 0x05, 0x00, 0x00, 0x01, 0x00, 0x00, 0x00
        /* <DEDUP_REMOVED lines=2896> */
        /*b60c*/ 	.byte	0x30, 0x3d, 0x04, 0x00, 0x01, 0x00, 0x00, 0x00, 0x60, 0x3d, 0x04, 0x00


	//----- nvinfo : EIATTR_MERCURY_ISA_VERSION
	.align		4
.L_37:
        /*b618*/ 	.byte	0x03, 0x5f
        /*b61a*/ 	.short	0x0101


	//----- nvinfo : EIATTR_EXIT_INSTR_OFFSETS
	.align		4
        /*b61c*/ 	.byte	0x04, 0x1c
        /*b61e*/ 	.short	(.L_39 - .L_38)


	//   ....[0]....
.L_38:
        /*b620*/ 	.word	0x000449d0


	//   ....[1]....
        /*b624*/ 	.word	0x000449f0


	//----- nvinfo : EIATTR_REQNTID
	.align		4
.L_39:
        /*b628*/ 	.byte	0x04, 0x10
        /*b62a*/ 	.short	(.L_41 - .L_40)
.L_40:
        /*b62c*/ 	.word	0x00000100
        /*b630*/ 	.word	0x00000001
        /*b634*/ 	.word	0x00000001


	//----- nvinfo : EIATTR_CBANK_PARAM_SIZE
	.align		4
.L_41:
        /*b638*/ 	.byte	0x03, 0x19
        /*b63a*/ 	.short	0x0050


	//----- nvinfo : EIATTR_PARAM_CBANK
	.align		4
        /*b63c*/ 	.byte	0x04, 0x0a
        /*b63e*/ 	.short	(.L_43 - .L_42)
	.align		4
.L_42:
        /*b640*/ 	.word	index@(.nv.constant0.matmul_kernel)
        /*b644*/ 	.short	0x0210
        /*b646*/ 	.short	0x0050


	//----- nvinfo : EIATTR_SW_WAR
	.align		4
.L_43:
        /*b648*/ 	.byte	0x04, 0x36
        /*b64a*/ 	.short	(.L_45 - .L_44)
.L_44:
        /*b64c*/ 	.word	0x00000008
.L_45:


//--------------------- .nv.callgraph             --------------------------
	.section	.nv.callgraph,"",@"SHT_CUDA_CALLGRAPH"
	.align	4
	.sectionentsize	8
	.align		4
        /*0000*/ 	.word	0x00000000
	.align		4
        /*0004*/ 	.word	0xffffffff
	.align		4
        /*0008*/ 	.word	0x00000000
	.align		4
        /*000c*/ 	.word	0xfffffffe
	.align		4
        /*0010*/ 	.word	0x00000000
	.align		4
        /*0014*/ 	.word	0xfffffffd
	.align		4
        /*0018*/ 	.word	0x00000000
	.align		4
        /*001c*/ 	.word	0xfffffffc


//--------------------- .text.matmul_kernel       --------------------------
	.section	.text.matmul_kernel,"ax",@progbits
	.align	128
        .global         matmul_kernel
        .type           matmul_kernel,@function
        .size           matmul_kernel,(.L_x_4 - matmul_kernel)
        .other          matmul_kernel,@"STO_CUDA_ENTRY STV_DEFAULT"
matmul_kernel:
.text.matmul_kernel:
[----:B------:R-:W0:Y:S08]  /*0000*/  LDC R1, c[0x0][0x28] ;  /* 0x00000a00ff017b82 */ /* 0x000e300000000800 */
[----:B------:R-:W1:Y:S01]  /*0010*/  LDC.64 R122, c[0x0][0x228] ;  /* 0x00008a00ff7a7b82 */ /* 0x000e620000000a00 */
[----:B------:R-:W2:Y:S01]  /*0020*/  S2R R5, SR_CTAID.X ;  /* 0x0000000000057919 */ /* 0x000ea20000002500 */
[----:B0-----:R-:W-:Y:S01]  /*0030*/  VIADD R1, R1, 0xffffeb20 ;  /* 0xffffeb2001017836 */ /* 0x001fe20000000000 */
[----:B------:R-:W-:Y:S01]  /*0040*/  UMOV UR4, 0x400 ;  /* 0x0000040000047882 */ /* 0x000fe20000000000 */
[----:B------:R-:W-:Y:S01]  /*0050*/  ULDC.64 UR32, c[0x0][0x208] ;  /* 0x0000820000207ab9 */ /* 0x000fe20000000a00 */
[----:B------:R-:W0:Y:S03]  /*0060*/  S2R R154, SR_TID.X ;  /* 0x00000000009a7919 */ /* 0x000e260000002100 */
[----:B------:R-:W3:Y:S08]  /*0070*/  LDC R21, c[0x0][0x230] ;  /* 0x00008c00ff157b82 */ /* 0x000ef00000000800 */
[----:B------:R-:W4:Y:S01]  /*0080*/  S2UR UR5, SR_CgaCtaId ;  /* 0x00000000000579c3 */ /* 0x000f220000008800 */
[----:B-1----:R-:W-:-:S05]  /*0090*/  VIADD R0, R123, 0x1ff ;  /* 0x000001ff7b007836 */ /* 0x002fca0000000000 */
[----:B------:R-:W-:Y:S01]  /*00a0*/  SHF.R.S32.HI R3, RZ, 0x1f, R0 ;  /* 0x0000001fff037819 */ /* 0x000fe20000011400 */
[----:B---3--:R-:W-:-:S03]  /*00b0*/  VIADD R21, R21, 0x3f ;  /* 0x0000003f15157836 */ /* 0x008fc60000000000 */
[----:B------:R-:W-:Y:S02]  /*00c0*/  LEA.HI R3, R3, R0, RZ, 0x9 ;  /* 0x0000000003037211 */ /* 0x000fe400078f48ff */
[----:B--2---:R-:W-:Y:S02]  /*00d0*/  IABS R8, R5 ;  /* 0x0000000500087213 */ /* 0x004fe40000000000 */
[----:B------:R-:W-:Y:S02]  /*00e0*/  SHF.R.S32.HI R3, RZ, 0x9, R3 ;  /* 0x00000009ff037819 */ /* 0x000fe40000011403 */
[----:B0-----:R-:W-:Y:S01]  /*00f0*/  LOP3.LUT R152, R154, 0xff, RZ, 0xc0, !PT ;  /* 0x000000ff9a987812 */ /* 0x001fe200078ec0ff */
[----:B----4-:R-:W-:Y:S02]  /*0100*/  ULEA UR4, UR5, UR4, 0x18 ;  /* 0x0000000405047291 */ /* 0x010fe4000f8ec03f */
[----:B------:R-:W-:-:S05]  /*0110*/  IMAD.SHL.U32 R4, R3, 0x8, RZ ;  /* 0x0000000803047824 */ /* 0x000fca00078e00ff */
[-C--:B------:R-:W-:Y:S02]  /*0120*/  IABS R7, R4.reuse ;  /* 0x0000000400077213 */ /* 0x080fe40000000000 */
[----:B------:R-:W-:Y:S02]  /*0130*/  IABS R10, R4 ;  /* 0x00000004000a7213 */ /* 0x000fe40000000000 */
[----:B------:R-:W0:Y:S08]  /*0140*/  I2F.RP R0, R7 ;  /* 0x0000000700007306 */ /* 0x000e300000209400 */
[----:B0-----:R-:W0:Y:S02]  /*0150*/  MUFU.RCP R0, R0 ;  /* 0x0000000000007308 */ /* 0x001e240000001000 */
[----:B0-----:R-:W-:-:S02]  /*0160*/  VIADD R2, R0, 0xffffffe ;  /* 0x0ffffffe00027836 */ /* 0x001fc40000000000 */
[----:B------:R-:W-:-:S04]  /*0170*/  IMAD.MOV R0, RZ, RZ, -R10 ;  /* 0x000000ffff007224 */ /* 0x000fc800078e0a0a */
[----:B------:R0:W1:Y:S02]  /*0180*/  F2I.FTZ.U32.TRUNC.NTZ R3, R2 ;  /* 0x0000000200037305 */ /* 0x000064000021f000 */
[----:B0-----:R-:W-:Y:S02]  /*0190*/  IMAD.MOV.U32 R2, RZ, RZ, RZ ;  /* 0x000000ffff027224 */ /* 0x001fe400078e00ff */
[----:B-1----:R-:W-:-:S04]  /*01a0*/  IMAD.MOV R6, RZ, RZ, -R3 ;  /* 0x000000ffff067224 */ /* 0x002fc800078e0a03 */
[----:B------:R-:W-:Y:S02]  /*01b0*/  IMAD R9, R6, R7, RZ ;  /* 0x0000000706097224 */ /* 0x000fe400078e02ff */
[----:B------:R-:W-:Y:S02]  /*01c0*/  IMAD.MOV.U32 R6, RZ, RZ, R8 ;  /* 0x000000ffff067224 */ /* 0x000fe400078e0008 */
[----:B------:R-:W-:-:S06]  /*01d0*/  IMAD.HI.U32 R3, R3, R9, R2 ;  /* 0x0000000903037227 */ /* 0x000fcc00078e0002 */
[----:B------:R-:W-:-:S04]  /*01e0*/  IMAD.HI.U32 R3, R3, R6, RZ ;  /* 0x0000000603037227 */ /* 0x000fc800078e00ff */
[----:B------:R-:W-:-:S05]  /*01f0*/  IMAD R0, R3, R0, R6 ;  /* 0x0000000003007224 */ /* 0x000fca00078e0206 */
[----:B------:R-:W-:-:S13]  /*0200*/  ISETP.GT.U32.AND P1, PT, R7, R0, PT ;  /* 0x000000000700720c */ /* 0x000fda0003f24070 */
[----:B------:R-:W-:Y:S02]  /*0210*/  @!P1 IMAD.IADD R0, R0, 0x1, -R7 ;  /* 0x0000000100009824 */ /* 0x000fe400078e0a07 */
[----:B------:R-:W-:Y:S01]  /*0220*/  @!P1 VIADD R3, R3, 0x1 ;  /* 0x0000000103039836 */ /* 0x000fe20000000000 */
[----:B------:R-:W-:Y:S02]  /*0230*/  ISETP.NE.AND P1, PT, R4, RZ, PT ;  /* 0x000000ff0400720c */ /* 0x000fe40003f25270 */
[----:B------:R-:W-:Y:S02]  /*0240*/  ISETP.GE.U32.AND P0, PT, R0, R7, PT ;  /* 0x000000070000720c */ /* 0x000fe40003f06070 */
[----:B------:R-:W-:-:S04]  /*0250*/  LOP3.LUT R0, R5, R4, RZ, 0x3c, !PT ;  /* 0x0000000405007212 */ /* 0x000fc800078e3cff */
[----:B------:R-:W-:Y:S01]  /*0260*/  ISETP.GE.AND P2, PT, R0, RZ, PT ;  /* 0x000000ff0000720c */ /* 0x000fe20003f46270 */
[----:B------:R-:W-:-:S06]  /*0270*/  VIADD R0, R122, 0xff ;  /* 0x000000ff7a007836 */ /* 0x000fcc0000000000 */
[----:B------:R-:W-:-:S04]  /*0280*/  @P0 VIADD R3, R3, 0x1 ;  /* 0x0000000103030836 */ /* 0x000fc80000000000 */
[----:B------:R-:W-:Y:S01]  /*0290*/  IMAD.MOV.U32 R2, RZ, RZ, R3 ;  /* 0x000000ffff027224 */ /* 0x000fe200078e0003 */
[----:B------:R-:W-:-:S03]  /*02a0*/  SHF.R.S32.HI R3, RZ, 0x1f, R0 ;  /* 0x0000001fff037819 */ /* 0x000fc60000011400 */
[----:B------:R-:W-:Y:S01]  /*02b0*/  @!P2 IMAD.MOV R2, RZ, RZ, -R2 ;  /* 0x000000ffff02a224 */ /* 0x000fe200078e0a02 */
[----:B------:R-:W-:Y:S02]  /*02c0*/  @!P1 LOP3.LUT R2, RZ, R4, RZ, 0x33, !PT ;  /* 0x00000004ff029212 */ /* 0x000fe400078e33ff */
[----:B------:R-:W-:-:S03]  /*02d0*/  LEA.HI R3, R3, R0, RZ, 0x8 ;  /* 0x0000000003037211 */ /* 0x000fc600078f40ff */
[----:B------:R-:W-:Y:S02]  /*02e0*/  IMAD.SHL.U32 R6, R2, 0x8, RZ ;  /* 0x0000000802067824 */ /* 0x000fe400078e00ff */
[----:B------:R-:W-:-:S03]  /*02f0*/  IMAD.MOV R2, RZ, RZ, -R2 ;  /* 0x000000ffff027224 */ /* 0x000fc600078e0a02 */
[----:B------:R-:W-:Y:S01]  /*0300*/  LEA.HI.SX32 R3, R3, -R6, 0x18 ;  /* 0x8000000603037211 */ /* 0x000fe200078fc2ff */
[----:B------:R-:W-:-:S03]  /*0310*/  IMAD R4, R4, R2, R5 ;  /* 0x0000000204047224 */ /* 0x000fc600078e0205 */
[----:B------:R-:W-:Y:S02]  /*0320*/  VIMNMX R11, R3, 0x8, PT ;  /* 0x00000008030b7848 */ /* 0x000fe40003fe0100 */
[----:B------:R-:W-:Y:S02]  /*0330*/  IABS R9, R4 ;  /* 0x0000000400097213 */ /* 0x000fe40000000000 */
[----:B------:R-:W-:-:S04]  /*0340*/  IABS R7, R11 ;  /* 0x0000000b00077213 */ /* 0x000fc80000000000 */
[----:B------:R-:W0:Y:S08]  /*0350*/  I2F.RP R0, R7 ;  /* 0x0000000700007306 */ /* 0x000e300000209400 */
[----:B0-----:R-:W0:Y:S02]  /*0360*/  MUFU.RCP R0, R0 ;  /* 0x0000000000007308 */ /* 0x001e240000001000 */
[----:B0-----:R-:W-:-:S06]  /*0370*/  VIADD R3, R0, 0xffffffe ;  /* 0x0ffffffe00037836 */ /* 0x001fcc0000000000 */
[----:B------:R-:W0:Y:S02]  /*0380*/  F2I.FTZ.U32.TRUNC.NTZ R3, R3 ;  /* 0x0000000300037305 */ /* 0x000e24000021f000 */
[----:B0-----:R-:W-:-:S04]  /*0390*/  IMAD.MOV R8, RZ, RZ, -R3 ;  /* 0x000000ffff087224 */ /* 0x001fc800078e0a03 */
[----:B------:R-:W-:Y:S01]  /*03a0*/  IMAD.MOV.U32 R2, RZ, RZ, R8 ;  /* 0x000000ffff027224 */ /* 0x000fe200078e0008 */
[----:B------:R-:W-:-:S03]  /*03b0*/  IABS R8, R11 ;  /* 0x0000000b00087213 */ /* 0x000fc60000000000 */
[----:B------:R-:W-:Y:S02]  /*03c0*/  IMAD R5, R2, R7, RZ ;  /* 0x0000000702057224 */ /* 0x000fe400078e02ff */
[----:B------:R-:W-:Y:S02]  /*03d0*/  IMAD.MOV.U32 R2, RZ, RZ, RZ ;  /* 0x000000ffff027224 */ /* 0x000fe400078e00ff */
[----:B------:R-:W-:Y:S02]  /*03e0*/  IMAD.MOV R0, RZ, RZ, -R8 ;  /* 0x000000ffff007224 */ /* 0x000fe400078e0a08 */
        /* <DEDUP_REMOVED lines=9> */
[----:B------:R-:W-:-:S07]  /*0480*/  ISETP.GE.AND P2, PT, R0, RZ, PT ;  /* 0x000000ff0000720c */ /* 0x000fce0003f46270 */
[----:B------:R-:W-:Y:S01]  /*0490*/  @P0 VIADD R2, R2, 0x1 ;  /* 0x0000000102020836 */ /* 0x000fe20000000000 */
[----:B------:R-:W-:-:S05]  /*04a0*/  ISETP.GT.AND P0, PT, R21, 0x3f, PT ;  /* 0x0000003f1500780c */ /* 0x000fca0003f04270 */
[----:B------:R-:W-:Y:S01]  /*04b0*/  @!P2 IMAD.MOV R2, RZ, RZ, -R2 ;  /* 0x000000ffff02a224 */ /* 0x000fe200078e0a02 */
[----:B------:R-:W-:-:S05]  /*04c0*/  @!P1 LOP3.LUT R2, RZ, R11, RZ, 0x33, !PT ;  /* 0x0000000bff029212 */ /* 0x000fca00078e33ff */
[----:B------:R-:W-:Y:S02]  /*04d0*/  IMAD.MOV R0, RZ, RZ, -R2 ;  /* 0x000000ffff007224 */ /* 0x000fe400078e0a02 */
[----:B------:R-:W-:Y:S02]  /*04e0*/  IMAD.SHL.U32 R2, R2, 0x200, RZ ;  /* 0x0000020002027824 */ /* 0x000fe400078e00ff */
[----:B------:R-:W-:-:S04]  /*04f0*/  IMAD R0, R11, R0, R4 ;  /* 0x000000000b007224 */ /* 0x000fc800078e0204 */
[----:B------:R-:W-:-:S04]  /*0500*/  IMAD.IADD R0, R6, 0x1, R0 ;  /* 0x0000000106007824 */ /* 0x000fc800078e0200 */
[----:B------:R-:W-:-:S05]  /*0510*/  IMAD R14, R0, 0x100, R152 ;  /* 0x00000100000e7824 */ /* 0x000fca00078e0298 */
[----:B------:R0:W-:Y:S01]  /*0520*/  STL [R1+0xbbc], R14 ;  /* 0x000bbc0e01007387 */ /* 0x0001e20000100800 */
[----:B------:R-:W-:Y:S05]  /*0530*/  @P0 BRA `(.L_x_0) ;  /* 0x0000001c000c0947 */ /* 0x000fea0003800000 */
[----:B------:R-:W-:Y:S01]  /*0540*/  IMAD.SHL.U32 R0, R154, 0x8, RZ ;  /* 0x000000089a007824 */ /* 0x000fe200078e00ff */
[----:B------:R1:W-:Y:S01]  /*0550*/  STL [R1+0x400], RZ ;  /* 0x000400ff01007387 */ /* 0x0003e20000100800 */
[----:B------:R-:W-:Y:S02]  /*0560*/  CS2R R24, SRZ ;  /* 0x0000000000187805 */ /* 0x000fe4000001ff00 */
[----:B------:R-:W-:Y:S02]  /*0570*/  CS2R R26, SRZ ;  /* 0x00000000001a7805 */ /* 0x000fe4000001ff00 */
[----:B------:R-:W-:Y:S01]  /*0580*/  CS2R R28, SRZ ;  /* 0x00000000001c7805 */ /* 0x000fe2000001ff00 */
[----:B------:R1:W-:Y:S01]  /*0590*/  STL [R1+0xbc0], R0 ;  /* 0x000bc00001007387 */ /* 0x0003e20000100800 */
[----:B------:R-:W-:Y:S02]  /*05a0*/  CS2R R30, SRZ ;  /* 0x00000000001e7805 */ /* 0x000fe4000001ff00 */
[----:B------:R-:W-:-:S02]  /*05b0*/  CS2R R32, SRZ ;  /* 0x0000000000207805 */ /* 0x000fc4000001ff00 */
[----:B------:R-:W-:Y:S01]  /*05c0*/  CS2R R34, SRZ ;  /* 0x0000000000227805 */ /* 0x000fe2000001ff00 */
[----:B------:R1:W-:Y:S01]  /*05d0*/  STL [R1+0x404], RZ ;  /* 0x000404ff01007387 */ /* 0x0003e20000100800 */
[----:B------:R-:W-:Y:S02]  /*05e0*/  CS2R R36, SRZ ;  /* 0x0000000000247805 */ /* 0x000fe4000001ff00 */
[----:B------:R-:W-:Y:S02]  /*05f0*/  CS2R R38, SRZ ;  /* 0x0000000000267805 */ /* 0x000fe4000001ff00 */
[----:B------:R-:W-:Y:S01]  /*0600*/  CS2R R40, SRZ ;  /* 0x0000000000287805 */ /* 0x000fe2000001ff00 */
[----:B------:R1:W-:Y:S01]  /*0610*/  STL [R1+0x408], RZ ;  /* 0x000408ff01007387 */ /* 0x0003e20000100800 */
        /* <DEDUP_REMOVED lines=72> */
[----:B------:R-:W-:-:S03]  /*0aa0*/  CS2R R150, SRZ ;  /* 0x0000000000967805 */ /* 0x000fc6000001ff00 */
[----:B------:R1:W-:Y:S04]  /*0ab0*/  STL [R1+0x454], RZ ;  /* 0x000454ff01007387 */ /* 0x0003e80000100800 */
        /* <DEDUP_REMOVED lines=234> */
[----:B------:R1:W-:Y:S04]  /*1960*/  STL [R1], RZ ;  /* 0x000000ff01007387 */ /* 0x0003e80000100800 */
        /* <DEDUP_REMOVED lines=126> */
[----:B------:R1:W-:Y:S01]  /*2150*/  STL [R1+0x1fc], RZ ;  /* 0x0001fcff01007387 */ /* 0x0003e20000100800 */
[----:B------:R-:W-:Y:S05]  /*2160*/  BRA `(.L_x_1) ;  /* 0x0000018c00947947 */ /* 0x000fea0003800000 */
.L_x_0:
[----:B------:R-:W-:Y:S01]  /*2170*/  IABS R9, R122 ;  /* 0x0000007a00097213 */ /* 0x000fe20000000000 */
[----:B------:R-:W-:Y:S01]  /*2180*/  ULDC UR6, c[0x0][0x23c] ;  /* 0x00008f0000067ab9 */ /* 0x000fe20000000800 */
[----:B------:R-:W-:Y:S01]  /*2190*/  IABS R0, R123 ;  /* 0x0000007b00007213 */ /* 0x000fe20000000000 */
[----:B------:R-:W-:Y:S01]  /*21a0*/  ULDC UR7, c[0x0][0x240] ;  /* 0x0000900000077ab9 */ /* 0x000fe20000000800 */
[----:B------:R-:W1:Y:S01]  /*21b0*/  I2F.RP R3, R9 ;  /* 0x0000000900037306 */ /* 0x000e620000209400 */
[----:B------:R-:W-:Y:S01]  /*21c0*/  ISETP.GE.AND P3, PT, R14, RZ, PT ;  /* 0x000000ff0e00720c */ /* 0x000fe20003f66270 */
[----:B------:R-:W-:Y:S01]  /*21d0*/  ULDC.64 UR8, c[0x0][0x218] ;  /* 0x0000860000087ab9 */ /* 0x000fe20000000a00 */
[----:B------:R-:W-:Y:S01]  /*21e0*/  ISETP.NE.AND P2, PT, R122, RZ, PT ;  /* 0x000000ff7a00720c */ /* 0x000fe20003f45270 */
[----:B------:R-:W-:Y:S01]  /*21f0*/  ULDC UR5, c[0x0][0x234] ;  /* 0x00008d0000057ab9 */ /* 0x000fe20000000800 */
[----:B------:R-:W-:Y:S01]  /*2200*/  LOP3.LUT R44, R154, 0x3f, RZ, 0xc0, !PT ;  /* 0x0000003f9a2c7812 */ /* 0x000fe200078ec0ff */
[----:B------:R-:W-:Y:S01]  /*2210*/  USHF.R.U32.HI UR22, URZ, 0x4, UR4 ;  /* 0x000000043f167899 */ /* 0x000fe20008011604 */
[----:B------:R-:W-:Y:S01]  /*2220*/  IMAD.MOV.U32 R230, RZ, RZ, RZ ;  /* 0x000000ffffe67224 */ /* 0x000fe200078e00ff */
[----:B------:R-:W2:Y:S01]  /*2230*/  I2F.RP R8, R0 ;  /* 0x0000000000087306 */ /* 0x000ea20000209400 */
[----:B------:R-:W-:Y:S01]  /*2240*/  UMOV UR23, 0x80000020 ;  /* 0x8000002000177882 */ /* 0x000fe20000000000 */
[----:B------:R-:W-:-:S04]  /*2250*/  USGXT.U32 UR22, UR22, 0xe ;  /* 0x0000000e1616789a */ /* 0x000fc80008000000 */
[----:B------:R-:W-:Y:S02]  /*2260*/  UIADD3 UR10, UP0, UR22, 0x2, URZ ;  /* 0x00000002160a7890 */ /* 0x000fe4000ff1e03f */
[----:B-1----:R-:W1:Y:S08]  /*2270*/  MUFU.RCP R3, R3 ;  /* 0x0000000300037308 */ /* 0x002e700000001000 */
[----:B--2---:R-:W2:Y:S01]  /*2280*/  MUFU.RCP R8, R8 ;  /* 0x0000000800087308 */ /* 0x004ea20000001000 */
[----:B-1----:R-:W-:Y:S01]  /*2290*/  VIADD R4, R3, 0xffffffe ;  /* 0x0ffffffe03047836 */ /* 0x002fe20000000000 */
[----:B------:R-:W-:-:S06]  /*22a0*/  SHF.R.U32.HI R3, RZ, 0x6, R154 ;  /* 0x00000006ff037819 */ /* 0x000fcc000001169a */
[----:B------:R1:W3:Y:S01]  /*22b0*/  F2I.FTZ.U32.TRUNC.NTZ R5, R4 ;  /* 0x0000000400057305 */ /* 0x0002e2000021f000 */
[----:B------:R-:W-:Y:S01]  /*22c0*/  SGXT.U32 R3, R3, 0x2 ;  /* 0x000000020303781a */ /* 0x000fe20000000000 */
[----:B--2---:R-:W-:-:S06]  /*22d0*/  VIADD R6, R8, 0xffffffe ;  /* 0x0ffffffe08067836 */ /* 0x004fcc0000000000 */
[----:B------:R2:W4:Y:S01]  /*22e0*/  F2I.FTZ.U32.TRUNC.NTZ R7, R6 ;  /* 0x0000000600077305 */ /* 0x000522000021f000 */
[----:B-1----:R-:W-:Y:S02]  /*22f0*/  IMAD.MOV.U32 R4, RZ, RZ, RZ ;  /* 0x000000ffff047224 */ /* 0x002fe400078e00ff */
[----:B---3--:R-:W-:Y:S02]  /*2300*/  IMAD.MOV R10, RZ, RZ, -R5 ;  /* 0x000000ffff0a7224 */ /* 0x008fe400078e0a05 */
[----:B--2---:R-:W-:Y:S02]  /*2310*/  IMAD.MOV.U32 R6, RZ, RZ, RZ ;  /* 0x000000ffff067224 */ /* 0x004fe400078e00ff */
[----:B------:R-:W-:Y:S01]  /*2320*/  IMAD R11, R10, R9, RZ ;  /* 0x000000090a0b7224 */ /* 0x000fe200078e02ff */
[----:B------:R-:W-:-:S03]  /*2330*/  IABS R10, R14 ;  /* 0x0000000e000a7213 */ /* 0x000fc60000000000 */
[----:B------:R-:W-:Y:S01]  /*2340*/  IMAD.HI.U32 R5, R5, R11, R4 ;  /* 0x0000000b05057227 */ /* 0x000fe200078e0004 */
[----:B------:R-:W-:-:S03]  /*2350*/  LEA.HI R4, R154, R2, RZ, 0x1a ;  /* 0x000000029a047211 */ /* 0x000fc600078fd0ff */
[----:B----4-:R-:W-:Y:S02]  /*2360*/  IMAD.MOV R11, RZ, RZ, -R7 ;  /* 0x000000ffff0b7224 */ /* 0x010fe400078e0a07 */
[----:B------:R-:W-:-:S04]  /*2370*/  IMAD.HI.U32 R5, R5, R10, RZ ;  /* 0x0000000a05057227 */ /* 0x000fc800078e00ff */
[----:B------:R-:W-:Y:S01]  /*2380*/  IMAD.MOV R8, RZ, RZ, -R5 ;  /* 0x000000ffff087224 */ /* 0x000fe200078e0a05 */
[----:B------:R-:W-:Y:S01]  /*2390*/  LOP3.LUT R5, R2, R3, RZ, 0xfc, !PT ;  /* 0x0000000302057212 */ /* 0x000fe200078efcff */
[----:B------:R-:W-:Y:S02]  /*23a0*/  IMAD R3, R11, R0, RZ ;  /* 0x000000000b037224 */ /* 0x000fe400078e02ff */
[----:B------:R-:W-:Y:S01]  /*23b0*/  IMAD R8, R9, R8, R10 ;  /* 0x0000000809087224 */ /* 0x000fe200078e020a */
[----:B------:R-:W-:Y:S01]  /*23c0*/  IABS R25, R5 ;  /* 0x0000000500197213 */ /* 0x000fe20000000000 */
[----:B------:R-:W-:Y:S01]  /*23d0*/  IMAD.HI.U32 R3, R7, R3, R6 ;  /* 0x0000000307037227 */ /* 0x000fe200078e0006 */
[----:B------:R-:W-:Y:S02]  /*23e0*/  LOP3.LUT R12, R5, 0x1f8, RZ, 0xfc, !PT ;  /* 0x000001f8050c7812 */ /* 0x000fe400078efcff */
[----:B------:R-:W-:Y:S01]  /*23f0*/  ISETP.GT.U32.AND P0, PT, R9, R8, PT ;  /* 0x000000080900720c */ /* 0x000fe20003f04070 */
[----:B------:R-:W-:Y:S01]  /*2400*/  VIADD R11, R4, 0x1fc ;  /* 0x000001fc040b7836 */ /* 0x000fe20000000000 */
[----:B------:R-:W-:Y:S01]  /*2410*/  IABS R29, R12 ;  /* 0x0000000c001d7213 */ /* 0x000fe20000000000 */
[----:B------:R-:W-:Y:S01]  /*2420*/  IMAD.HI.U32 R6, R3, R25, RZ ;  /* 0x0000001903067227 */ /* 0x000fe200078e00ff */
[----:B------:R-:W-:-:S02]  /*2430*/  LOP3.LUT R13, R5, 0x1f4, RZ, 0xfc, !PT ;  /* 0x000001f4050d7812 */ /* 0x000fc400078efcff */
[----:B------:R-:W-:Y:S01]  /*2440*/  IABS R27, R11 ;  /* 0x0000000b001b7213 */ /* 0x000fe20000000000 */
[----:B------:R-:W-:Y:S01]  /*2450*/  IMAD.MOV R7, RZ, RZ, -R6 ;  /* 0x000000ffff077224 */ /* 0x000fe200078e0a06 */
[----:B------:R-:W-:Y:S01]  /*2460*/  IABS R31, R13 ;  /* 0x0000000d001f7213 */ /* 0x000fe20000000000 */
[----:B------:R-:W-:Y:S01]  /*2470*/  VIADD R36, R4, 0x1c ;  /* 0x0000001c04247836 */ /* 0x000fe20000000000 */
[----:B------:R-:W-:Y:S01]  /*2480*/  SHF.R.U32.HI R10, RZ, 0x5, R154 ;  /* 0x00000005ff0a7819 */ /* 0x000fe2000001169a */
[----:B------:R-:W-:Y:S01]  /*2490*/  IMAD.HI.U32 R6, R3, R27, RZ ;  /* 0x0000001b03067227 */ /* 0x000fe200078e00ff */
[----:B------:R-:W-:Y:S02]  /*24a0*/  ISETP.GE.AND P1, PT, R11, RZ, PT ;  /* 0x000000ff0b00720c */ /* 0x000fe40003f26270 */
[----:B------:R-:W-:Y:S01]  /*24b0*/  R2UR UR24, R10 ;  /* 0x000000000a1872ca */ /* 0x000fe200000e0000 */
[----:B------:R-:W-:Y:S01]  /*24c0*/  IMAD R25, R0, R7, R25 ;  /* 0x0000000700197224 */ /* 0x000fe200078e0219 */
[----:B------:R-:W-:Y:S01]  /*24d0*/  SHF.R.S32.HI R10, RZ, 0x1f, R21 ;  /* 0x0000001fff0a7819 */ /* 0x000fe20000011415 */
[----:B------:R-:W-:Y:S01]  /*24e0*/  IMAD.MOV R7, RZ, RZ, -R6 ;  /* 0x000000ffff077224 */ /* 0x000fe200078e0a06 */
[----:B------:R-:W-:Y:S01]  /*24f0*/  ISETP.GE.AND P5, PT, R12, RZ, PT ;  /* 0x000000ff0c00720c */ /* 0x000fe20003fa6270 */
[----:B------:R-:W-:Y:S01]  /*2500*/  IMAD.HI.U32 R6, R3, R29, RZ ;  /* 0x0000001d03067227 */ /* 0x000fe200078e00ff */
[----:B------:R-:W-:-:S02]  /*2510*/  ISETP.GT.U32.AND P6, PT, R0, R25, PT ;  /* 0x000000190000720c */ /* 0x000fc40003fc4070 */
[----:B------:R-:W-:Y:S01]  /*2520*/  LEA.HI R21, R10, R21, RZ, 0x6 ;  /* 0x000000150a157211 */ /* 0x000fe200078f30ff */
[----:B------:R-:W-:Y:S01]  /*2530*/  @!P0 IMAD.IADD R8, R8, 0x1, -R9 ;  /* 0x0000000108088824 */ /* 0x000fe200078e0a09 */
[C---:B------:R-:W-:Y:S01]  /*2540*/  LOP3.LUT R10, R5.reuse, 0x1f0, RZ, 0xfc, !PT ;  /* 0x000001f0050a7812 */ /* 0x040fe200078efcff */
[C---:B------:R-:W-:Y:S01]  /*2550*/  IMAD R27, R0.reuse, R7, R27 ;  /* 0x00000007001b7224 */ /* 0x040fe200078e021b */
[----:B------:R-:W-:Y:S01]  /*2560*/  LOP3.LUT R11, R5, 0x1d8, RZ, 0xfc, !PT ;  /* 0x000001d8050b7812 */ /* 0x000fe200078efcff */
[----:B------:R-:W-:Y:S01]  /*2570*/  IMAD.MOV R7, RZ, RZ, -R6 ;  /* 0x000000ffff077224 */ /* 0x000fe200078e0a06 */
[----:B------:R-:W-:Y:S01]  /*2580*/  ISETP.GT.U32.AND P4, PT, R9, R8, PT ;  /* 0x000000080900720c */ /* 0x000fe20003f84070 */
[----:B------:R-:W-:Y:S01]  /*2590*/  IMAD.HI.U32 R6, R3, R31, RZ ;  /* 0x0000001f03067227 */ /* 0x000fe200078e00ff */
[C---:B------:R-:W-:Y:S02]  /*25a0*/  ISETP.GT.U32.AND P0, PT, R0.reuse, R27, PT ;  /* 0x0000001b0000720c */ /* 0x040fe40003f04070 */
[----:B------:R-:W-:Y:S01]  /*25b0*/  IABS R33, R10 ;  /* 0x0000000a00217213 */ /* 0x000fe20000000000 */
[----:B------:R-:W-:Y:S01]  /*25c0*/  IMAD.MOV R6, RZ, RZ, -R6 ;  /* 0x000000ffff067224 */ /* 0x000fe200078e0a06 */
[----:B------:R-:W-:Y:S01]  /*25d0*/  IABS R45, R11 ;  /* 0x0000000b002d7213 */ /* 0x000fe20000000000 */
[----:B------:R-:W-:Y:S01]  /*25e0*/  @!P6 IMAD.IADD R25, R25, 0x1, -R0 ;  /* 0x000000011919e824 */ /* 0x000fe200078e0a00 */
[C---:B------:R-:W-:Y:S01]  /*25f0*/  LOP3.LUT R12, R5.reuse, 0x1c4, RZ, 0xfc, !PT ;  /* 0x000001c4050c7812 */ /* 0x040fe200078efcff */
[C---:B------:R-:W-:Y:S01]  /*2600*/  IMAD R31, R0.reuse, R6, R31 ;  /* 0x00000006001f7224 */ /* 0x040fe200078e021f */
[----:B0-----:R-:W-:Y:S01]  /*2610*/  LOP3.LUT R14, R5, 0x150, RZ, 0xfc, !PT ;  /* 0x00000150050e7812 */ /* 0x001fe200078efcff */
[----:B------:R-:W-:Y:S01]  /*2620*/  IMAD R29, R0, R7, R29 ;  /* 0x00000007001d7224 */ /* 0x000fe200078e021d */
[----:B------:R-:W-:Y:S01]  /*2630*/  IABS R51, R12 ;  /* 0x0000000c00337213 */ /* 0x000fe20000000000 */
[----:B------:R-:W-:Y:S01]  /*2640*/  @!P4 IMAD.IADD R8, R8, 0x1, -R9 ;  /* 0x000000010808c824 */ /* 0x000fe200078e0a09 */
[----:B------:R-:W-:Y:S01]  /*2650*/  ISETP.GT.U32.AND P6, PT, R0, R31, PT ;  /* 0x0000001f0000720c */ /* 0x000fe20003fc4070 */
[----:B------:R-:W-:Y:S01]  /*2660*/  VIADD R6, R4, 0x1ec ;  /* 0x000001ec04067836 */ /* 0x000fe20000000000 */
[C---:B------:R-:W-:Y:S01]  /*2670*/  ISETP.GT.U32.AND P4, PT, R0.reuse, R25, PT ;  /* 0x000000190000720c */ /* 0x040fe20003f84070 */
[----:B------:R-:W-:Y:S01]  /*2680*/  @!P3 IMAD.MOV R8, RZ, RZ, -R8 ;  /* 0x000000ffff08b224 */ /* 0x000fe200078e0a08 */
[----:B------:R-:W-:Y:S01]  /*2690*/  @!P2 LOP3.LUT R8, RZ, R122, RZ, 0x33, !PT ;  /* 0x0000007aff08a212 */ /* 0x000fe200078e33ff */
[----:B------:R-:W-:Y:S01]  /*26a0*/  @!P0 IMAD.IADD R27, R27, 0x1, -R0 ;  /* 0x000000011b1b8824 */ /* 0x000fe200078e0a00 */
[----:B------:R-:W-:-:S02]  /*26b0*/  ISETP.GT.U32.AND P0, PT, R0, R29, PT ;  /* 0x0000001d0000720c */ /* 0x000fc40003f04070 */
[----:B------:R-:W-:Y:S01]  /*26c0*/  ISETP.GE.AND P2, PT, R6, RZ, PT ;  /* 0x000000ff0600720c */ /* 0x000fe20003f46270 */
[----:B------:R-:W-:Y:S01]  /*26d0*/  IMAD R8, R8, UR5, RZ ;  /* 0x0000000508087c24 */ /* 0x000fe2000f8e02ff */
[----:B------:R-:W-:Y:S01]  /*26e0*/  IABS R35, R6 ;  /* 0x0000000600237213 */ /* 0x000fe20000000000 */
[----:B------:R-:W-:Y:S01]  /*26f0*/  IMAD.HI.U32 R6, R3, R33, RZ ;  /* 0x0000002103067227 */ /* 0x000fe200078e00ff */
[C---:B------:R-:W-:Y:S01]  /*2700*/  ISETP.GT.U32.AND P3, PT, R0.reuse, R27, PT ;  /* 0x0000001b0000720c */ /* 0x040fe20003f64070 */
[----:B------:R-:W-:Y:S01]  /*2710*/  UMOV UR5, URZ ;  /* 0x0000003f00057c82 */ /* 0x000fe20008000000 */
[----:B------:R-:W-:Y:S01]  /*2720*/  LOP3.LUT R9, R5, 0x1e8, RZ, 0xfc, !PT ;  /* 0x000001e805097812 */ /* 0x000fe200078efcff */
[----:B------:R-:W-:Y:S01]  /*2730*/  @!P6 IMAD.IADD R31, R31, 0x1, -R0 ;  /* 0x000000011f1fe824 */ /* 0x000fe200078e0a00 */
[----:B------:R-:W-:Y:S01]  /*2740*/  IABS R89, R14 ;  /* 0x0000000e00597213 */ /* 0x000fe20000000000 */
[----:B------:R-:W-:Y:S01]  /*2750*/  IMAD.MOV R6, RZ, RZ, -R6 ;  /* 0x000000ffff067224 */ /* 0x000fe200078e0a06 */
[----:B------:R-:W-:Y:S01]  /*2760*/  IABS R37, R9 ;  /* 0x0000000900257213 */ /* 0x000fe20000000000 */
[--C-:B------:R-:W-:Y:S01]  /*2770*/  @!P4 IMAD.IADD R25, R25, 0x1, -R0.reuse ;  /* 0x000000011919c824 */ /* 0x100fe200078e0a00 */
[----:B------:R-:W-:Y:S01]  /*2780*/  ISETP.GE.AND P4, PT, R5, RZ, PT ;  /* 0x000000ff0500720c */ /* 0x000fe20003f86270 */
[C---:B------:R-:W-:Y:S01]  /*2790*/  IMAD R33, R0.reuse, R6, R33 ;  /* 0x0000000600217224 */ /* 0x040fe200078e0221 */
[C---:B------:R-:W-:Y:S01]  /*27a0*/  ISETP.GT.U32.AND P6, PT, R0.reuse, R31, PT ;  /* 0x0000001f0000720c */ /* 0x040fe20003fc4070 */
[----:B------:R-:W-:Y:S01]  /*27b0*/  IMAD.HI.U32 R6, R3, R35, RZ ;  /* 0x0000002303067227 */ /* 0x000fe200078e00ff */
[C---:B------:R-:W-:Y:S01]  /*27c0*/  LOP3.LUT R15, R5.reuse, 0x144, RZ, 0xfc, !PT ;  /* 0x00000144050f7812 */ /* 0x040fe200078efcff */
[----:B------:R-:W-:Y:S01]  /*27d0*/  UIADD3.X UR11, UR5, -0x7fffffe0, URZ, UP0, !UPT ;  /* 0x80000020050b7890 */ /* 0x000fe200087fe43f */
[----:B------:R-:W-:Y:S01]  /*27e0*/  LOP3.LUT R18, R5, 0x38, RZ, 0xfc, !PT ;  /* 0x0000003805127812 */ /* 0x000fe200078efcff */
[----:B------:R-:W-:Y:S01]  /*27f0*/  @!P0 IMAD.IADD R29, R29, 0x1, -R0 ;  /* 0x000000011d1d8824 */ /* 0x000fe200078e0a00 */
[----:B------:R-:W-:Y:S01]  /*2800*/  IABS R83, R15 ;  /* 0x0000000f00537213 */ /* 0x000fe20000000000 */
[----:B------:R-:W-:Y:S01]  /*2810*/  IMAD.MOV R6, RZ, RZ, -R6 ;  /* 0x000000ffff067224 */ /* 0x000fe200078e0a06 */
[----:B------:R-:W-:Y:S01]  /*2820*/  IABS R17, R18 ;  /* 0x0000001200117213 */ /* 0x000fe20000000000 */
[--C-:B------:R-:W-:Y:S01]  /*2830*/  @!P3 IMAD.IADD R27, R27, 0x1, -R0.reuse ;  /* 0x000000011b1bb824 */ /* 0x100fe200078e0a00 */
[C---:B------:R-:W-:Y:S01]  /*2840*/  ISETP.GT.U32.AND P0, PT, R0.reuse, R29, PT ;  /* 0x0000001d0000720c */ /* 0x040fe20003f04070 */
[C---:B------:R-:W-:Y:S01]  /*2850*/  IMAD R35, R0.reuse, R6, R35 ;  /* 0x0000000600237224 */ /* 0x040fe200078e0223 */
[----:B------:R-:W-:Y:S01]  /*2860*/  ISETP.GE.AND P3, PT, R13, RZ, PT ;  /* 0x000000ff0d00720c */ /* 0x000fe20003f66270 */
[----:B------:R-:W-:Y:S01]  /*2870*/  IMAD.HI.U32 R7, R3, R37, RZ ;  /* 0x0000002503077227 */ /* 0x000fe200078e00ff */
[C---:B------:R-:W-:Y:S01]  /*2880*/  LOP3.LUT R13, R5.reuse, 0x1c0, RZ, 0xfc, !PT ;  /* 0x000001c0050d7812 */ /* 0x040fe200078efcff */
[----:B------:R-:W-:Y:S01]  /*2890*/  UIADD3.64 UR14, UR10, 0x3fe, URZ ;  /* 0x000003fe0a0e7897 */ /* 0x000fe2000fffe03f */
[----:B------:R-:W-:Y:S01]  /*28a0*/  LOP3.LUT R20, R5, 0x34, RZ, 0xfc, !PT ;  /* 0x0000003405147812 */ /* 0x000fe200078efcff */
[----:B------:R-:W-:Y:S01]  /*28b0*/  @!P4 IMAD.MOV R25, RZ, RZ, -R25 ;  /* 0x000000ffff19c224 */ /* 0x000fe200078e0a19 */
[C---:B------:R-:W-:Y:S01]  /*28c0*/  ISETP.GT.U32.AND P4, PT, R0.reuse, R33, PT ;  /* 0x000000210000720c */ /* 0x040fe20003f84070 */
[--C-:B------:R-:W-:Y:S01]  /*28d0*/  @!P6 IMAD.IADD R31, R31, 0x1, -R0.reuse ;  /* 0x000000011f1fe824 */ /* 0x100fe200078e0a00 */
[C---:B------:R-:W-:Y:S01]  /*28e0*/  ISETP.GT.U32.AND P6, PT, R0.reuse, R35, PT ;  /* 0x000000230000720c */ /* 0x040fe20003fc4070 */
[----:B------:R-:W-:Y:S01]  /*28f0*/  IMAD.MOV R7, RZ, RZ, -R7 ;  /* 0x000000ffff077224 */ /* 0x000fe200078e0a07 */
[----:B------:R-:W-:Y:S01]  /*2900*/  IABS R117, R13 ;  /* 0x0000000d00757213 */ /* 0x000fe20000000000 */
[--C-:B------:R-:W-:Y:S01]  /*2910*/  @!P0 IMAD.IADD R29, R29, 0x1, -R0.reuse ;  /* 0x000000011d1d8824 */ /* 0x100fe200078e0a00 */
[----:B------:R-:W-:Y:S01]  /*2920*/  ISETP.GE.AND P0, PT, R9, RZ, PT ;  /* 0x000000ff0900720c */ /* 0x000fe20003f06270 */
[C---:B------:R-:W-:Y:S01]  /*2930*/  IMAD R37, R0.reuse, R7, R37 ;  /* 0x0000000700257224 */ /* 0x040fe200078e0225 */
[C---:B------:R-:W-:Y:S01]  /*2940*/  LOP3.LUT R9, R5.reuse, 0x1e4, RZ, 0xfc, !PT ;  /* 0x000001e405097812 */ /* 0x040fe200078efcff */
[----:B------:R-:W-:Y:S01]  /*2950*/  @!P3 IMAD.MOV R31, RZ, RZ, -R31 ;  /* 0x000000ffff1fb224 */ /* 0x000fe200078e0a1f */
[----:B------:R-:W-:Y:S01]  /*2960*/  LOP3.LUT R22, R5, 0x30, RZ, 0xfc, !PT ;  /* 0x0000003005167812 */ /* 0x000fe200078efcff */
[----:B------:R-:W-:Y:S01]  /*2970*/  @!P1 IMAD.MOV R27, RZ, RZ, -R27 ;  /* 0x000000ffff1b9224 */ /* 0x000fe200078e0a1b */
[----:B------:R-:W-:Y:S01]  /*2980*/  ISETP.GT.U32.AND P3, PT, R0, R37, PT ;  /* 0x000000250000720c */ /* 0x000fe20003f64070 */
[--C-:B------:R-:W-:Y:S01]  /*2990*/  @!P4 IMAD.IADD R33, R33, 0x1, -R0.reuse ;  /* 0x000000012121c824 */ /* 0x100fe200078e0a00 */
[----:B------:R-:W-:Y:S01]  /*29a0*/  IABS R39, R9 ;  /* 0x0000000900277213 */ /* 0x000fe20000000000 */
[----:B------:R-:W-:Y:S01]  /*29b0*/  @!P6 IMAD.IADD R35, R35, 0x1, -R0 ;  /* 0x000000012323e824 */ /* 0x000fe200078e0a00 */
[----:B------:R-:W-:Y:S01]  /*29c0*/  ISETP.GE.AND P1, PT, R10, RZ, PT ;  /* 0x000000ff0a00720c */ /* 0x000fe20003f26270 */
[----:B------:R-:W-:Y:S01]  /*29d0*/  VIADD R7, R4, 0x1dc ;  /* 0x000001dc04077836 */ /* 0x000fe20000000000 */
[C---:B------:R-:W-:Y:S01]  /*29e0*/  ISETP.GT.U32.AND P4, PT, R0.reuse, R33, PT ;  /* 0x000000210000720c */ /* 0x040fe20003f84070 */
[----:B------:R-:W-:Y:S01]  /*29f0*/  IMAD.HI.U32 R6, R3, R39, RZ ;  /* 0x0000002703067227 */ /* 0x000fe200078e00ff */
[C---:B------:R-:W-:Y:S01]  /*2a00*/  ISETP.GT.U32.AND P6, PT, R0.reuse, R35, PT ;  /* 0x000000230000720c */ /* 0x040fe20003fc4070 */
[----:B------:R-:W-:Y:S01]  /*2a10*/  UIADD3.64 UR18, UR10, 0x400, URZ ;  /* 0x000004000a127897 */ /* 0x000fe2000fffe03f */
[----:B------:R-:W-:Y:S01]  /*2a20*/  LOP3.LUT R10, R5, 0x1e0, RZ, 0xfc, !PT ;  /* 0x000001e0050a7812 */ /* 0x000fe200078efcff */
[----:B------:R-:W-:Y:S01]  /*2a30*/  IMAD.MOV R6, RZ, RZ, -R6 ;  /* 0x000000ffff067224 */ /* 0x000fe200078e0a06 */
[----:B------:R-:W-:Y:S01]  /*2a40*/  IABS R43, R7 ;  /* 0x00000007002b7213 */ /* 0x000fe20000000000 */
[----:B------:R-:W-:Y:S01]  /*2a50*/  @!P3 IMAD.IADD R37, R37, 0x1, -R0 ;  /* 0x000000012525b824 */ /* 0x000fe200078e0a00 */
[----:B------:R-:W-:Y:S01]  /*2a60*/  IABS R41, R10 ;  /* 0x0000000a00297213 */ /* 0x000fe20000000000 */
[C---:B------:R-:W-:Y:S01]  /*2a70*/  IMAD R39, R0.reuse, R6, R39 ;  /* 0x0000000600277224 */ /* 0x040fe200078e0227 */
[----:B------:R-:W-:Y:S01]  /*2a80*/  LOP3.LUT R30, R5, 0x28, RZ, 0xfc, !PT ;  /* 0x00000028051e7812 */ /* 0x000fe200078efcff */
[----:B------:R-:W-:Y:S01]  /*2a90*/  @!P5 IMAD.MOV R29, RZ, RZ, -R29 ;  /* 0x000000ffff1dd224 */ /* 0x000fe200078e0a1d */
[----:B------:R-:W-:Y:S01]  /*2aa0*/  ISETP.GT.U32.AND P3, PT, R0, R37, PT ;  /* 0x000000250000720c */ /* 0x000fe20003f64070 */
[----:B------:R-:W-:Y:S01]  /*2ab0*/  IMAD.HI.U32 R6, R3, R41, RZ ;  /* 0x0000002903067227 */ /* 0x000fe200078e00ff */
[----:B------:R-:W-:-:S02]  /*2ac0*/  ISETP.GE.AND P5, PT, R7, RZ, PT ;  /* 0x000000ff0700720c */ /* 0x000fc40003fa6270 */
[----:B------:R-:W-:Y:S01]  /*2ad0*/  LOP3.LUT R32, R5, 0x24, RZ, 0xfc, !PT ;  /* 0x0000002405207812 */ /* 0x000fe200078efcff */
[--C-:B------:R-:W-:Y:S01]  /*2ae0*/  @!P4 IMAD.IADD R33, R33, 0x1, -R0.reuse ;  /* 0x000000012121c824 */ /* 0x100fe200078e0a00 */
[----:B------:R-:W-:Y:S01]  /*2af0*/  ISETP.GE.AND P4, PT, R9, RZ, PT ;  /* 0x000000ff0900720c */ /* 0x000fe20003f86270 */
[----:B------:R-:W-:Y:S01]  /*2b00*/  @!P6 IMAD.IADD R35, R35, 0x1, -R0 ;  /* 0x000000012323e824 */ /* 0x000fe200078e0a00 */
[C---:B------:R-:W-:Y:S01]  /*2b10*/  ISETP.GT.U32.AND P6, PT, R0.reuse, R39, PT ;  /* 0x000000270000720c */ /* 0x040fe20003fc4070 */
[----:B------:R-:W-:Y:S01]  /*2b20*/  IMAD.MOV R9, RZ, RZ, -R6 ;  /* 0x000000ffff097224 */ /* 0x000fe200078e0a06 */
[----:B------:R-:W-:Y:S01]  /*2b30*/  IABS R135, R32 ;  /* 0x0000002000877213 */ /* 0x000fe20000000000 */
[----:B------:R-:W-:Y:S01]  /*2b40*/  IMAD.HI.U32 R7, R3, R43, RZ ;  /* 0x0000002b03077227 */ /* 0x000fe200078e00ff */
[C---:B------:R-:W-:Y:S02]  /*2b50*/  LOP3.LUT R34, R5.reuse, 0x20, RZ, 0xfc, !PT ;  /* 0x0000002005227812 */ /* 0x040fe400078efcff */
[----:B------:R-:W-:Y:S01]  /*2b60*/  IABS R16, R36 ;  /* 0x0000002400107213 */ /* 0x000fe20000000000 */
[C---:B------:R-:W-:Y:S01]  /*2b70*/  IMAD R41, R0.reuse, R9, R41 ;  /* 0x0000000900297224 */ /* 0x040fe200078e0229 */
[----:B------:R-:W-:Y:S01]  /*2b80*/  LOP3.LUT R9, R5, 0x1d4, RZ, 0xfc, !PT ;  /* 0x000001d405097812 */ /* 0x000fe200078efcff */
[----:B------:R-:W-:Y:S01]  /*2b90*/  @!P3 IMAD.IADD R37, R37, 0x1, -R0 ;  /* 0x000000012525b824 */ /* 0x000fe200078e0a00 */
[----:B------:R-:W-:Y:S01]  /*2ba0*/  IABS R133, R34 ;  /* 0x0000002200857213 */ /* 0x000fe20000000000 */
[----:B------:R-:W-:Y:S01]  /*2bb0*/  IMAD.HI.U32 R6, R3, R45, RZ ;  /* 0x0000002d03067227 */ /* 0x000fe200078e00ff */
[----:B------:R-:W-:-:S02]  /*2bc0*/  ISETP.GT.U32.AND P3, PT, R0, R41, PT ;  /* 0x000000290000720c */ /* 0x000fc40003f64070 */
[----:B------:R-:W-:Y:S01]  /*2bd0*/  IABS R47, R9 ;  /* 0x00000009002f7213 */ /* 0x000fe20000000000 */
[----:B------:R-:W-:Y:S01]  /*2be0*/  @!P6 IMAD.IADD R39, R39, 0x1, -R0 ;  /* 0x000000012727e824 */ /* 0x000fe200078e0a00 */
[C---:B------:R-:W-:Y:S01]  /*2bf0*/  LOP3.LUT R38, R5.reuse, 0x18, RZ, 0xfc, !PT ;  /* 0x0000001805267812 */ /* 0x040fe200078efcff */
[----:B------:R-:W-:Y:S01]  /*2c00*/  @!P1 IMAD.MOV R33, RZ, RZ, -R33 ;  /* 0x000000ffff219224 */ /* 0x000fe200078e0a21 */
[----:B------:R-:W-:Y:S01]  /*2c10*/  ISETP.GE.AND P1, PT, R10, RZ, PT ;  /* 0x000000ff0a00720c */ /* 0x000fe20003f26270 */
[----:B------:R-:W-:Y:S01]  /*2c20*/  IMAD.MOV R7, RZ, RZ, -R7 ;  /* 0x000000ffff077224 */ /* 0x000fe200078e0a07 */
[C---:B------:R-:W-:Y:S01]  /*2c30*/  ISETP.GT.U32.AND P6, PT, R0.reuse, R39, PT ;  /* 0x000000270000720c */ /* 0x040fe20003fc4070 */
[----:B------:R-:W-:Y:S01]  /*2c40*/  IMAD.MOV R6, RZ, RZ, -R6 ;  /* 0x000000ffff067224 */ /* 0x000fe200078e0a06 */
[C---:B------:R-:W-:Y:S01]  /*2c50*/  LOP3.LUT R10, R5.reuse, 0x1d0, RZ, 0xfc, !PT ;  /* 0x000001d0050a7812 */ /* 0x040fe200078efcff */
[----:B------:R-:W-:Y:S01]  /*2c60*/  IMAD R43, R0, R7, R43 ;  /* 0x00000007002b7224 */ /* 0x000fe200078e022b */
[----:B------:R-:W-:Y:S01]  /*2c70*/  LOP3.LUT R40, R5, 0x10, RZ, 0xfc, !PT ;  /* 0x0000001005287812 */ /* 0x000fe200078efcff */
[----:B------:R-:W-:Y:S01]  /*2c80*/  @!P3 IMAD.IADD R41, R41, 0x1, -R0 ;  /* 0x000000012929b824 */ /* 0x000fe200078e0a00 */
[----:B------:R-:W-:Y:S01]  /*2c90*/  IABS R121, R10 ;  /* 0x0000000a00797213 */ /* 0x000fe20000000000 */
[----:B------:R-:W-:Y:S01]  /*2ca0*/  VIADD R7, R4, 0x1cc ;  /* 0x000001cc04077836 */ /* 0x000fe20000000000 */
[----:B------:R-:W-:Y:S01]  /*2cb0*/  LOP3.LUT R42, R5, 0x8, RZ, 0xfc, !PT ;  /* 0x00000008052a7812 */ /* 0x000fe200078efcff */
[C---:B------:R-:W-:Y:S01]  /*2cc0*/  IMAD R45, R0.reuse, R6, R45 ;  /* 0x00000006002d7224 */ /* 0x040fe200078e022d */
[----:B------:R-:W-:Y:S01]  /*2cd0*/  ISETP.GT.U32.AND P3, PT, R0, R41, PT ;  /* 0x000000290000720c */ /* 0x000fe20003f64070 */
[----:B------:R-:W-:Y:S01]  /*2ce0*/  IMAD.HI.U32 R6, R3, R47, RZ ;  /* 0x0000002f03067227 */ /* 0x000fe200078e00ff */
[----:B------:R-:W-:-:S02]  /*2cf0*/  IABS R49, R7 ;  /* 0x0000000700317213 */ /* 0x000fc40000000000 */
[----:B------:R-:W-:Y:S01]  /*2d00*/  IABS R129, R40 ;  /* 0x0000002800817213 */ /* 0x000fe20000000000 */
[----:B------:R-:W-:Y:S01]  /*2d10*/  @!P0 IMAD.MOV R37, RZ, RZ, -R37 ;  /* 0x000000ffff258224 */ /* 0x000fe200078e0a25 */
[----:B------:R-:W-:Y:S01]  /*2d20*/  ISETP.GE.AND P0, PT, R7, RZ, PT ;  /* 0x000000ff0700720c */ /* 0x000fe20003f06270 */
[----:B------:R-:W-:Y:S01]  /*2d30*/  @!P6 IMAD.IADD R39, R39, 0x1, -R0 ;  /* 0x000000012727e824 */ /* 0x000fe200078e0a00 */
[----:B------:R-:W-:Y:S01]  /*2d40*/  ISETP.GT.U32.AND P6, PT, R0, R43, PT ;  /* 0x0000002b0000720c */ /* 0x000fe20003fc4070 */
[----:B------:R-:W-:Y:S01]  /*2d50*/  IMAD.HI.U32 R7, R3, R121, RZ ;  /* 0x0000007903077227 */ /* 0x000fe200078e00ff */
[----:B------:R-:W-:-:S03]  /*2d60*/  SHF.R.S32.HI R21, RZ, 0x6, R21 ;  /* 0x00000006ff157819 */ /* 0x000fc60000011415 */
[----:B------:R-:W-:Y:S02]  /*2d70*/  IMAD.MOV R6, RZ, RZ, -R6 ;  /* 0x000000ffff067224 */ /* 0x000fe400078e0a06 */
[----:B------:R-:W-:Y:S02]  /*2d80*/  IMAD.MOV R7, RZ, RZ, -R7 ;  /* 0x000000ffff077224 */ /* 0x000fe400078e0a07 */
[C---:B------:R-:W-:Y:S02]  /*2d90*/  IMAD R47, R0.reuse, R6, R47 ;  /* 0x00000006002f7224 */ /* 0x040fe400078e022f */
[----:B------:R-:W-:Y:S01]  /*2da0*/  @!P4 IMAD.MOV R39, RZ, RZ, -R39 ;  /* 0x000000ffff27c224 */ /* 0x000fe200078e0a27 */
[C---:B------:R-:W-:Y:S01]  /*2db0*/  ISETP.GT.U32.AND P4, PT, R0.reuse, R45, PT ;  /* 0x0000002d0000720c */ /* 0x040fe20003f84070 */
[C---:B------:R-:W-:Y:S02]  /*2dc0*/  IMAD R121, R0.reuse, R7, R121 ;  /* 0x0000000700797224 */ /* 0x040fe400078e0279 */
[--C-:B------:R-:W-:Y:S01]  /*2dd0*/  @!P3 IMAD.IADD R41, R41, 0x1, -R0.reuse ;  /* 0x000000012929b824 */ /* 0x100fe200078e0a00 */
[C---:B------:R-:W-:Y:S01]  /*2de0*/  ISETP.GT.U32.AND P3, PT, R0.reuse, R47, PT ;  /* 0x0000002f0000720c */ /* 0x040fe20003f64070 */
[----:B------:R-:W-:Y:S01]  /*2df0*/  @!P6 IMAD.IADD R43, R43, 0x1, -R0 ;  /* 0x000000012b2be824 */ /* 0x000fe200078e0a00 */
[----:B------:R-:W-:Y:S01]  /*2e00*/  ISETP.GT.U32.AND P6, PT, R0, R121, PT ;  /* 0x000000790000720c */ /* 0x000fe20003fc4070 */
[----:B------:R-:W-:Y:S01]  /*2e10*/  @!P2 IMAD.MOV R35, RZ, RZ, -R35 ;  /* 0x000000ffff23a224 */ /* 0x000fe200078e0a23 */
[----:B------:R-:W-:Y:S01]  /*2e20*/  ISETP.GE.AND P2, PT, R11, RZ, PT ;  /* 0x000000ff0b00720c */ /* 0x000fe20003f46270 */
[----:B------:R-:W-:Y:S01]  /*2e30*/  IMAD.HI.U32 R6, R3, R49, RZ ;  /* 0x0000003103067227 */ /* 0x000fe200078e00ff */
[----:B------:R-:W-:-:S03]  /*2e40*/  LOP3.LUT R11, R5, 0x1c8, RZ, 0xfc, !PT ;  /* 0x000001c8050b7812 */ /* 0x000fc600078efcff */
[----:B------:R-:W-:Y:S01]  /*2e50*/  @!P4 IMAD.IADD R45, R45, 0x1, -R0 ;  /* 0x000000012d2dc824 */ /* 0x000fe200078e0a00 */
[C---:B------:R-:W-:Y:S01]  /*2e60*/  ISETP.GT.U32.AND P4, PT, R0.reuse, R43, PT ;  /* 0x0000002b0000720c */ /* 0x040fe20003f84070 */
[----:B------:R-:W-:Y:S01]  /*2e70*/  IMAD.MOV R6, RZ, RZ, -R6 ;  /* 0x000000ffff067224 */ /* 0x000fe200078e0a06 */
[----:B------:R-:W-:Y:S01]  /*2e80*/  IABS R119, R11 ;  /* 0x0000000b00777213 */ /* 0x000fe20000000000 */
[--C-:B------:R-:W-:Y:S01]  /*2e90*/  @!P3 IMAD.IADD R47, R47, 0x1, -R0.reuse ;  /* 0x000000012f2fb824 */ /* 0x100fe200078e0a00 */
[C---:B------:R-:W-:Y:S01]  /*2ea0*/  ISETP.GT.U32.AND P3, PT, R0.reuse, R45, PT ;  /* 0x0000002d0000720c */ /* 0x040fe20003f64070 */
[----:B------:R-:W-:Y:S02]  /*2eb0*/  @!P6 IMAD.IADD R121, R121, 0x1, -R0 ;  /* 0x000000017979e824 */ /* 0x000fe400078e0a00 */
[C---:B------:R-:W-:Y:S01]  /*2ec0*/  IMAD R49, R0.reuse, R6, R49 ;  /* 0x0000000600317224 */ /* 0x040fe200078e0231 */
[----:B------:R-:W-:Y:S01]  /*2ed0*/  ISETP.GT.U32.AND P6, PT, R0, R47, PT ;  /* 0x0000002f0000720c */ /* 0x000fe20003fc4070 */
[----:B------:R-:W-:-:S04]  /*2ee0*/  IMAD.HI.U32 R6, R3, R119, RZ ;  /* 0x0000007703067227 */ /* 0x000fc800078e00ff */
[----:B------:R-:W-:Y:S02]  /*2ef0*/  IMAD.MOV R6, RZ, RZ, -R6 ;  /* 0x000000ffff067224 */ /* 0x000fe400078e0a06 */
[--C-:B------:R-:W-:Y:S01]  /*2f00*/  @!P4 IMAD.IADD R43, R43, 0x1, -R0.reuse ;  /* 0x000000012b2bc824 */ /* 0x100fe200078e0a00 */
[C---:B------:R-:W-:Y:S01]  /*2f10*/  ISETP.GT.U32.AND P4, PT, R0.reuse, R49, PT ;  /* 0x000000310000720c */ /* 0x040fe20003f84070 */
[C---:B------:R-:W-:Y:S02]  /*2f20*/  IMAD R119, R0.reuse, R6, R119 ;  /* 0x0000000600777224 */ /* 0x040fe400078e0277 */
[----:B------:R-:W-:Y:S01]  /*2f30*/  @!P1 IMAD.MOV R41, RZ, RZ, -R41 ;  /* 0x000000ffff299224 */ /* 0x000fe200078e0a29 */
[C---:B------:R-:W-:Y:S01]  /*2f40*/  ISETP.GT.U32.AND P1, PT, R0.reuse, R121, PT ;  /* 0x000000790000720c */ /* 0x040fe20003f24070 */
[--C-:B------:R-:W-:Y:S01]  /*2f50*/  @!P6 IMAD.IADD R47, R47, 0x1, -R0.reuse ;  /* 0x000000012f2fe824 */ /* 0x100fe200078e0a00 */
[----:B------:R-:W-:Y:S01]  /*2f60*/  ISETP.GT.U32.AND P6, PT, R0, R119, PT ;  /* 0x000000770000720c */ /* 0x000fe20003fc4070 */
[----:B------:R-:W-:Y:S01]  /*2f70*/  @!P3 IMAD.IADD R45, R45, 0x1, -R0 ;  /* 0x000000012d2db824 */ /* 0x000fe200078e0a00 */
[----:B------:R-:W-:Y:S01]  /*2f80*/  ISETP.GE.AND P3, PT, R9, RZ, PT ;  /* 0x000000ff0900720c */ /* 0x000fe20003f66270 */
[----:B------:R-:W-:-:S02]  /*2f90*/  VIADD R9, R4, 0x1bc ;  /* 0x000001bc04097836 */ /* 0x000fc40000000000 */
[----:B------:R-:W-:-:S03]  /*2fa0*/  IMAD.HI.U32 R7, R3, R117, RZ ;  /* 0x0000007503077227 */ /* 0x000fc600078e00ff */
[----:B------:R-:W-:Y:S01]  /*2fb0*/  IABS R53, R9 ;  /* 0x0000000900357213 */ /* 0x000fe20000000000 */
[--C-:B------:R-:W-:Y:S01]  /*2fc0*/  @!P4 IMAD.IADD R49, R49, 0x1, -R0.reuse ;  /* 0x000000013131c824 */ /* 0x100fe200078e0a00 */
[----:B------:R-:W-:Y:S01]  /*2fd0*/  ISETP.GE.AND P4, PT, R10, RZ, PT ;  /* 0x000000ff0a00720c */ /* 0x000fe20003f86270 */
[--C-:B------:R-:W-:Y:S01]  /*2fe0*/  @!P1 IMAD.IADD R121, R121, 0x1, -R0.reuse ;  /* 0x0000000179799824 */ /* 0x100fe200078e0a00 */
[----:B------:R-:W-:Y:S01]  /*2ff0*/  ISETP.GE.AND P1, PT, R9, RZ, PT ;  /* 0x000000ff0900720c */ /* 0x000fe20003f26270 */
[----:B------:R-:W-:Y:S01]  /*3000*/  IMAD.MOV R7, RZ, RZ, -R7 ;  /* 0x000000ffff077224 */ /* 0x000fe200078e0a07 */
[----:B------:R-:W-:Y:S01]  /*3010*/  LOP3.LUT R9, R5, 0x1b8, RZ, 0xfc, !PT ;  /* 0x000001b805097812 */ /* 0x000fe200078efcff */
[----:B------:R-:W-:Y:S01]  /*3020*/  IMAD.HI.U32 R6, R3, R51, RZ ;  /* 0x0000003303067227 */ /* 0x000fe200078e00ff */
[----:B------:R-:W-:Y:S02]  /*3030*/  LOP3.LUT R10, R5, 0x1b4, RZ, 0xfc, !PT ;  /* 0x000001b4050a7812 */ /* 0x000fe400078efcff */
[----:B------:R-:W-:Y:S01]  /*3040*/  IABS R115, R9 ;  /* 0x0000000900737213 */ /* 0x000fe20000000000 */
[----:B------:R-:W-:Y:S01]  /*3050*/  @!P6 IMAD.IADD R119, R119, 0x1, -R0 ;  /* 0x000000017777e824 */ /* 0x000fe200078e0a00 */
[----:B------:R-:W-:Y:S01]  /*3060*/  IABS R55, R10 ;  /* 0x0000000a00377213 */ /* 0x000fe20000000000 */
[----:B------:R-:W-:-:S02]  /*3070*/  IMAD R117, R0, R7, R117 ;  /* 0x0000000700757224 */ /* 0x000fc400078e0275 */
[----:B------:R-:W-:Y:S01]  /*3080*/  IMAD.MOV R6, RZ, RZ, -R6 ;  /* 0x000000ffff067224 */ /* 0x000fe200078e0a06 */
[C---:B------:R-:W-:Y:S01]  /*3090*/  ISETP.GT.U32.AND P6, PT, R0.reuse, R119, PT ;  /* 0x000000770000720c */ /* 0x040fe20003fc4070 */
[----:B------:R-:W-:Y:S01]  /*30a0*/  @!P4 IMAD.MOV R121, RZ, RZ, -R121 ;  /* 0x000000ffff79c224 */ /* 0x000fe200078e0a79 */
[C---:B------:R-:W-:Y:S01]  /*30b0*/  ISETP.GT.U32.AND P4, PT, R0.reuse, R117, PT ;  /* 0x000000750000720c */ /* 0x040fe20003f84070 */
[----:B------:R-:W-:Y:S02]  /*30c0*/  IMAD R51, R0, R6, R51 ;  /* 0x0000000600337224 */ /* 0x000fe400078e0233 */
[----:B------:R-:W-:Y:S01]  /*30d0*/  @!P3 IMAD.MOV R47, RZ, RZ, -R47 ;  /* 0x000000ffff2fb224 */ /* 0x000fe200078e0a2f */
[----:B------:R-:W-:Y:S01]  /*30e0*/  ISETP.GE.AND P3, PT, R11, RZ, PT ;  /* 0x000000ff0b00720c */ /* 0x000fe20003f66270 */
[----:B------:R-:W-:Y:S01]  /*30f0*/  IMAD.HI.U32 R7, R3, R115, RZ ;  /* 0x0000007303077227 */ /* 0x000fe200078e00ff */
[----:B------:R-:W-:-:S03]  /*3100*/  LOP3.LUT R11, R5, 0x1b0, RZ, 0xfc, !PT ;  /* 0x000001b0050b7812 */ /* 0x000fc600078efcff */
[----:B------:R-:W-:Y:S01]  /*3110*/  @!P2 IMAD.MOV R45, RZ, RZ, -R45 ;  /* 0x000000ffff2da224 */ /* 0x000fe200078e0a2d */
[C---:B------:R-:W-:Y:S01]  /*3120*/  ISETP.GT.U32.AND P2, PT, R0.reuse, R51, PT ;  /* 0x000000330000720c */ /* 0x040fe20003f44070 */
[----:B------:R-:W-:Y:S01]  /*3130*/  IMAD.MOV R7, RZ, RZ, -R7 ;  /* 0x000000ffff077224 */ /* 0x000fe200078e0a07 */
[----:B------:R-:W-:Y:S01]  /*3140*/  IABS R113, R11 ;  /* 0x0000000b00717213 */ /* 0x000fe20000000000 */
[--C-:B------:R-:W-:Y:S01]  /*3150*/  @!P6 IMAD.IADD R119, R119, 0x1, -R0.reuse ;  /* 0x000000017777e824 */ /* 0x100fe200078e0a00 */
[----:B------:R-:W-:Y:S01]  /*3160*/  ISETP.GE.AND P6, PT, R13, RZ, PT ;  /* 0x000000ff0d00720c */ /* 0x000fe20003fc6270 */
[C---:B------:R-:W-:Y:S01]  /*3170*/  IMAD R115, R0.reuse, R7, R115 ;  /* 0x0000000700737224 */ /* 0x040fe200078e0273 */
[----:B------:R-:W-:Y:S01]  /*3180*/  LOP3.LUT R13, R5, 0x198, RZ, 0xfc, !PT ;  /* 0x00000198050d7812 */ /* 0x000fe200078efcff */
[----:B------:R-:W-:Y:S01]  /*3190*/  @!P5 IMAD.MOV R43, RZ, RZ, -R43 ;  /* 0x000000ffff2bd224 */ /* 0x000fe200078e0a2b */
[----:B------:R-:W-:Y:S01]  /*31a0*/  ISETP.GT.U32.AND P5, PT, R0, R49, PT ;  /* 0x000000310000720c */ /* 0x000fe20003fa4070 */
[----:B------:R-:W-:Y:S01]  /*31b0*/  @!P4 IMAD.IADD R117, R117, 0x1, -R0 ;  /* 0x000000017575c824 */ /* 0x000fe200078e0a00 */
[----:B------:R-:W-:Y:S01]  /*31c0*/  IABS R107, R13 ;  /* 0x0000000d006b7213 */ /* 0x000fe20000000000 */
[----:B------:R-:W-:-:S03]  /*31d0*/  IMAD.HI.U32 R6, R3, R53, RZ ;  /* 0x0000003503067227 */ /* 0x000fc600078e00ff */
[C---:B------:R-:W-:Y:S01]  /*31e0*/  ISETP.GT.U32.AND P4, PT, R0.reuse, R117, PT ;  /* 0x000000750000720c */ /* 0x040fe20003f84070 */
[----:B------:R-:W-:Y:S01]  /*31f0*/  @!P3 IMAD.MOV R119, RZ, RZ, -R119 ;  /* 0x000000ffff77b224 */ /* 0x000fe200078e0a77 */
[C---:B------:R-:W-:Y:S01]  /*3200*/  ISETP.GT.U32.AND P3, PT, R0.reuse, R115, PT ;  /* 0x000000730000720c */ /* 0x040fe20003f64070 */
[----:B------:R-:W-:Y:S02]  /*3210*/  IMAD.MOV R6, RZ, RZ, -R6 ;  /* 0x000000ffff067224 */ /* 0x000fe400078e0a06 */
[----:B------:R-:W-:Y:S02]  /*3220*/  @!P2 IMAD.IADD R51, R51, 0x1, -R0 ;  /* 0x000000013333a824 */ /* 0x000fe400078e0a00 */
[C---:B------:R-:W-:Y:S02]  /*3230*/  IMAD R53, R0.reuse, R6, R53 ;  /* 0x0000000600357224 */ /* 0x040fe400078e0235 */
[----:B------:R-:W-:Y:S01]  /*3240*/  IMAD.HI.U32 R6, R3, R55, RZ ;  /* 0x0000003703067227 */ /* 0x000fe200078e00ff */
[----:B------:R-:W-:-:S03]  /*3250*/  ISETP.GT.U32.AND P2, PT, R0, R51, PT ;  /* 0x000000330000720c */ /* 0x000fc60003f44070 */
[----:B------:R-:W-:Y:S01]  /*3260*/  @!P5 IMAD.IADD R49, R49, 0x1, -R0 ;  /* 0x000000013131d824 */ /* 0x000fe200078e0a00 */
[----:B------:R-:W-:Y:S01]  /*3270*/  ISETP.GE.AND P5, PT, R12, RZ, PT ;  /* 0x000000ff0c00720c */ /* 0x000fe20003fa6270 */
[----:B------:R-:W-:Y:S01]  /*3280*/  IMAD.MOV R6, RZ, RZ, -R6 ;  /* 0x000000ffff067224 */ /* 0x000fe200078e0a06 */
[----:B------:R-:W-:Y:S01]  /*3290*/  LOP3.LUT R12, R5, 0x1a0, RZ, 0xfc, !PT ;  /* 0x000001a0050c7812 */ /* 0x000fe200078efcff */
[--C-:B------:R-:W-:Y:S02]  /*32a0*/  @!P3 IMAD.IADD R115, R115, 0x1, -R0.reuse ;  /* 0x000000017373b824 */ /* 0x100fe400078e0a00 */
[----:B------:R-:W-:Y:S01]  /*32b0*/  @!P0 IMAD.MOV R49, RZ, RZ, -R49 ;  /* 0x000000ffff318224 */ /* 0x000fe200078e0a31 */
[C---:B------:R-:W-:Y:S01]  /*32c0*/  ISETP.GT.U32.AND P0, PT, R0.reuse, R53, PT ;  /* 0x000000350000720c */ /* 0x040fe20003f04070 */
[----:B------:R-:W-:Y:S01]  /*32d0*/  @!P4 IMAD.IADD R117, R117, 0x1, -R0 ;  /* 0x000000017575c824 */ /* 0x000fe200078e0a00 */
[C---:B------:R-:W-:Y:S01]  /*32e0*/  ISETP.GT.U32.AND P3, PT, R0.reuse, R115, PT ;  /* 0x000000730000720c */ /* 0x040fe20003f64070 */
[----:B------:R-:W-:Y:S01]  /*32f0*/  IMAD R55, R0, R6, R55 ;  /* 0x0000000600377224 */ /* 0x000fe200078e0237 */
[----:B------:R-:W-:Y:S01]  /*3300*/  IABS R109, R12 ;  /* 0x0000000c006d7213 */ /* 0x000fe20000000000 */
[----:B------:R-:W-:-:S02]  /*3310*/  @!P6 IMAD.MOV R117, RZ, RZ, -R117 ;  /* 0x000000ffff75e224 */ /* 0x000fc400078e0a75 */
[----:B------:R-:W-:Y:S01]  /*3320*/  @!P2 IMAD.IADD R51, R51, 0x1, -R0 ;  /* 0x000000013333a824 */ /* 0x000fe200078e0a00 */
[----:B------:R-:W-:Y:S01]  /*3330*/  ISETP.GT.U32.AND P6, PT, R0, R55, PT ;  /* 0x000000370000720c */ /* 0x000fe20003fc4070 */
[----:B------:R-:W-:Y:S01]  /*3340*/  IMAD.HI.U32 R6, R3, R113, RZ ;  /* 0x0000007103067227 */ /* 0x000fe200078e00ff */
[----:B------:R-:W-:-:S03]  /*3350*/  ISETP.GE.AND P2, PT, R9, RZ, PT ;  /* 0x000000ff0900720c */ /* 0x000fc60003f46270 */
[----:B------:R-:W-:Y:S02]  /*3360*/  IMAD.MOV R9, RZ, RZ, -R6 ;  /* 0x000000ffff097224 */ /* 0x000fe400078e0a06 */
[----:B------:R-:W-:Y:S02]  /*3370*/  VIADD R7, R4, 0x1ac ;  /* 0x000001ac04077836 */ /* 0x000fe40000000000 */
[--C-:B------:R-:W-:Y:S02]  /*3380*/  @!P0 IMAD.IADD R53, R53, 0x1, -R0.reuse ;  /* 0x0000000135358824 */ /* 0x100fe400078e0a00 */
[C---:B------:R-:W-:Y:S01]  /*3390*/  IMAD R113, R0.reuse, R9, R113 ;  /* 0x0000000900717224 */ /* 0x040fe200078e0271 */
[----:B------:R-:W-:Y:S01]  /*33a0*/  IABS R57, R7 ;  /* 0x0000000700397213 */ /* 0x000fe20000000000 */
[--C-:B------:R-:W-:Y:S01]  /*33b0*/  @!P3 IMAD.IADD R115, R115, 0x1, -R0.reuse ;  /* 0x000000017373b824 */ /* 0x100fe200078e0a00 */
[C---:B------:R-:W-:Y:S01]  /*33c0*/  ISETP.GT.U32.AND P0, PT, R0.reuse, R53, PT ;  /* 0x000000350000720c */ /* 0x040fe20003f04070 */
[----:B------:R-:W-:Y:S01]  /*33d0*/  @!P6 IMAD.IADD R55, R55, 0x1, -R0 ;  /* 0x000000013737e824 */ /* 0x000fe200078e0a00 */
[----:B------:R-:W-:Y:S01]  /*33e0*/  ISETP.GE.AND P4, PT, R7, RZ, PT ;  /* 0x000000ff0700720c */ /* 0x000fe20003f86270 */
[----:B------:R-:W-:Y:S01]  /*33f0*/  @!P2 IMAD.MOV R115, RZ, RZ, -R115 ;  /* 0x000000ffff73a224 */ /* 0x000fe200078e0a73 */
[----:B------:R-:W-:Y:S01]  /*3400*/  ISETP.GT.U32.AND P2, PT, R0, R113, PT ;  /* 0x000000710000720c */ /* 0x000fe20003f44070 */
[----:B------:R-:W-:Y:S01]  /*3410*/  VIADD R6, R4, 0x19c ;  /* 0x0000019c04067836 */ /* 0x000fe20000000000 */
[----:B------:R-:W-:Y:S01]  /*3420*/  ISETP.GT.U32.AND P6, PT, R0, R55, PT ;  /* 0x000000370000720c */ /* 0x000fe20003fc4070 */
[----:B------:R-:W-:-:S03]  /*3430*/  IMAD.HI.U32 R7, R3, R57, RZ ;  /* 0x0000003903077227 */ /* 0x000fc600078e00ff */
[----:B------:R-:W-:Y:S01]  /*3440*/  ISETP.GE.AND P3, PT, R6, RZ, PT ;  /* 0x000000ff0600720c */ /* 0x000fe20003f66270 */
[----:B------:R-:W-:Y:S01]  /*3450*/  IMAD.MOV R7, RZ, RZ, -R7 ;  /* 0x000000ffff077224 */ /* 0x000fe200078e0a07 */
[----:B------:R-:W-:Y:S01]  /*3460*/  IABS R61, R6 ;  /* 0x00000006003d7213 */ /* 0x000fe20000000000 */
[--C-:B------:R-:W-:Y:S01]  /*3470*/  @!P0 IMAD.IADD R53, R53, 0x1, -R0.reuse ;  /* 0x0000000135358824 */ /* 0x100fe200078e0a00 */
[----:B------:R-:W-:Y:S01]  /*3480*/  LOP3.LUT R6, R5, 0x1a8, RZ, 0xfc, !PT ;  /* 0x000001a805067812 */ /* 0x000fe200078efcff */
[----:B------:R-:W-:Y:S01]  /*3490*/  IMAD R57, R0, R7, R57 ;  /* 0x0000000700397224 */ /* 0x000fe200078e0239 */
[----:B------:R-:W-:Y:S01]  /*34a0*/  ISETP.GE.AND P0, PT, R11, RZ, PT ;  /* 0x000000ff0b00720c */ /* 0x000fe20003f06270 */
[--C-:B------:R-:W-:Y:S01]  /*34b0*/  @!P2 IMAD.IADD R113, R113, 0x1, -R0.reuse ;  /* 0x000000017171a824 */ /* 0x100fe200078e0a00 */
[----:B------:R-:W-:Y:S01]  /*34c0*/  IABS R111, R6 ;  /* 0x00000006006f7213 */ /* 0x000fe20000000000 */
[----:B------:R-:W-:Y:S01]  /*34d0*/  @!P1 IMAD.MOV R53, RZ, RZ, -R53 ;  /* 0x000000ffff359224 */ /* 0x000fe200078e0a35 */
[----:B------:R-:W-:Y:S01]  /*34e0*/  LOP3.LUT R11, R5, 0x1a4, RZ, 0xfc, !PT ;  /* 0x000001a4050b7812 */ /* 0x000fe200078efcff */
[----:B------:R-:W-:Y:S01]  /*34f0*/  @!P6 IMAD.IADD R55, R55, 0x1, -R0 ;  /* 0x000000013737e824 */ /* 0x000fe200078e0a00 */
[----:B------:R-:W-:Y:S01]  /*3500*/  ISETP.GE.AND P1, PT, R6, RZ, PT ;  /* 0x000000ff0600720c */ /* 0x000fe20003f26270 */
[----:B------:R-:W-:Y:S01]  /*3510*/  IMAD.HI.U32 R6, R3, R111, RZ ;  /* 0x0000006f03067227 */ /* 0x000fe200078e00ff */
[----:B------:R-:W-:-:S02]  /*3520*/  ISETP.GT.U32.AND P6, PT, R0, R57, PT ;  /* 0x000000390000720c */ /* 0x000fc40003fc4070 */
[----:B------:R-:W-:Y:S01]  /*3530*/  IABS R59, R11 ;  /* 0x0000000b003b7213 */ /* 0x000fe20000000000 */
[----:B------:R-:W-:Y:S01]  /*3540*/  @!P5 IMAD.MOV R51, RZ, RZ, -R51 ;  /* 0x000000ffff33d224 */ /* 0x000fe200078e0a33 */
[----:B------:R-:W-:Y:S01]  /*3550*/  ISETP.GT.U32.AND P2, PT, R0, R113, PT ;  /* 0x000000710000720c */ /* 0x000fe20003f44070 */
[----:B------:R-:W-:Y:S01]  /*3560*/  IMAD.MOV R9, RZ, RZ, -R6 ;  /* 0x000000ffff097224 */ /* 0x000fe200078e0a06 */
[----:B------:R-:W-:Y:S01]  /*3570*/  ISETP.GE.AND P5, PT, R10, RZ, PT ;  /* 0x000000ff0a00720c */ /* 0x000fe20003fa6270 */
[----:B------:R-:W-:-:S04]  /*3580*/  IMAD.HI.U32 R7, R3, R59, RZ ;  /* 0x0000003b03077227 */ /* 0x000fc800078e00ff */
[----:B------:R-:W-:-:S04]  /*3590*/  IMAD.HI.U32 R6, R3, R109, RZ ;  /* 0x0000006d03067227 */ /* 0x000fc800078e00ff */
[C---:B------:R-:W-:Y:S02]  /*35a0*/  IMAD R111, R0.reuse, R9, R111 ;  /* 0x00000009006f7224 */ /* 0x040fe400078e026f */
[----:B------:R-:W-:Y:S02]  /*35b0*/  IMAD.MOV R10, RZ, RZ, -R7 ;  /* 0x000000ffff0a7224 */ /* 0x000fe400078e0a07 */
[----:B------:R-:W-:Y:S02]  /*35c0*/  IMAD.MOV R9, RZ, RZ, -R6 ;  /* 0x000000ffff097224 */ /* 0x000fe400078e0a06 */
[--C-:B------:R-:W-:Y:S02]  /*35d0*/  @!P6 IMAD.IADD R57, R57, 0x1, -R0.reuse ;  /* 0x000000013939e824 */ /* 0x100fe400078e0a00 */
[C---:B------:R-:W-:Y:S01]  /*35e0*/  IMAD R59, R0.reuse, R10, R59 ;  /* 0x0000000a003b7224 */ /* 0x040fe200078e023b */
[----:B------:R-:W-:Y:S01]  /*35f0*/  LOP3.LUT R10, R5, 0x190, RZ, 0xfc, !PT ;  /* 0x00000190050a7812 */ /* 0x000fe200078efcff */
[C---:B------:R-:W-:Y:S01]  /*3600*/  IMAD R109, R0.reuse, R9, R109 ;  /* 0x00000009006d7224 */ /* 0x040fe200078e026d */
[C---:B------:R-:W-:Y:S01]  /*3610*/  ISETP.GT.U32.AND P6, PT, R0.reuse, R57, PT ;  /* 0x000000390000720c */ /* 0x040fe20003fc4070 */
[----:B------:R-:W-:Y:S01]  /*3620*/  @!P2 IMAD.IADD R113, R113, 0x1, -R0 ;  /* 0x000000017171a824 */ /* 0x000fe200078e0a00 */
[C---:B------:R-:W-:Y:S01]  /*3630*/  ISETP.GT.U32.AND P2, PT, R0.reuse, R111, PT ;  /* 0x0000006f0000720c */ /* 0x040fe20003f44070 */
[----:B------:R-:W-:Y:S01]  /*3640*/  @!P5 IMAD.MOV R55, RZ, RZ, -R55 ;  /* 0x000000ffff37d224 */ /* 0x000fe200078e0a37 */
[C---:B------:R-:W-:Y:S01]  /*3650*/  ISETP.GT.U32.AND P5, PT, R0.reuse, R59, PT ;  /* 0x0000003b0000720c */ /* 0x040fe20003fa4070 */
[----:B------:R-:W-:Y:S01]  /*3660*/  @!P0 IMAD.MOV R113, RZ, RZ, -R113 ;  /* 0x000000ffff718224 */ /* 0x000fe200078e0a71 */
[----:B------:R-:W-:Y:S01]  /*3670*/  ISETP.GT.U32.AND P0, PT, R0, R109, PT ;  /* 0x0000006d0000720c */ /* 0x000fe20003f04070 */
[----:B------:R-:W-:Y:S01]  /*3680*/  IMAD.HI.U32 R6, R3, R61, RZ ;  /* 0x0000003d03067227 */ /* 0x000fe200078e00ff */
[----:B------:R-:W-:-:S02]  /*3690*/  LOP3.LUT R9, R5, 0x194, RZ, 0xfc, !PT ;  /* 0x0000019405097812 */ /* 0x000fc400078efcff */
[----:B------:R-:W-:Y:S01]  /*36a0*/  IABS R105, R10 ;  /* 0x0000000a00697213 */ /* 0x000fe20000000000 */
[----:B------:R-:W-:Y:S01]  /*36b0*/  IMAD.MOV R6, RZ, RZ, -R6 ;  /* 0x000000ffff067224 */ /* 0x000fe200078e0a06 */
[----:B------:R-:W-:Y:S01]  /*36c0*/  IABS R63, R9 ;  /* 0x00000009003f7213 */ /* 0x000fe20000000000 */
[--C-:B------:R-:W-:Y:S02]  /*36d0*/  @!P6 IMAD.IADD R57, R57, 0x1, -R0.reuse ;  /* 0x000000013939e824 */ /* 0x100fe400078e0a00 */
[C---:B------:R-:W-:Y:S02]  /*36e0*/  IMAD R61, R0.reuse, R6, R61 ;  /* 0x00000006003d7224 */ /* 0x040fe400078e023d */
[--C-:B------:R-:W-:Y:S02]  /*36f0*/  @!P2 IMAD.IADD R111, R111, 0x1, -R0.reuse ;  /* 0x000000016f6fa824 */ /* 0x100fe400078e0a00 */
[--C-:B------:R-:W-:Y:S01]  /*3700*/  @!P5 IMAD.IADD R59, R59, 0x1, -R0.reuse ;  /* 0x000000013b3bd824 */ /* 0x100fe200078e0a00 */
[C---:B------:R-:W-:Y:S01]  /*3710*/  ISETP.GT.U32.AND P6, PT, R0.reuse, R61, PT ;  /* 0x0000003d0000720c */ /* 0x040fe20003fc4070 */
[----:B------:R-:W-:Y:S01]  /*3720*/  @!P0 IMAD.IADD R109, R109, 0x1, -R0 ;  /* 0x000000016d6d8824 */ /* 0x000fe200078e0a00 */
[C---:B------:R-:W-:Y:S01]  /*3730*/  ISETP.GT.U32.AND P5, PT, R0.reuse, R111, PT ;  /* 0x0000006f0000720c */ /* 0x040fe20003fa4070 */
[----:B------:R-:W-:Y:S01]  /*3740*/  IMAD.HI.U32 R7, R3, R107, RZ ;  /* 0x0000006b03077227 */ /* 0x000fe200078e00ff */
[----:B------:R-:W-:-:S03]  /*3750*/  ISETP.GT.U32.AND P0, PT, R0, R59, PT ;  /* 0x0000003b0000720c */ /* 0x000fc60003f04070 */
[----:B------:R-:W-:Y:S01]  /*3760*/  @!P4 IMAD.MOV R57, RZ, RZ, -R57 ;  /* 0x000000ffff39c224 */ /* 0x000fe200078e0a39 */
[----:B------:R-:W-:Y:S01]  /*3770*/  ISETP.GT.U32.AND P4, PT, R0, R109, PT ;  /* 0x0000006d0000720c */ /* 0x000fe20003f84070 */
[----:B------:R-:W-:Y:S02]  /*3780*/  IMAD.MOV R7, RZ, RZ, -R7 ;  /* 0x000000ffff077224 */ /* 0x000fe400078e0a07 */
[----:B------:R-:W-:-:S04]  /*3790*/  IMAD.HI.U32 R6, R3, R63, RZ ;  /* 0x0000003f03067227 */ /* 0x000fc800078e00ff */
[C---:B------:R-:W-:Y:S02]  /*37a0*/  IMAD R107, R0.reuse, R7, R107 ;  /* 0x00000007006b7224 */ /* 0x040fe400078e026b */
[----:B------:R-:W-:Y:S02]  /*37b0*/  IMAD.MOV R6, RZ, RZ, -R6 ;  /* 0x000000ffff067224 */ /* 0x000fe400078e0a06 */
[--C-:B------:R-:W-:Y:S02]  /*37c0*/  @!P6 IMAD.IADD R61, R61, 0x1, -R0.reuse ;  /* 0x000000013d3de824 */ /* 0x100fe400078e0a00 */
[--C-:B------:R-:W-:Y:S01]  /*37d0*/  @!P5 IMAD.IADD R111, R111, 0x1, -R0.reuse ;  /* 0x000000016f6fd824 */ /* 0x100fe200078e0a00 */
[C---:B------:R-:W-:Y:S01]  /*37e0*/  ISETP.GT.U32.AND P5, PT, R0.reuse, R107, PT ;  /* 0x0000006b0000720c */ /* 0x040fe20003fa4070 */
[C---:B------:R-:W-:Y:S01]  /*37f0*/  IMAD R63, R0.reuse, R6, R63 ;  /* 0x00000006003f7224 */ /* 0x040fe200078e023f */
[----:B------:R-:W-:Y:S01]  /*3800*/  ISETP.GT.U32.AND P6, PT, R0, R61, PT ;  /* 0x0000003d0000720c */ /* 0x000fe20003fc4070 */
[----:B------:R-:W-:-:S02]  /*3810*/  @!P4 IMAD.IADD R109, R109, 0x1, -R0 ;  /* 0x000000016d6dc824 */ /* 0x000fc400078e0a00 */
[----:B------:R-:W-:Y:S01]  /*3820*/  IMAD.HI.U32 R6, R3, R105, RZ ;  /* 0x0000006903067227 */ /* 0x000fe200078e00ff */
[----:B------:R-:W-:-:S03]  /*3830*/  ISETP.GT.U32.AND P4, PT, R0, R63, PT ;  /* 0x0000003f0000720c */ /* 0x000fc60003f84070 */
[----:B------:R-:W-:Y:S02]  /*3840*/  VIADD R7, R4, 0x18c ;  /* 0x0000018c04077836 */ /* 0x000fe40000000000 */
[----:B------:R-:W-:Y:S02]  /*3850*/  IMAD.MOV R6, RZ, RZ, -R6 ;  /* 0x000000ffff067224 */ /* 0x000fe400078e0a06 */
[--C-:B------:R-:W-:Y:S01]  /*3860*/  @!P0 IMAD.IADD R59, R59, 0x1, -R0.reuse ;  /* 0x000000013b3b8824 */ /* 0x100fe200078e0a00 */
[----:B------:R-:W-:Y:S01]  /*3870*/  IABS R65, R7 ;  /* 0x0000000700417213 */ /* 0x000fe20000000000 */
[--C-:B------:R-:W-:Y:S01]  /*3880*/  @!P5 IMAD.IADD R107, R107, 0x1, -R0.reuse ;  /* 0x000000016b6bd824 */ /* 0x100fe200078e0a00 */
[----:B------:R-:W-:Y:S01]  /*3890*/  ISETP.GE.AND P0, PT, R11, RZ, PT ;  /* 0x000000ff0b00720c */ /* 0x000fe20003f06270 */
[----:B------:R-:W-:Y:S01]  /*38a0*/  IMAD R105, R0, R6, R105 ;  /* 0x0000000600697224 */ /* 0x000fe200078e0269 */
[----:B------:R-:W-:Y:S01]  /*38b0*/  LOP3.LUT R11, R5, 0x188, RZ, 0xfc, !PT ;  /* 0x00000188050b7812 */ /* 0x000fe200078efcff */
[--C-:B------:R-:W-:Y:S01]  /*38c0*/  @!P6 IMAD.IADD R61, R61, 0x1, -R0.reuse ;  /* 0x000000013d3de824 */ /* 0x100fe200078e0a00 */
[----:B------:R-:W-:Y:S01]  /*38d0*/  ISETP.GE.AND P2, PT, R7, RZ, PT ;  /* 0x000000ff0700720c */ /* 0x000fe20003f46270 */
[----:B------:R-:W-:Y:S01]  /*38e0*/  @!P4 IMAD.IADD R63, R63, 0x1, -R0 ;  /* 0x000000013f3fc824 */ /* 0x000fe200078e0a00 */
[----:B------:R-:W-:Y:S01]  /*38f0*/  ISETP.GE.AND P6, PT, R12, RZ, PT ;  /* 0x000000ff0c00720c */ /* 0x000fe20003fc6270 */
[----:B------:R-:W-:Y:S01]  /*3900*/  @!P1 IMAD.MOV R111, RZ, RZ, -R111 ;  /* 0x000000ffff6f9224 */ /* 0x000fe200078e0a6f */
[----:B------:R-:W-:Y:S01]  /*3910*/  IABS R103, R11 ;  /* 0x0000000b00677213 */ /* 0x000fe20000000000 */
[----:B------:R-:W-:Y:S01]  /*3920*/  IMAD.HI.U32 R7, R3, R65, RZ ;  /* 0x0000004103077227 */ /* 0x000fe200078e00ff */
[----:B------:R-:W-:-:S02]  /*3930*/  ISETP.GT.U32.AND P1, PT, R0, R107, PT ;  /* 0x0000006b0000720c */ /* 0x000fc40003f24070 */
[C---:B------:R-:W-:Y:S01]  /*3940*/  ISETP.GT.U32.AND P4, PT, R0.reuse, R105, PT ;  /* 0x000000690000720c */ /* 0x040fe20003f84070 */
[----:B------:R-:W-:Y:S01]  /*3950*/  IMAD.MOV R7, RZ, RZ, -R7 ;  /* 0x000000ffff077224 */ /* 0x000fe200078e0a07 */
[----:B------:R-:W-:Y:S01]  /*3960*/  ISETP.GE.AND P5, PT, R13, RZ, PT ;  /* 0x000000ff0d00720c */ /* 0x000fe20003fa6270 */
[----:B------:R-:W-:Y:S01]  /*3970*/  IMAD.HI.U32 R6, R3, R103, RZ ;  /* 0x0000006703067227 */ /* 0x000fe200078e00ff */
[C---:B------:R-:W-:Y:S02]  /*3980*/  LOP3.LUT R12, R5.reuse, 0x184, RZ, 0xfc, !PT ;  /* 0x00000184050c7812 */ /* 0x040fe400078efcff */
[----:B------:R-:W-:Y:S01]  /*3990*/  LOP3.LUT R13, R5, 0x154, RZ, 0xfc, !PT ;  /* 0x00000154050d7812 */ /* 0x000fe200078efcff */
[C---:B------:R-:W-:Y:S01]  /*39a0*/  IMAD R65, R0.reuse, R7, R65 ;  /* 0x0000000700417224 */ /* 0x040fe200078e0241 */
[----:B------:R-:W-:Y:S01]  /*39b0*/  IABS R67, R12 ;  /* 0x0000000c00437213 */ /* 0x000fe20000000000 */
[----:B------:R-:W-:Y:S01]  /*39c0*/  IMAD.MOV R6, RZ, RZ, -R6 ;  /* 0x000000ffff067224 */ /* 0x000fe200078e0a06 */
[----:B------:R-:W-:Y:S01]  /*39d0*/  IABS R79, R13 ;  /* 0x0000000d004f7213 */ /* 0x000fe20000000000 */
[----:B------:R-:W-:Y:S01]  /*39e0*/  @!P6 IMAD.MOV R109, RZ, RZ, -R109 ;  /* 0x000000ffff6de224 */ /* 0x000fe200078e0a6d */
[----:B------:R-:W-:Y:S01]  /*39f0*/  ISETP.GT.U32.AND P6, PT, R0, R65, PT ;  /* 0x000000410000720c */ /* 0x000fe20003fc4070 */
[----:B------:R-:W-:Y:S01]  /*3a00*/  @!P3 IMAD.MOV R61, RZ, RZ, -R61 ;  /* 0x000000ffff3db224 */ /* 0x000fe200078e0a3d */
[----:B------:R-:W-:Y:S01]  /*3a10*/  ISETP.GE.AND P3, PT, R9, RZ, PT ;  /* 0x000000ff0900720c */ /* 0x000fe20003f66270 */
[--C-:B------:R-:W-:Y:S01]  /*3a20*/  @!P1 IMAD.IADD R107, R107, 0x1, -R0.reuse ;  /* 0x000000016b6b9824 */ /* 0x100fe200078e0a00 */
[----:B------:R-:W-:Y:S01]  /*3a30*/  LOP3.LUT R9, R5, 0x180, RZ, 0xfc, !PT ;  /* 0x0000018005097812 */ /* 0x000fe200078efcff */
[----:B------:R-:W-:Y:S01]  /*3a40*/  @!P4 IMAD.IADD R105, R105, 0x1, -R0 ;  /* 0x000000016969c824 */ /* 0x000fe200078e0a00 */
[----:B------:R-:W-:Y:S01]  /*3a50*/  ISETP.GE.AND P1, PT, R10, RZ, PT ;  /* 0x000000ff0a00720c */ /* 0x000fe20003f26270 */
[C---:B------:R-:W-:Y:S01]  /*3a60*/  IMAD R103, R0.reuse, R6, R103 ;  /* 0x0000000600677224 */ /* 0x040fe200078e0267 */
[----:B------:R-:W-:Y:S01]  /*3a70*/  IABS R101, R9 ;  /* 0x0000000900657213 */ /* 0x000fe20000000000 */
[----:B------:R-:W-:Y:S01]  /*3a80*/  @!P5 IMAD.MOV R107, RZ, RZ, -R107 ;  /* 0x000000ffff6bd224 */ /* 0x000fe200078e0a6b */
[C---:B------:R-:W-:Y:S01]  /*3a90*/  ISETP.GT.U32.AND P4, PT, R0.reuse, R105, PT ;  /* 0x000000690000720c */ /* 0x040fe20003f84070 */
[----:B------:R-:W-:Y:S01]  /*3aa0*/  IMAD.HI.U32 R7, R3, R67, RZ ;  /* 0x0000004303077227 */ /* 0x000fe200078e00ff */
[----:B------:R-:W-:-:S02]  /*3ab0*/  ISETP.GT.U32.AND P5, PT, R0, R103, PT ;  /* 0x000000670000720c */ /* 0x000fc40003fa4070 */
[----:B------:R-:W-:Y:S01]  /*3ac0*/  LOP3.LUT R10, R5, 0x178, RZ, 0xfc, !PT ;  /* 0x00000178050a7812 */ /* 0x000fe200078efcff */
[----:B------:R-:W-:Y:S02]  /*3ad0*/  IMAD.MOV R7, RZ, RZ, -R7 ;  /* 0x000000ffff077224 */ /* 0x000fe400078e0a07 */
[----:B------:R-:W-:Y:S01]  /*3ae0*/  IMAD.HI.U32 R6, R3, R101, RZ ;  /* 0x0000006503067227 */ /* 0x000fe200078e00ff */
[----:B------:R-:W-:-:S03]  /*3af0*/  IABS R99, R10 ;  /* 0x0000000a00637213 */ /* 0x000fc60000000000 */
[----:B------:R-:W-:Y:S01]  /*3b00*/  @!P0 IMAD.MOV R59, RZ, RZ, -R59 ;  /* 0x000000ffff3b8224 */ /* 0x000fe200078e0a3b */
[C---:B------:R-:W-:Y:S01]  /*3b10*/  ISETP.GT.U32.AND P0, PT, R0.reuse, R63, PT ;  /* 0x0000003f0000720c */ /* 0x040fe20003f04070 */
[----:B------:R-:W-:Y:S02]  /*3b20*/  @!P6 IMAD.IADD R65, R65, 0x1, -R0 ;  /* 0x000000014141e824 */ /* 0x000fe400078e0a00 */
[C---:B------:R-:W-:Y:S02]  /*3b30*/  IMAD R67, R0.reuse, R7, R67 ;  /* 0x0000000700437224 */ /* 0x040fe400078e0243 */
[----:B------:R-:W-:Y:S01]  /*3b40*/  IMAD.MOV R6, RZ, RZ, -R6 ;  /* 0x000000ffff067224 */ /* 0x000fe200078e0a06 */
[C---:B------:R-:W-:Y:S01]  /*3b50*/  ISETP.GT.U32.AND P6, PT, R0.reuse, R65, PT ;  /* 0x000000410000720c */ /* 0x040fe20003fc4070 */
[--C-:B------:R-:W-:Y:S01]  /*3b60*/  @!P4 IMAD.IADD R105, R105, 0x1, -R0.reuse ;  /* 0x000000016969c824 */ /* 0x100fe200078e0a00 */
[----:B------:R-:W-:Y:S01]  /*3b70*/  ISETP.GT.U32.AND P4, PT, R0, R67, PT ;  /* 0x000000430000720c */ /* 0x000fe20003f84070 */
[----:B------:R-:W-:-:S02]  /*3b80*/  @!P5 IMAD.IADD R103, R103, 0x1, -R0 ;  /* 0x000000016767d824 */ /* 0x000fc400078e0a00 */
[----:B------:R-:W-:Y:S02]  /*3b90*/  IMAD R101, R0, R6, R101 ;  /* 0x0000000600657224 */ /* 0x000fe400078e0265 */
[----:B------:R-:W-:Y:S01]  /*3ba0*/  VIADD R7, R4, 0x17c ;  /* 0x0000017c04077836 */ /* 0x000fe20000000000 */
[C---:B------:R-:W-:Y:S01]  /*3bb0*/  ISETP.GT.U32.AND P5, PT, R0.reuse, R103, PT ;  /* 0x000000670000720c */ /* 0x040fe20003fa4070 */
[----:B------:R-:W-:Y:S01]  /*3bc0*/  @!P1 IMAD.MOV R105, RZ, RZ, -R105 ;  /* 0x000000ffff699224 */ /* 0x000fe200078e0a69 */
[C---:B------:R-:W-:Y:S01]  /*3bd0*/  ISETP.GT.U32.AND P1, PT, R0.reuse, R101, PT ;  /* 0x000000650000720c */ /* 0x040fe20003f24070 */
[--C-:B------:R-:W-:Y:S01]  /*3be0*/  @!P0 IMAD.IADD R63, R63, 0x1, -R0.reuse ;  /* 0x000000013f3f8824 */ /* 0x100fe200078e0a00 */
[----:B------:R-:W-:Y:S01]  /*3bf0*/  ISETP.GE.AND P0, PT, R11, RZ, PT ;  /* 0x000000ff0b00720c */ /* 0x000fe20003f06270 */
[--C-:B------:R-:W-:Y:S01]  /*3c00*/  @!P6 IMAD.IADD R65, R65, 0x1, -R0.reuse ;  /* 0x000000014141e824 */ /* 0x100fe200078e0a00 */
[----:B------:R-:W-:Y:S01]  /*3c10*/  IABS R69, R7 ;  /* 0x0000000700457213 */ /* 0x000fe20000000000 */
[----:B------:R-:W-:Y:S01]  /*3c20*/  @!P4 IMAD.IADD R67, R67, 0x1, -R0 ;  /* 0x000000014343c824 */ /* 0x000fe200078e0a00 */
[----:B------:R-:W-:Y:S01]  /*3c30*/  ISETP.GE.AND P6, PT, R7, RZ, PT ;  /* 0x000000ff0700720c */ /* 0x000fe20003fc6270 */
[----:B------:R-:W-:Y:S01]  /*3c40*/  @!P2 IMAD.MOV R65, RZ, RZ, -R65 ;  /* 0x000000ffff41a224 */ /* 0x000fe200078e0a41 */
[----:B------:R-:W-:Y:S01]  /*3c50*/  ISETP.GE.AND P2, PT, R9, RZ, PT ;  /* 0x000000ff0900720c */ /* 0x000fe20003f46270 */
[----:B------:R-:W-:Y:S01]  /*3c60*/  IMAD.HI.U32 R6, R3, R69, RZ ;  /* 0x0000004503067227 */ /* 0x000fe200078e00ff */
[----:B------:R-:W-:-:S02]  /*3c70*/  ISETP.GT.U32.AND P4, PT, R0, R67, PT ;  /* 0x000000430000720c */ /* 0x000fc40003f84070 */
[C---:B------:R-:W-:Y:S01]  /*3c80*/  LOP3.LUT R9, R5.reuse, 0x174, RZ, 0xfc, !PT ;  /* 0x0000017405097812 */ /* 0x040fe200078efcff */
[----:B------:R-:W-:Y:S01]  /*3c90*/  IMAD.MOV R7, RZ, RZ, -R6 ;  /* 0x000000ffff077224 */ /* 0x000fe200078e0a06 */
[----:B------:R-:W-:Y:S01]  /*3ca0*/  LOP3.LUT R11, R5, 0x164, RZ, 0xfc, !PT ;  /* 0x00000164050b7812 */ /* 0x000fe200078efcff */
[--C-:B------:R-:W-:Y:S01]  /*3cb0*/  @!P5 IMAD.IADD R103, R103, 0x1, -R0.reuse ;  /* 0x000000016767d824 */ /* 0x100fe200078e0a00 */
[----:B------:R-:W-:Y:S01]  /*3cc0*/  IABS R71, R9 ;  /* 0x0000000900477213 */ /* 0x000fe20000000000 */
[----:B------:R-:W-:Y:S01]  /*3cd0*/  @!P1 IMAD.IADD R101, R101, 0x1, -R0 ;  /* 0x0000000165659824 */ /* 0x000fe200078e0a00 */
[----:B------:R-:W-:Y:S01]  /*3ce0*/  ISETP.GE.AND P1, PT, R9, RZ, PT ;  /* 0x000000ff0900720c */ /* 0x000fe20003f26270 */
[----:B------:R-:W-:Y:S01]  /*3cf0*/  IMAD.HI.U32 R6, R3, R99, RZ ;  /* 0x0000006303067227 */ /* 0x000fe200078e00ff */
[C---:B------:R-:W-:Y:S02]  /*3d00*/  LOP3.LUT R9, R5.reuse, 0x170, RZ, 0xfc, !PT ;  /* 0x0000017005097812 */ /* 0x040fe400078efcff */
[----:B------:R-:W-:Y:S01]  /*3d10*/  ISETP.GE.AND P5, PT, R10, RZ, PT ;  /* 0x000000ff0a00720c */ /* 0x000fe20003fa6270 */
[----:B------:R-:W-:Y:S01]  /*3d20*/  @!P0 IMAD.MOV R103, RZ, RZ, -R103 ;  /* 0x000000ffff678224 */ /* 0x000fe200078e0a67 */
[C---:B------:R-:W-:Y:S01]  /*3d30*/  ISETP.GT.U32.AND P0, PT, R0.reuse, R101, PT ;  /* 0x000000650000720c */ /* 0x040fe20003f04070 */
[----:B------:R-:W-:Y:S01]  /*3d40*/  IMAD.MOV R6, RZ, RZ, -R6 ;  /* 0x000000ffff067224 */ /* 0x000fe200078e0a06 */
[----:B------:R-:W-:Y:S01]  /*3d50*/  IABS R97, R9 ;  /* 0x0000000900617213 */ /* 0x000fe20000000000 */
[C---:B------:R-:W-:Y:S01]  /*3d60*/  IMAD R69, R0.reuse, R7, R69 ;  /* 0x0000000700457224 */ /* 0x040fe200078e0245 */
[----:B------:R-:W-:Y:S01]  /*3d70*/  LOP3.LUT R10, R5, 0x168, RZ, 0xfc, !PT ;  /* 0x00000168050a7812 */ /* 0x000fe200078efcff */
[----:B------:R-:W-:Y:S01]  /*3d80*/  IMAD R99, R0, R6, R99 ;  /* 0x0000000600637224 */ /* 0x000fe200078e0263 */
[----:B------:R-:W-:Y:S01]  /*3d90*/  IABS R75, R11 ;  /* 0x0000000b004b7213 */ /* 0x000fe20000000000 */
[----:B------:R-:W-:Y:S01]  /*3da0*/  IMAD.HI.U32 R6, R3, R71, RZ ;  /* 0x0000004703067227 */ /* 0x000fe200078e00ff */
[----:B------:R-:W-:-:S03]  /*3db0*/  IABS R95, R10 ;  /* 0x0000000a005f7213 */ /* 0x000fc60000000000 */
[----:B------:R-:W-:Y:S01]  /*3dc0*/  @!P4 IMAD.IADD R67, R67, 0x1, -R0 ;  /* 0x000000014343c824 */ /* 0x000fe200078e0a00 */
[C---:B------:R-:W-:Y:S01]  /*3dd0*/  ISETP.GT.U32.AND P4, PT, R0.reuse, R69, PT ;  /* 0x000000450000720c */ /* 0x040fe20003f84070 */
[----:B------:R-:W-:Y:S02]  /*3de0*/  IMAD.MOV R6, RZ, RZ, -R6 ;  /* 0x000000ffff067224 */ /* 0x000fe400078e0a06 */
[--C-:B------:R-:W-:Y:S01]  /*3df0*/  @!P0 IMAD.IADD R101, R101, 0x1, -R0.reuse ;  /* 0x0000000165658824 */ /* 0x100fe200078e0a00 */
[C---:B------:R-:W-:Y:S01]  /*3e00*/  ISETP.GT.U32.AND P0, PT, R0.reuse, R99, PT ;  /* 0x000000630000720c */ /* 0x040fe20003f04070 */
[C---:B------:R-:W-:Y:S02]  /*3e10*/  IMAD R71, R0.reuse, R6, R71 ;  /* 0x0000000600477224 */ /* 0x040fe400078e0247 */
[----:B------:R-:W-:Y:S02]  /*3e20*/  @!P2 IMAD.MOV R101, RZ, RZ, -R101 ;  /* 0x000000ffff65a224 */ /* 0x000fe400078e0a65 */
[----:B------:R-:W-:Y:S01]  /*3e30*/  @!P3 IMAD.MOV R63, RZ, RZ, -R63 ;  /* 0x000000ffff3fb224 */ /* 0x000fe200078e0a3f */
[----:B------:R-:W-:Y:S01]  /*3e40*/  ISETP.GT.U32.AND P2, PT, R0, R71, PT ;  /* 0x000000470000720c */ /* 0x000fe20003f44070 */
[----:B------:R-:W-:Y:S01]  /*3e50*/  VIADD R7, R4, 0x16c ;  /* 0x0000016c04077836 */ /* 0x000fe20000000000 */
[----:B------:R-:W-:Y:S01]  /*3e60*/  ISETP.GE.AND P3, PT, R12, RZ, PT ;  /* 0x000000ff0c00720c */ /* 0x000fe20003f66270 */
[----:B------:R-:W-:Y:S01]  /*3e70*/  @!P4 IMAD.IADD R69, R69, 0x1, -R0 ;  /* 0x000000014545c824 */ /* 0x000fe200078e0a00 */
[----:B------:R-:W-:Y:S01]  /*3e80*/  LOP3.LUT R12, R5, 0x160, RZ, 0xfc, !PT ;  /* 0x00000160050c7812 */ /* 0x000fe200078efcff */
[----:B------:R-:W-:Y:S01]  /*3e90*/  IMAD.HI.U32 R6, R3, R97, RZ ;  /* 0x0000006103067227 */ /* 0x000fe200078e00ff */
[----:B------:R-:W-:-:S02]  /*3ea0*/  IABS R73, R7 ;  /* 0x0000000700497213 */ /* 0x000fc40000000000 */
[C---:B------:R-:W-:Y:S01]  /*3eb0*/  ISETP.GT.U32.AND P4, PT, R0.reuse, R69, PT ;  /* 0x000000450000720c */ /* 0x040fe20003f84070 */
[----:B------:R-:W-:Y:S01]  /*3ec0*/  IMAD.MOV R6, RZ, RZ, -R6 ;  /* 0x000000ffff067224 */ /* 0x000fe200078e0a06 */
[----:B------:R-:W-:Y:S01]  /*3ed0*/  IABS R93, R12 ;  /* 0x0000000c005d7213 */ /* 0x000fe20000000000 */
[--C-:B------:R-:W-:Y:S02]  /*3ee0*/  @!P0 IMAD.IADD R99, R99, 0x1, -R0.reuse ;  /* 0x0000000163638824 */ /* 0x100fe400078e0a00 */
[----:B------:R-:W-:Y:S02]  /*3ef0*/  @!P2 IMAD.IADD R71, R71, 0x1, -R0 ;  /* 0x000000014747a824 */ /* 0x000fe400078e0a00 */
[----:B------:R-:W-:Y:S01]  /*3f00*/  @!P3 IMAD.MOV R67, RZ, RZ, -R67 ;  /* 0x000000ffff43b224 */ /* 0x000fe200078e0a43 */
[----:B------:R-:W-:Y:S01]  /*3f10*/  ISETP.GE.AND P3, PT, R7, RZ, PT ;  /* 0x000000ff0700720c */ /* 0x000fe20003f66270 */
[----:B------:R-:W-:Y:S01]  /*3f20*/  IMAD.HI.U32 R7, R3, R73, RZ ;  /* 0x0000004903077227 */ /* 0x000fe200078e00ff */
[----:B------:R-:W-:-:S02]  /*3f30*/  ISETP.GT.U32.AND P2, PT, R0, R71, PT ;  /* 0x000000470000720c */ /* 0x000fc40003f44070 */
[C---:B------:R-:W-:Y:S01]  /*3f40*/  ISETP.GT.U32.AND P0, PT, R0.reuse, R99, PT ;  /* 0x000000630000720c */ /* 0x040fe20003f04070 */
[----:B------:R-:W-:Y:S02]  /*3f50*/  IMAD.MOV R7, RZ, RZ, -R7 ;  /* 0x000000ffff077224 */ /* 0x000fe400078e0a07 */
[----:B------:R-:W-:Y:S01]  /*3f60*/  @!P4 IMAD.IADD R69, R69, 0x1, -R0 ;  /* 0x000000014545c824 */ /* 0x000fe200078e0a00 */
[----:B------:R-:W-:Y:S01]  /*3f70*/  ISETP.GE.AND P4, PT, R9, RZ, PT ;  /* 0x000000ff0900720c */ /* 0x000fe20003f86270 */
[C---:B------:R-:W-:Y:S02]  /*3f80*/  IMAD R97, R0.reuse, R6, R97 ;  /* 0x0000000600617224 */ /* 0x040fe400078e0261 */
[C---:B------:R-:W-:Y:S02]  /*3f90*/  IMAD R73, R0.reuse, R7, R73 ;  /* 0x0000000700497224 */ /* 0x040fe400078e0249 */
[----:B------:R-:W-:Y:S01]  /*3fa0*/  @!P6 IMAD.MOV R69, RZ, RZ, -R69 ;  /* 0x000000ffff45e224 */ /* 0x000fe200078e0a45 */
[----:B------:R-:W-:Y:S01]  /*3fb0*/  ISETP.GT.U32.AND P6, PT, R0, R97, PT ;  /* 0x000000610000720c */ /* 0x000fe20003fc4070 */
[----:B------:R-:W-:-:S04]  /*3fc0*/  IMAD.HI.U32 R6, R3, R95, RZ ;  /* 0x0000005f03067227 */ /* 0x000fc800078e00ff */
[----:B------:R-:W-:Y:S01]  /*3fd0*/  @!P2 IMAD.IADD R71, R71, 0x1, -R0 ;  /* 0x000000014747a824 */ /* 0x000fe200078e0a00 */
[----:B------:R-:W-:Y:S01]  /*3fe0*/  ISETP.GT.U32.AND P2, PT, R0, R73, PT ;  /* 0x000000490000720c */ /* 0x000fe20003f44070 */
[----:B------:R-:W-:Y:S02]  /*3ff0*/  IMAD.MOV R6, RZ, RZ, -R6 ;  /* 0x000000ffff067224 */ /* 0x000fe400078e0a06 */
[----:B------:R-:W-:Y:S02]  /*4000*/  VIADD R9, R4, 0x15c ;  /* 0x0000015c04097836 */ /* 0x000fe40000000000 */
[C---:B------:R-:W-:Y:S02]  /*4010*/  IMAD R95, R0.reuse, R6, R95 ;  /* 0x00000006005f7224 */ /* 0x040fe400078e025f */
[----:B------:R-:W-:Y:S01]  /*4020*/  @!P6 IMAD.IADD R97, R97, 0x1, -R0 ;  /* 0x000000016161e824 */ /* 0x000fe200078e0a00 */
[----:B------:R-:W-:Y:S01]  /*4030*/  IABS R77, R9 ;  /* 0x00000009004d7213 */ /* 0x000fe20000000000 */
[----:B------:R-:W-:Y:S01]  /*4040*/  IMAD.HI.U32 R6, R3, R75, RZ ;  /* 0x0000004b03067227 */ /* 0x000fe200078e00ff */
[----:B------:R-:W-:-:S03]  /*4050*/  ISETP.GT.U32.AND P6, PT, R0, R95, PT ;  /* 0x0000005f0000720c */ /* 0x000fc60003fc4070 */
[----:B------:R-:W-:Y:S01]  /*4060*/  @!P2 IMAD.IADD R73, R73, 0x1, -R0 ;  /* 0x000000014949a824 */ /* 0x000fe200078e0a00 */
[----:B------:R-:W-:Y:S01]  /*4070*/  ISETP.GT.U32.AND P2, PT, R0, R97, PT ;  /* 0x000000610000720c */ /* 0x000fe20003f44070 */
[----:B------:R-:W-:-:S04]  /*4080*/  IMAD.HI.U32 R7, R3, R93, RZ ;  /* 0x0000005d03077227 */ /* 0x000fc800078e00ff */
[----:B------:R-:W-:Y:S02]  /*4090*/  IMAD.MOV R6, RZ, RZ, -R6 ;  /* 0x000000ffff067224 */ /* 0x000fe400078e0a06 */
[----:B------:R-:W-:Y:S02]  /*40a0*/  IMAD.MOV R7, RZ, RZ, -R7 ;  /* 0x000000ffff077224 */ /* 0x000fe400078e0a07 */
[C---:B------:R-:W-:Y:S02]  /*40b0*/  IMAD R75, R0.reuse, R6, R75 ;  /* 0x00000006004b7224 */ /* 0x040fe400078e024b */
[C---:B------:R-:W-:Y:S02]  /*40c0*/  IMAD R93, R0.reuse, R7, R93 ;  /* 0x00000007005d7224 */ /* 0x040fe400078e025d */
[----:B------:R-:W-:Y:S01]  /*40d0*/  @!P6 IMAD.IADD R95, R95, 0x1, -R0 ;  /* 0x000000015f5fe824 */ /* 0x000fe200078e0a00 */
[----:B------:R-:W-:Y:S01]  /*40e0*/  ISETP.GT.U32.AND P6, PT, R0, R73, PT ;  /* 0x000000490000720c */ /* 0x000fe20003fc4070 */
[----:B------:R-:W-:-:S04]  /*40f0*/  IMAD.HI.U32 R6, R3, R77, RZ ;  /* 0x0000004d03067227 */ /* 0x000fc800078e00ff */
[----:B------:R-:W-:Y:S01]  /*4100*/  @!P1 IMAD.MOV R71, RZ, RZ, -R71 ;  /* 0x000000ffff479224 */ /* 0x000fe200078e0a47 */
[C---:B------:R-:W-:Y:S01]  /*4110*/  ISETP.GT.U32.AND P1, PT, R0.reuse, R75, PT ;  /* 0x0000004b0000720c */ /* 0x040fe20003f24070 */
[----:B------:R-:W-:Y:S01]  /*4120*/  @!P2 IMAD.IADD R97, R97, 0x1, -R0 ;  /* 0x000000016161a824 */ /* 0x000fe200078e0a00 */
[C---:B------:R-:W-:Y:S01]  /*4130*/  ISETP.GT.U32.AND P2, PT, R0.reuse, R93, PT ;  /* 0x0000005d0000720c */ /* 0x040fe20003f44070 */
[----:B------:R-:W-:Y:S02]  /*4140*/  IMAD.MOV R6, RZ, RZ, -R6 ;  /* 0x000000ffff067224 */ /* 0x000fe400078e0a06 */
[--C-:B------:R-:W-:Y:S01]  /*4150*/  @!P0 IMAD.IADD R99, R99, 0x1, -R0.reuse ;  /* 0x0000000163638824 */ /* 0x100fe200078e0a00 */
[----:B------:R-:W-:Y:S01]  /*4160*/  ISETP.GE.AND P0, PT, R9, RZ, PT ;  /* 0x000000ff0900720c */ /* 0x000fe20003f06270 */
[----:B------:R-:W-:Y:S01]  /*4170*/  IMAD R77, R0, R6, R77 ;  /* 0x00000006004d7224 */ /* 0x000fe200078e024d */
[----:B------:R-:W-:Y:S01]  /*4180*/  LOP3.LUT R9, R5, 0x158, RZ, 0xfc, !PT ;  /* 0x0000015805097812 */ /* 0x000fe200078efcff */
[----:B------:R-:W-:-:S02]  /*4190*/  @!P6 IMAD.IADD R73, R73, 0x1, -R0 ;  /* 0x000000014949e824 */ /* 0x000fc400078e0a00 */
[----:B------:R-:W-:Y:S01]  /*41a0*/  IMAD.HI.U32 R7, R3, R79, RZ ;  /* 0x0000004f03077227 */ /* 0x000fe200078e00ff */
[----:B------:R-:W-:Y:S02]  /*41b0*/  IABS R91, R9 ;  /* 0x00000009005b7213 */ /* 0x000fe40000000000 */
[C---:B------:R-:W-:Y:S01]  /*41c0*/  ISETP.GT.U32.AND P6, PT, R0.reuse, R77, PT ;  /* 0x0000004d0000720c */ /* 0x040fe20003fc4070 */
[--C-:B------:R-:W-:Y:S02]  /*41d0*/  @!P1 IMAD.IADD R75, R75, 0x1, -R0.reuse ;  /* 0x000000014b4b9824 */ /* 0x100fe400078e0a00 */
[----:B------:R-:W-:Y:S02]  /*41e0*/  @!P2 IMAD.IADD R93, R93, 0x1, -R0 ;  /* 0x000000015d5da824 */ /* 0x000fe400078e0a00 */
[----:B------:R-:W-:Y:S01]  /*41f0*/  IMAD.HI.U32 R6, R3, R91, RZ ;  /* 0x0000005b03067227 */ /* 0x000fe200078e00ff */
[C---:B------:R-:W-:Y:S02]  /*4200*/  ISETP.GT.U32.AND P1, PT, R0.reuse, R75, PT ;  /* 0x0000004b0000720c */ /* 0x040fe40003f24070 */
[----:B------:R-:W-:Y:S01]  /*4210*/  ISETP.GT.U32.AND P2, PT, R0, R93, PT ;  /* 0x0000005d0000720c */ /* 0x000fe20003f44070 */
[----:B------:R-:W-:-:S02]  /*4220*/  IMAD.MOV R6, RZ, RZ, -R6 ;  /* 0x000000ffff067224 */ /* 0x000fc400078e0a06 */
[----:B------:R-:W-:Y:S01]  /*4230*/  @!P5 IMAD.MOV R99, RZ, RZ, -R99 ;  /* 0x000000ffff63d224 */ /* 0x000fe200078e0a63 */
[C---:B------:R-:W-:Y:S01]  /*4240*/  ISETP.GT.U32.AND P5, PT, R0.reuse, R95, PT ;  /* 0x0000005f0000720c */ /* 0x040fe20003fa4070 */
[C---:B------:R-:W-:Y:S02]  /*4250*/  IMAD R91, R0.reuse, R6, R91 ;  /* 0x00000006005b7224 */ /* 0x040fe400078e025b */
[----:B------:R-:W-:Y:S02]  /*4260*/  IMAD.MOV R6, RZ, RZ, -R7 ;  /* 0x000000ffff067224 */ /* 0x000fe400078e0a07 */
[----:B------:R-:W-:Y:S02]  /*4270*/  @!P6 IMAD.IADD R77, R77, 0x1, -R0 ;  /* 0x000000014d4de824 */ /* 0x000fe400078e0a00 */
[C---:B------:R-:W-:Y:S02]  /*4280*/  IMAD R79, R0.reuse, R6, R79 ;  /* 0x00000006004f7224 */ /* 0x040fe400078e024f */
[----:B------:R-:W-:Y:S01]  /*4290*/  IMAD.HI.U32 R6, R3, R89, RZ ;  /* 0x0000005903067227 */ /* 0x000fe200078e00ff */
[----:B------:R-:W-:-:S03]  /*42a0*/  ISETP.GT.U32.AND P6, PT, R0, R77, PT ;  /* 0x0000004d0000720c */ /* 0x000fc60003fc4070 */
[--C-:B------:R-:W-:Y:S01]  /*42b0*/  @!P1 IMAD.IADD R75, R75, 0x1, -R0.reuse ;  /* 0x000000014b4b9824 */ /* 0x100fe200078e0a00 */
[C---:B------:R-:W-:Y:S01]  /*42c0*/  ISETP.GT.U32.AND P1, PT, R0.reuse, R91, PT ;  /* 0x0000005b0000720c */ /* 0x040fe20003f24070 */
[----:B------:R-:W-:Y:S01]  /*42d0*/  @!P2 IMAD.IADD R93, R93, 0x1, -R0 ;  /* 0x000000015d5da824 */ /* 0x000fe200078e0a00 */
[----:B------:R-:W-:Y:S01]  /*42e0*/  ISETP.GT.U32.AND P2, PT, R0, R79, PT ;  /* 0x0000004f0000720c */ /* 0x000fe20003f44070 */
[----:B------:R-:W-:Y:S02]  /*42f0*/  IMAD.MOV R6, RZ, RZ, -R6 ;  /* 0x000000ffff067224 */ /* 0x000fe400078e0a06 */
[----:B------:R-:W-:Y:S01]  /*4300*/  @!P5 IMAD.IADD R95, R95, 0x1, -R0 ;  /* 0x000000015f5fd824 */ /* 0x000fe200078e0a00 */
[----:B------:R-:W-:Y:S01]  /*4310*/  ISETP.GE.AND P5, PT, R10, RZ, PT ;  /* 0x000000ff0a00720c */ /* 0x000fe20003fa6270 */
[----:B------:R-:W-:Y:S01]  /*4320*/  VIADD R7, R4, 0x14c ;  /* 0x0000014c04077836 */ /* 0x000fe20000000000 */
[----:B------:R-:W-:Y:S01]  /*4330*/  LOP3.LUT R10, R5, 0x148, RZ, 0xfc, !PT ;  /* 0x00000148050a7812 */ /* 0x000fe200078efcff */
[----:B------:R-:W-:-:S02]  /*4340*/  IMAD R89, R0, R6, R89 ;  /* 0x0000000600597224 */ /* 0x000fc400078e0259 */
[--C-:B------:R-:W-:Y:S01]  /*4350*/  @!P6 IMAD.IADD R77, R77, 0x1, -R0.reuse ;  /* 0x000000014d4de824 */ /* 0x100fe200078e0a00 */
[----:B------:R-:W-:Y:S01]  /*4360*/  IABS R81, R7 ;  /* 0x0000000700517213 */ /* 0x000fe20000000000 */
[--C-:B------:R-:W-:Y:S01]  /*4370*/  @!P1 IMAD.IADD R91, R91, 0x1, -R0.reuse ;  /* 0x000000015b5b9824 */ /* 0x100fe200078e0a00 */
[----:B------:R-:W-:Y:S01]  /*4380*/  ISETP.GT.U32.AND P6, PT, R0, R89, PT ;  /* 0x000000590000720c */ /* 0x000fe20003fc4070 */
[----:B------:R-:W-:Y:S01]  /*4390*/  @!P2 IMAD.IADD R79, R79, 0x1, -R0 ;  /* 0x000000014f4fa824 */ /* 0x000fe200078e0a00 */
[----:B------:R-:W-:Y:S01]  /*43a0*/  ISETP.GE.AND P1, PT, R11, RZ, PT ;  /* 0x000000ff0b00720c */ /* 0x000fe20003f26270 */
[----:B------:R-:W-:Y:S01]  /*43b0*/  IMAD.HI.U32 R6, R3, R81, RZ ;  /* 0x0000005103067227 */ /* 0x000fe200078e00ff */
[----:B------:R-:W-:Y:S02]  /*43c0*/  ISETP.GE.AND P2, PT, R12, RZ, PT ;  /* 0x000000ff0c00720c */ /* 0x000fe40003f46270 */
[----:B------:R-:W-:Y:S01]  /*43d0*/  IABS R87, R10 ;  /* 0x0000000a00577213 */ /* 0x000fe20000000000 */
[----:B------:R-:W-:Y:S01]  /*43e0*/  @!P4 IMAD.MOV R97, RZ, RZ, -R97 ;  /* 0x000000ffff61c224 */ /* 0x000fe200078e0a61 */
[----:B------:R-:W-:Y:S01]  /*43f0*/  ISETP.GE.AND P4, PT, R7, RZ, PT ;  /* 0x000000ff0700720c */ /* 0x000fe20003f86270 */
[----:B------:R-:W-:Y:S01]  /*4400*/  @!P5 IMAD.MOV R95, RZ, RZ, -R95 ;  /* 0x000000ffff5fd224 */ /* 0x000fe200078e0a5f */
[C---:B------:R-:W-:Y:S01]  /*4410*/  ISETP.GT.U32.AND P5, PT, R0.reuse, R79, PT ;  /* 0x0000004f0000720c */ /* 0x040fe20003fa4070 */
[----:B------:R-:W-:Y:S01]  /*4420*/  IMAD.MOV R7, RZ, RZ, -R6 ;  /* 0x000000ffff077224 */ /* 0x000fe200078e0a06 */
[C---:B------:R-:W-:Y:S01]  /*4430*/  LOP3.LUT R11, R5.reuse, 0x128, RZ, 0xfc, !PT ;  /* 0x00000128050b7812 */ /* 0x040fe200078efcff */
[----:B------:R-:W-:Y:S01]  /*4440*/  @!P3 IMAD.MOV R73, RZ, RZ, -R73 ;  /* 0x000000ffff49b224 */ /* 0x000fe200078e0a49 */
[C---:B------:R-:W-:Y:S01]  /*4450*/  ISETP.GT.U32.AND P3, PT, R0.reuse, R91, PT ;  /* 0x0000005b0000720c */ /* 0x040fe20003f64070 */
[C---:B------:R-:W-:Y:S01]  /*4460*/  IMAD R81, R0.reuse, R7, R81 ;  /* 0x0000000700517224 */ /* 0x040fe200078e0251 */
[----:B------:R-:W-:Y:S01]  /*4470*/  LOP3.LUT R7, R5, 0x140, RZ, 0xfc, !PT ;  /* 0x0000014005077812 */ /* 0x000fe200078efcff */
[----:B------:R-:W-:Y:S01]  /*4480*/  @!P6 IMAD.IADD R89, R89, 0x1, -R0 ;  /* 0x000000015959e824 */ /* 0x000fe200078e0a00 */
[----:B------:R-:W-:Y:S01]  /*4490*/  IABS R151, R11 ;  /* 0x0000000b00977213 */ /* 0x000fe20000000000 */
[----:B------:R-:W-:Y:S01]  /*44a0*/  IMAD.HI.U32 R6, R3, R87, RZ ;  /* 0x0000005703067227 */ /* 0x000fe200078e00ff */
[----:B------:R-:W-:-:S02]  /*44b0*/  ISETP.GT.U32.AND P6, PT, R0, R81, PT ;  /* 0x000000510000720c */ /* 0x000fc40003fc4070 */
[----:B------:R-:W-:Y:S01]  /*44c0*/  IABS R85, R7 ;  /* 0x0000000700557213 */ /* 0x000fe20000000000 */
[----:B------:R-:W-:Y:S01]  /*44d0*/  @!P1 IMAD.MOV R75, RZ, RZ, -R75 ;  /* 0x000000ffff4b9224 */ /* 0x000fe200078e0a4b */
[----:B------:R-:W-:Y:S01]  /*44e0*/  ISETP.GT.U32.AND P1, PT, R0, R89, PT ;  /* 0x000000590000720c */ /* 0x000fe20003f24070 */
[----:B------:R-:W-:Y:S01]  /*44f0*/  IMAD.MOV R6, RZ, RZ, -R6 ;  /* 0x000000ffff067224 */ /* 0x000fe200078e0a06 */
[----:B------:R-:W-:Y:S01]  /*4500*/  LOP3.LUT R12, R5, 0x118, RZ, 0xfc, !PT ;  /* 0x00000118050c7812 */ /* 0x000fe200078efcff */
[----:B------:R-:W-:Y:S01]  /*4510*/  @!P2 IMAD.MOV R93, RZ, RZ, -R93 ;  /* 0x000000ffff5da224 */ /* 0x000fe200078e0a5d */
[----:B------:R-:W-:Y:S01]  /*4520*/  ISETP.GE.AND P2, PT, R9, RZ, PT ;  /* 0x000000ff0900720c */ /* 0x000fe20003f46270 */
[----:B------:R-:W-:Y:S01]  /*4530*/  @!P5 IMAD.IADD R79, R79, 0x1, -R0 ;  /* 0x000000014f4fd824 */ /* 0x000fe200078e0a00 */
[----:B------:R-:W-:Y:S01]  /*4540*/  ISETP.GE.AND P5, PT, R14, RZ, PT ;  /* 0x000000ff0e00720c */ /* 0x000fe20003fa6270 */
[----:B------:R-:W-:Y:S01]  /*4550*/  IMAD R87, R0, R6, R87 ;  /* 0x0000000600577224 */ /* 0x000fe200078e0257 */
[----:B------:R-:W-:Y:S01]  /*4560*/  LOP3.LUT R9, R5, 0x138, RZ, 0xfc, !PT ;  /* 0x0000013805097812 */ /* 0x000fe200078efcff */
[----:B------:R-:W-:Y:S01]  /*4570*/  IMAD.HI.U32 R6, R3, R83, RZ ;  /* 0x0000005303067227 */ /* 0x000fe200078e00ff */
[----:B------:R-:W-:-:S02]  /*4580*/  IABS R159, R12 ;  /* 0x0000000c009f7213 */ /* 0x000fc40000000000 */
[----:B------:R-:W-:Y:S01]  /*4590*/  IABS R143, R9 ;  /* 0x00000009008f7213 */ /* 0x000fe20000000000 */
[----:B------:R-:W-:Y:S01]  /*45a0*/  @!P3 IMAD.IADD R91, R91, 0x1, -R0 ;  /* 0x000000015b5bb824 */ /* 0x000fe200078e0a00 */
[----:B------:R-:W-:Y:S01]  /*45b0*/  ISETP.GT.U32.AND P3, PT, R0, R87, PT ;  /* 0x000000570000720c */ /* 0x000fe20003f64070 */
[----:B------:R-:W-:Y:S01]  /*45c0*/  IMAD.MOV R6, RZ, RZ, -R6 ;  /* 0x000000ffff067224 */ /* 0x000fe200078e0a06 */
[----:B------:R-:W-:Y:S01]  /*45d0*/  LOP3.LUT R14, R5, 0xa8, RZ, 0xfc, !PT ;  /* 0x000000a8050e7812 */ /* 0x000fe200078efcff */
[----:B------:R-:W-:Y:S01]  /*45e0*/  @!P0 IMAD.MOV R77, RZ, RZ, -R77 ;  /* 0x000000ffff4d8224 */ /* 0x000fe200078e0a4d */
[----:B------:R-:W-:Y:S01]  /*45f0*/  ISETP.GE.AND P0, PT, R13, RZ, PT ;  /* 0x000000ff0d00720c */ /* 0x000fe20003f06270 */
[--C-:B------:R-:W-:Y:S01]  /*4600*/  @!P1 IMAD.IADD R89, R89, 0x1, -R0.reuse ;  /* 0x0000000159599824 */ /* 0x100fe200078e0a00 */
[----:B------:R-:W-:Y:S01]  /*4610*/  ISETP.GE.AND P1, PT, R10, RZ, PT ;  /* 0x000000ff0a00720c */ /* 0x000fe20003f26270 */
[--C-:B------:R-:W-:Y:S01]  /*4620*/  @!P6 IMAD.IADD R81, R81, 0x1, -R0.reuse ;  /* 0x000000015151e824 */ /* 0x100fe200078e0a00 */
[----:B------:R-:W-:Y:S01]  /*4630*/  ISETP.GE.AND P6, PT, R15, RZ, PT ;  /* 0x000000ff0f00720c */ /* 0x000fe20003fc6270 */
[C---:B------:R-:W-:Y:S01]  /*4640*/  IMAD R83, R0.reuse, R6, R83 ;  /* 0x0000000600537224 */ /* 0x040fe200078e0253 */
[----:B------:R-:W-:Y:S01]  /*4650*/  LOP3.LUT R10, R5, 0x130, RZ, 0xfc, !PT ;  /* 0x00000130050a7812 */ /* 0x000fe200078efcff */
[----:B------:R-:W-:Y:S01]  /*4660*/  @!P2 IMAD.MOV R91, RZ, RZ, -R91 ;  /* 0x000000ffff5ba224 */ /* 0x000fe200078e0a5b */
[C---:B------:R-:W-:Y:S01]  /*4670*/  ISETP.GT.U32.AND P2, PT, R0.reuse, R81, PT ;  /* 0x000000510000720c */ /* 0x040fe20003f44070 */
[----:B------:R-:W-:Y:S01]  /*4680*/  @!P5 IMAD.MOV R89, RZ, RZ, -R89 ;  /* 0x000000ffff59d224 */ /* 0x000fe200078e0a59 */
[----:B------:R-:W-:Y:S01]  /*4690*/  ISETP.GT.U32.AND P5, PT, R0, R83, PT ;  /* 0x000000530000720c */ /* 0x000fe20003fa4070 */
[----:B------:R-:W-:Y:S01]  /*46a0*/  VIADD R6, R4, 0x13c ;  /* 0x0000013c04067836 */ /* 0x000fe20000000000 */
[----:B------:R-:W-:Y:S01]  /*46b0*/  IABS R147, R10 ;  /* 0x0000000a00937213 */ /* 0x000fe20000000000 */
[----:B------:R-:W-:Y:S01]  /*46c0*/  @!P3 IMAD.IADD R87, R87, 0x1, -R0 ;  /* 0x000000015757b824 */ /* 0x000fe200078e0a00 */
[----:B------:R-:W-:Y:S01]  /*46d0*/  LOP3.LUT R13, R5, 0xb4, RZ, 0xfc, !PT ;  /* 0x000000b4050d7812 */ /* 0x000fe200078efcff */
[----:B------:R-:W-:Y:S01]  /*46e0*/  @!P0 IMAD.MOV R79, RZ, RZ, -R79 ;  /* 0x000000ffff4f8224 */ /* 0x000fe200078e0a4f */
[----:B------:R-:W-:-:S02]  /*46f0*/  ISETP.GE.AND P0, PT, R6, RZ, PT ;  /* 0x000000ff0600720c */ /* 0x000fc40003f06270 */
[----:B------:R-:W-:Y:S01]  /*4700*/  IABS R141, R6 ;  /* 0x00000006008d7213 */ /* 0x000fe20000000000 */
[----:B------:R-:W-:Y:S01]  /*4710*/  IMAD.HI.U32 R6, R3, R85, RZ ;  /* 0x0000005503067227 */ /* 0x000fe200078e00ff */
[C---:B------:R-:W-:Y:S02]  /*4720*/  ISETP.GT.U32.AND P3, PT, R0.reuse, R87, PT ;  /* 0x000000570000720c */ /* 0x040fe40003f64070 */
[----:B------:R-:W-:Y:S01]  /*4730*/  IABS R209, R13 ;  /* 0x0000000d00d17213 */ /* 0x000fe20000000000 */
[----:B------:R-:W-:Y:S01]  /*4740*/  @!P2 IMAD.IADD R81, R81, 0x1, -R0 ;  /* 0x000000015151a824 */ /* 0x000fe200078e0a00 */
[----:B------:R-:W-:Y:S01]  /*4750*/  ISETP.GE.AND P2, PT, R7, RZ, PT ;  /* 0x000000ff0700720c */ /* 0x000fe20003f46270 */
[----:B------:R-:W-:Y:S01]  /*4760*/  IMAD.MOV R6, RZ, RZ, -R6 ;  /* 0x000000ffff067224 */ /* 0x000fe200078e0a06 */
[----:B------:R-:W-:Y:S01]  /*4770*/  IABS R215, R14 ;  /* 0x0000000e00d77213 */ /* 0x000fe20000000000 */
[----:B------:R-:W-:Y:S01]  /*4780*/  @!P5 IMAD.IADD R83, R83, 0x1, -R0 ;  /* 0x000000015353d824 */ /* 0x000fe200078e0a00 */
[----:B------:R-:W-:Y:S01]  /*4790*/  LOP3.LUT R15, R5, 0xa4, RZ, 0xfc, !PT ;  /* 0x000000a4050f7812 */ /* 0x000fe200078efcff */
[----:B------:R-:W-:-:S02]  /*47a0*/  IMAD R85, R0, R6, R85 ;  /* 0x0000000600557224 */ /* 0x000fc400078e0255 */
[----:B------:R-:W-:Y:S01]  /*47b0*/  @!P4 IMAD.MOV R81, RZ, RZ, -R81 ;  /* 0x000000ffff51c224 */ /* 0x000fe200078e0a51 */
[C---:B------:R-:W-:Y:S01]  /*47c0*/  ISETP.GT.U32.AND P4, PT, R0.reuse, R83, PT ;  /* 0x000000530000720c */ /* 0x040fe20003f84070 */
[----:B------:R-:W-:Y:S01]  /*47d0*/  IMAD.HI.U32 R6, R3, R143, RZ ;  /* 0x0000008f03067227 */ /* 0x000fe200078e00ff */
[----:B------:R-:W-:Y:S02]  /*47e0*/  ISETP.GT.U32.AND P5, PT, R0, R85, PT ;  /* 0x000000550000720c */ /* 0x000fe40003fa4070 */
[----:B------:R-:W-:Y:S01]  /*47f0*/  IABS R217, R15 ;  /* 0x0000000f00d97213 */ /* 0x000fe20000000000 */
[----:B------:R-:W-:Y:S01]  /*4800*/  @!P3 IMAD.IADD R87, R87, 0x1, -R0 ;  /* 0x000000015757b824 */ /* 0x000fe200078e0a00 */
[----:B------:R-:W-:Y:S01]  /*4810*/  ISETP.GE.AND P3, PT, R9, RZ, PT ;  /* 0x000000ff0900720c */ /* 0x000fe20003f66270 */
[----:B------:R-:W-:Y:S01]  /*4820*/  IMAD.MOV R6, RZ, RZ, -R6 ;  /* 0x000000ffff067224 */ /* 0x000fe200078e0a06 */
[----:B------:R-:W-:Y:S01]  /*4830*/  LOP3.LUT R9, R5, 0x134, RZ, 0xfc, !PT ;  /* 0x0000013405097812 */ /* 0x000fe200078efcff */
[----:B------:R-:W-:-:S03]  /*4840*/  IMAD.HI.U32 R7, R3, R141, RZ ;  /* 0x0000008d03077227 */ /* 0x000fc600078e00ff */
[----:B------:R-:W-:Y:S01]  /*4850*/  IABS R145, R9 ;  /* 0x0000000900917213 */ /* 0x000fe20000000000 */
[----:B------:R-:W-:Y:S02]  /*4860*/  IMAD R143, R0, R6, R143 ;  /* 0x00000006008f7224 */ /* 0x000fe400078e028f */
[----:B------:R-:W-:Y:S02]  /*4870*/  VIADD R6, R4, 0x12c ;  /* 0x0000012c04067836 */ /* 0x000fe40000000000 */
[----:B------:R-:W-:Y:S02]  /*4880*/  @!P4 IMAD.IADD R83, R83, 0x1, -R0 ;  /* 0x000000015353c824 */ /* 0x000fe400078e0a00 */
[----:B------:R-:W-:Y:S01]  /*4890*/  IMAD.MOV R7, RZ, RZ, -R7 ;  /* 0x000000ffff077224 */ /* 0x000fe200078e0a07 */
[----:B------:R-:W-:Y:S01]  /*48a0*/  ISETP.GE.AND P4, PT, R6, RZ, PT ;  /* 0x000000ff0600720c */ /* 0x000fe20003f86270 */
[----:B------:R-:W-:Y:S01]  /*48b0*/  @!P6 IMAD.MOV R83, RZ, RZ, -R83 ;  /* 0x000000ffff53e224 */ /* 0x000fe200078e0a53 */
[----:B------:R-:W-:Y:S01]  /*48c0*/  IABS R149, R6 ;  /* 0x0000000600957213 */ /* 0x000fe20000000000 */
[----:B------:R-:W-:Y:S01]  /*48d0*/  IMAD.HI.U32 R6, R3, R145, RZ ;  /* 0x0000009103067227 */ /* 0x000fe200078e00ff */
[----:B------:R-:W-:-:S03]  /*48e0*/  ISETP.GT.U32.AND P6, PT, R0, R143, PT ;  /* 0x0000008f0000720c */ /* 0x000fc60003fc4070 */
[C---:B------:R-:W-:Y:S02]  /*48f0*/  IMAD R141, R0.reuse, R7, R141 ;  /* 0x00000007008d7224 */ /* 0x040fe400078e028d */
[----:B------:R-:W-:Y:S02]  /*4900*/  @!P5 IMAD.IADD R85, R85, 0x1, -R0 ;  /* 0x000000015555d824 */ /* 0x000fe400078e0a00 */
[----:B------:R-:W-:Y:S02]  /*4910*/  IMAD.MOV R7, RZ, RZ, -R6 ;  /* 0x000000ffff077224 */ /* 0x000fe400078e0a06 */
[----:B------:R-:W-:Y:S01]  /*4920*/  IMAD.HI.U32 R6, R3, R147, RZ ;  /* 0x0000009303067227 */ /* 0x000fe200078e00ff */
[----:B------:R-:W-:-:S03]  /*4930*/  ISETP.GT.U32.AND P5, PT, R0, R85, PT ;  /* 0x000000550000720c */ /* 0x000fc60003fa4070 */
[----:B------:R-:W-:Y:S02]  /*4940*/  IMAD.MOV R6, RZ, RZ, -R6 ;  /* 0x000000ffff067224 */ /* 0x000fe400078e0a06 */
[----:B------:R-:W-:Y:S01]  /*4950*/  @!P1 IMAD.MOV R87, RZ, RZ, -R87 ;  /* 0x000000ffff579224 */ /* 0x000fe200078e0a57 */
[C---:B------:R-:W-:Y:S01]  /*4960*/  ISETP.GT.U32.AND P1, PT, R0.reuse, R141, PT ;  /* 0x0000008d0000720c */ /* 0x040fe20003f24070 */
[C---:B------:R-:W-:Y:S02]  /*4970*/  IMAD R147, R0.reuse, R6, R147 ;  /* 0x0000000600937224 */ /* 0x040fe400078e0293 */
[--C-:B------:R-:W-:Y:S02]  /*4980*/  @!P6 IMAD.IADD R143, R143, 0x1, -R0.reuse ;  /* 0x000000018f8fe824 */ /* 0x100fe400078e0a00 */
[C---:B------:R-:W-:Y:S01]  /*4990*/  IMAD R145, R0.reuse, R7, R145 ;  /* 0x0000000700917224 */ /* 0x040fe200078e0291 */
[----:B------:R-:W-:Y:S01]  /*49a0*/  ISETP.GT.U32.AND P6, PT, R0, R147, PT ;  /* 0x000000930000720c */ /* 0x000fe20003fc4070 */
[----:B------:R-:W-:-:S02]  /*49b0*/  @!P5 IMAD.IADD R85, R85, 0x1, -R0 ;  /* 0x000000015555d824 */ /* 0x000fc400078e0a00 */
[----:B------:R-:W-:Y:S01]  /*49c0*/  IMAD.HI.U32 R6, R3, R149, RZ ;  /* 0x0000009503067227 */ /* 0x000fe200078e00ff */
[----:B------:R-:W-:-:S03]  /*49d0*/  ISETP.GT.U32.AND P5, PT, R0, R145, PT ;  /* 0x000000910000720c */ /* 0x000fc60003fa4070 */
[----:B------:R-:W-:Y:S02]  /*49e0*/  @!P1 IMAD.IADD R141, R141, 0x1, -R0 ;  /* 0x000000018d8d9824 */ /* 0x000fe400078e0a00 */
[----:B------:R-:W-:Y:S01]  /*49f0*/  @!P2 IMAD.MOV R85, RZ, RZ, -R85 ;  /* 0x000000ffff55a224 */ /* 0x000fe200078e0a55 */
[C---:B------:R-:W-:Y:S01]  /*4a00*/  ISETP.GT.U32.AND P2, PT, R0.reuse, R143, PT ;  /* 0x0000008f0000720c */ /* 0x040fe20003f44070 */
[----:B------:R-:W-:Y:S01]  /*4a10*/  IMAD.HI.U32 R7, R3, R151, RZ ;  /* 0x0000009703077227 */ /* 0x000fe200078e00ff */
[----:B------:R-:W-:-:S03]  /*4a20*/  ISETP.GT.U32.AND P1, PT, R0, R141, PT ;  /* 0x0000008d0000720c */ /* 0x000fc60003f24070 */
[--C-:B------:R-:W-:Y:S02]  /*4a30*/  @!P6 IMAD.IADD R147, R147, 0x1, -R0.reuse ;  /* 0x000000019393e824 */ /* 0x100fe400078e0a00 */
[----:B------:R-:W-:Y:S02]  /*4a40*/  @!P5 IMAD.IADD R145, R145, 0x1, -R0 ;  /* 0x000000019191d824 */ /* 0x000fe400078e0a00 */
[----:B------:R-:W-:Y:S01]  /*4a50*/  IMAD.MOV R6, RZ, RZ, -R6 ;  /* 0x000000ffff067224 */ /* 0x000fe200078e0a06 */
[C---:B------:R-:W-:Y:S01]  /*4a60*/  ISETP.GT.U32.AND P6, PT, R0.reuse, R147, PT ;  /* 0x000000930000720c */ /* 0x040fe20003fc4070 */
[----:B------:R-:W-:Y:S01]  /*4a70*/  IMAD.MOV R7, RZ, RZ, -R7 ;  /* 0x000000ffff077224 */ /* 0x000fe200078e0a07 */
[C---:B------:R-:W-:Y:S01]  /*4a80*/  ISETP.GT.U32.AND P5, PT, R0.reuse, R145, PT ;  /* 0x000000910000720c */ /* 0x040fe20003fa4070 */
[C---:B------:R-:W-:Y:S02]  /*4a90*/  IMAD R149, R0.reuse, R6, R149 ;  /* 0x0000000600957224 */ /* 0x040fe400078e0295 */
[--C-:B------:R-:W-:Y:S01]  /*4aa0*/  @!P1 IMAD.IADD R141, R141, 0x1, -R0.reuse ;  /* 0x000000018d8d9824 */ /* 0x100fe200078e0a00 */
[----:B------:R-:W-:Y:S01]  /*4ab0*/  ISETP.GE.AND P1, PT, R9, RZ, PT ;  /* 0x000000ff0900720c */ /* 0x000fe20003f26270 */
[C---:B------:R-:W-:Y:S01]  /*4ac0*/  IMAD R151, R0.reuse, R7, R151 ;  /* 0x0000000700977224 */ /* 0x040fe200078e0297 */
[----:B------:R-:W-:Y:S01]  /*4ad0*/  LOP3.LUT R9, R5, 0x124, RZ, 0xfc, !PT ;  /* 0x0000012405097812 */ /* 0x000fe200078efcff */
[--C-:B------:R-:W-:Y:S01]  /*4ae0*/  @!P2 IMAD.IADD R143, R143, 0x1, -R0.reuse ;  /* 0x000000018f8fa824 */ /* 0x100fe200078e0a00 */
[----:B------:R-:W-:Y:S01]  /*4af0*/  ISETP.GT.U32.AND P2, PT, R0, R149, PT ;  /* 0x000000950000720c */ /* 0x000fe20003f44070 */
[----:B------:R-:W-:Y:S01]  /*4b00*/  @!P0 IMAD.MOV R141, RZ, RZ, -R141 ;  /* 0x000000ffff8d8224 */ /* 0x000fe200078e0a8d */
[----:B------:R-:W-:Y:S01]  /*4b10*/  ISETP.GE.AND P0, PT, R10, RZ, PT ;  /* 0x000000ff0a00720c */ /* 0x000fe20003f06270 */
[--C-:B------:R-:W-:Y:S01]  /*4b20*/  @!P6 IMAD.IADD R147, R147, 0x1, -R0.reuse ;  /* 0x000000019393e824 */ /* 0x100fe200078e0a00 */
[----:B------:R-:W-:Y:S01]  /*4b30*/  ISETP.GT.U32.AND P6, PT, R0, R151, PT ;  /* 0x000000970000720c */ /* 0x000fe20003fc4070 */
[----:B------:R-:W-:Y:S01]  /*4b40*/  VIADD R6, R4, 0x11c ;  /* 0x0000011c04067836 */ /* 0x000fe20000000000 */
[----:B------:R-:W-:Y:S01]  /*4b50*/  LOP3.LUT R10, R5, 0x120, RZ, 0xfc, !PT ;  /* 0x00000120050a7812 */ /* 0x000fe200078efcff */
[--C-:B------:R-:W-:Y:S01]  /*4b60*/  @!P5 IMAD.IADD R145, R145, 0x1, -R0.reuse ;  /* 0x000000019191d824 */ /* 0x100fe200078e0a00 */
[----:B------:R-:W-:Y:S01]  /*4b70*/  IABS R153, R9 ;  /* 0x0000000900997213 */ /* 0x000fe20000000000 */
[----:B------:R-:W-:Y:S01]  /*4b80*/  @!P3 IMAD.MOV R143, RZ, RZ, -R143 ;  /* 0x000000ffff8fb224 */ /* 0x000fe200078e0a8f */
[----:B------:R-:W-:Y:S01]  /*4b90*/  IABS R155, R10 ;  /* 0x0000000a009b7213 */ /* 0x000fe20000000000 */
[----:B------:R-:W-:Y:S01]  /*4ba0*/  @!P1 IMAD.MOV R145, RZ, RZ, -R145 ;  /* 0x000000ffff919224 */ /* 0x000fe200078e0a91 */
[----:B------:R-:W-:Y:S01]  /*4bb0*/  ISETP.GE.AND P5, PT, R6, RZ, PT ;  /* 0x000000ff0600720c */ /* 0x000fe20003fa6270 */
[----:B------:R-:W-:Y:S01]  /*4bc0*/  @!P2 IMAD.IADD R149, R149, 0x1, -R0 ;  /* 0x000000019595a824 */ /* 0x000fe200078e0a00 */
[----:B------:R-:W-:Y:S01]  /*4bd0*/  IABS R157, R6 ;  /* 0x00000006009d7213 */ /* 0x000fe20000000000 */
[----:B------:R-:W-:Y:S01]  /*4be0*/  IMAD.HI.U32 R6, R3, R153, RZ ;  /* 0x0000009903067227 */ /* 0x000fe200078e00ff */
[----:B------:R-:W-:-:S02]  /*4bf0*/  ISETP.GE.AND P2, PT, R11, RZ, PT ;  /* 0x000000ff0b00720c */ /* 0x000fc40003f46270 */
[----:B------:R-:W-:Y:S01]  /*4c00*/  LOP3.LUT R11, R5, 0x114, RZ, 0xfc, !PT ;  /* 0x00000114050b7812 */ /* 0x000fe200078efcff */
[----:B------:R-:W-:-:S03]  /*4c10*/  IMAD.HI.U32 R7, R3, R155, RZ ;  /* 0x0000009b03077227 */ /* 0x000fc600078e00ff */
[----:B------:R-:W-:Y:S01]  /*4c20*/  IABS R161, R11 ;  /* 0x0000000b00a17213 */ /* 0x000fe20000000000 */
[----:B------:R-:W-:Y:S02]  /*4c30*/  IMAD.MOV R6, RZ, RZ, -R6 ;  /* 0x000000ffff067224 */ /* 0x000fe400078e0a06 */
[----:B------:R-:W-:Y:S01]  /*4c40*/  @!P6 IMAD.IADD R151, R151, 0x1, -R0 ;  /* 0x000000019797e824 */ /* 0x000fe200078e0a00 */
[C---:B------:R-:W-:Y:S01]  /*4c50*/  ISETP.GT.U32.AND P6, PT, R0.reuse, R149, PT ;  /* 0x000000950000720c */ /* 0x040fe20003fc4070 */
[----:B------:R-:W-:Y:S02]  /*4c60*/  IMAD.MOV R7, RZ, RZ, -R7 ;  /* 0x000000ffff077224 */ /* 0x000fe400078e0a07 */
[C---:B------:R-:W-:Y:S01]  /*4c70*/  IMAD R153, R0.reuse, R6, R153 ;  /* 0x0000000600997224 */ /* 0x040fe200078e0299 */
[----:B------:R-:W-:Y:S01]  /*4c80*/  ISETP.GT.U32.AND P3, PT, R0, R151, PT ;  /* 0x000000970000720c */ /* 0x000fe20003f64070 */
[----:B------:R-:W-:-:S03]  /*4c90*/  IMAD.HI.U32 R6, R3, R157, RZ ;  /* 0x0000009d03067227 */ /* 0x000fc600078e00ff */
[C---:B------:R-:W-:Y:S01]  /*4ca0*/  ISETP.GT.U32.AND P1, PT, R0.reuse, R153, PT ;  /* 0x000000990000720c */ /* 0x040fe20003f24070 */
[C---:B------:R-:W-:Y:S02]  /*4cb0*/  IMAD R155, R0.reuse, R7, R155 ;  /* 0x00000007009b7224 */ /* 0x040fe400078e029b */
[----:B------:R-:W-:Y:S02]  /*4cc0*/  IMAD.MOV R7, RZ, RZ, -R6 ;  /* 0x000000ffff077224 */ /* 0x000fe400078e0a06 */
[----:B------:R-:W-:Y:S01]  /*4cd0*/  @!P0 IMAD.MOV R147, RZ, RZ, -R147 ;  /* 0x000000ffff938224 */ /* 0x000fe200078e0a93 */
[C---:B------:R-:W-:Y:S01]  /*4ce0*/  ISETP.GT.U32.AND P0, PT, R0.reuse, R155, PT ;  /* 0x0000009b0000720c */ /* 0x040fe20003f04070 */
[C---:B------:R-:W-:Y:S02]  /*4cf0*/  IMAD R157, R0.reuse, R7, R157 ;  /* 0x00000007009d7224 */ /* 0x040fe400078e029d */
[----:B------:R-:W-:Y:S02]  /*4d00*/  @!P6 IMAD.IADD R149, R149, 0x1, -R0 ;  /* 0x000000019595e824 */ /* 0x000fe400078e0a00 */
[----:B------:R-:W-:Y:S01]  /*4d10*/  IMAD.HI.U32 R6, R3, R159, RZ ;  /* 0x0000009f03067227 */ /* 0x000fe200078e00ff */
[----:B------:R-:W-:-:S03]  /*4d20*/  ISETP.GT.U32.AND P6, PT, R0, R157, PT ;  /* 0x0000009d0000720c */ /* 0x000fc60003fc4070 */
[----:B------:R-:W-:Y:S02]  /*4d30*/  IMAD.MOV R6, RZ, RZ, -R6 ;  /* 0x000000ffff067224 */ /* 0x000fe400078e0a06 */
[--C-:B------:R-:W-:Y:S01]  /*4d40*/  @!P1 IMAD.IADD R153, R153, 0x1, -R0.reuse ;  /* 0x0000000199999824 */ /* 0x100fe200078e0a00 */
[----:B------:R-:W-:Y:S01]  /*4d50*/  ISETP.GE.AND P1, PT, R10, RZ, PT ;  /* 0x000000ff0a00720c */ /* 0x000fe20003f26270 */
[----:B------:R-:W-:Y:S01]  /*4d60*/  @!P0 IMAD.IADD R155, R155, 0x1, -R0 ;  /* 0x000000019b9b8824 */ /* 0x000fe200078e0a00 */
[----:B------:R-:W-:Y:S01]  /*4d70*/  LOP3.LUT R10, R5, 0x108, RZ, 0xfc, !PT ;  /* 0x00000108050a7812 */ /* 0x000fe200078efcff */
[C---:B------:R-:W-:Y:S01]  /*4d80*/  IMAD R159, R0.reuse, R6, R159 ;  /* 0x00000006009f7224 */ /* 0x040fe200078e029f */
[----:B------:R-:W-:Y:S01]  /*4d90*/  ISETP.GT.U32.AND P0, PT, R0, R153, PT ;  /* 0x000000990000720c */ /* 0x000fe20003f04070 */
[----:B------:R-:W-:Y:S01]  /*4da0*/  IMAD.HI.U32 R6, R3, R161, RZ ;  /* 0x000000a103067227 */ /* 0x000fe200078e00ff */
[----:B------:R-:W-:-:S03]  /*4db0*/  IABS R167, R10 ;  /* 0x0000000a00a77213 */ /* 0x000fc60000000000 */
[--C-:B------:R-:W-:Y:S01]  /*4dc0*/  @!P6 IMAD.IADD R157, R157, 0x1, -R0.reuse ;  /* 0x000000019d9de824 */ /* 0x100fe200078e0a00 */
[C---:B------:R-:W-:Y:S01]  /*4dd0*/  ISETP.GT.U32.AND P6, PT, R0.reuse, R155, PT ;  /* 0x0000009b0000720c */ /* 0x040fe20003fc4070 */
[----:B------:R-:W-:Y:S01]  /*4de0*/  @!P3 IMAD.IADD R151, R151, 0x1, -R0 ;  /* 0x000000019797b824 */ /* 0x000fe200078e0a00 */
[----:B------:R-:W-:Y:S01]  /*4df0*/  ISETP.GE.AND P3, PT, R9, RZ, PT ;  /* 0x000000ff0900720c */ /* 0x000fe20003f66270 */
[----:B------:R-:W-:Y:S01]  /*4e00*/  IMAD.MOV R6, RZ, RZ, -R6 ;  /* 0x000000ffff067224 */ /* 0x000fe200078e0a06 */
[----:B------:R-:W-:Y:S01]  /*4e10*/  LOP3.LUT R9, R5, 0x110, RZ, 0xfc, !PT ;  /* 0x0000011005097812 */ /* 0x000fe200078efcff */
[----:B------:R-:W-:Y:S01]  /*4e20*/  @!P2 IMAD.MOV R151, RZ, RZ, -R151 ;  /* 0x000000ffff97a224 */ /* 0x000fe200078e0a97 */
[C---:B------:R-:W-:Y:S01]  /*4e30*/  ISETP.GT.U32.AND P2, PT, R0.reuse, R159, PT ;  /* 0x0000009f0000720c */ /* 0x040fe20003f44070 */
[----:B------:R-:W-:Y:S01]  /*4e40*/  IMAD R161, R0, R6, R161 ;  /* 0x0000000600a17224 */ /* 0x000fe200078e02a1 */
[----:B------:R-:W-:Y:S01]  /*4e50*/  IABS R163, R9 ;  /* 0x0000000900a37213 */ /* 0x000fe20000000000 */
[----:B------:R-:W-:-:S02]  /*4e60*/  VIADD R6, R4, 0x10c ;  /* 0x0000010c04067836 */ /* 0x000fc40000000000 */
[----:B------:R-:W-:Y:S01]  /*4e70*/  @!P4 IMAD.MOV R149, RZ, RZ, -R149 ;  /* 0x000000ffff95c224 */ /* 0x000fe200078e0a95 */
[C---:B------:R-:W-:Y:S01]  /*4e80*/  ISETP.GT.U32.AND P4, PT, R0.reuse, R157, PT ;  /* 0x0000009d0000720c */ /* 0x040fe20003f84070 */
[--C-:B------:R-:W-:Y:S01]  /*4e90*/  @!P6 IMAD.IADD R155, R155, 0x1, -R0.reuse ;  /* 0x000000019b9be824 */ /* 0x100fe200078e0a00 */
[----:B------:R-:W-:Y:S01]  /*4ea0*/  ISETP.GT.U32.AND P6, PT, R0, R161, PT ;  /* 0x000000a10000720c */ /* 0x000fe20003fc4070 */
[----:B------:R-:W-:Y:S01]  /*4eb0*/  @!P0 IMAD.IADD R153, R153, 0x1, -R0 ;  /* 0x0000000199998824 */ /* 0x000fe200078e0a00 */
[----:B------:R-:W-:Y:S01]  /*4ec0*/  ISETP.GE.AND P0, PT, R6, RZ, PT ;  /* 0x000000ff0600720c */ /* 0x000fe20003f06270 */
[----:B------:R-:W-:Y:S01]  /*4ed0*/  @!P1 IMAD.MOV R155, RZ, RZ, -R155 ;  /* 0x000000ffff9b9224 */ /* 0x000fe200078e0a9b */
[----:B------:R-:W-:Y:S01]  /*4ee0*/  IABS R165, R6 ;  /* 0x0000000600a57213 */ /* 0x000fe20000000000 */
[----:B------:R-:W-:-:S04]  /*4ef0*/  IMAD.HI.U32 R6, R3, R163, RZ ;  /* 0x000000a303067227 */ /* 0x000fc800078e00ff */
[----:B------:R-:W-:Y:S02]  /*4f00*/  IMAD.MOV R6, RZ, RZ, -R6 ;  /* 0x000000ffff067224 */ /* 0x000fe400078e0a06 */
[--C-:B------:R-:W-:Y:S01]  /*4f10*/  @!P2 IMAD.IADD R159, R159, 0x1, -R0.reuse ;  /* 0x000000019f9fa824 */ /* 0x100fe200078e0a00 */
[----:B------:R-:W-:Y:S01]  /*4f20*/  ISETP.GE.AND P2, PT, R11, RZ, PT ;  /* 0x000000ff0b00720c */ /* 0x000fe20003f46270 */
[C---:B------:R-:W-:Y:S01]  /*4f30*/  IMAD R163, R0.reuse, R6, R163 ;  /* 0x0000000600a37224 */ /* 0x040fe200078e02a3 */
[----:B------:R-:W-:Y:S01]  /*4f40*/  LOP3.LUT R11, R5, 0x104, RZ, 0xfc, !PT ;  /* 0x00000104050b7812 */ /* 0x000fe200078efcff */
[--C-:B------:R-:W-:Y:S01]  /*4f50*/  @!P6 IMAD.IADD R161, R161, 0x1, -R0.reuse ;  /* 0x00000001a1a1e824 */ /* 0x100fe200078e0a00 */
[C---:B------:R-:W-:Y:S01]  /*4f60*/  ISETP.GT.U32.AND P6, PT, R0.reuse, R159, PT ;  /* 0x0000009f0000720c */ /* 0x040fe20003fc4070 */
[----:B------:R-:W-:Y:S01]  /*4f70*/  IMAD.HI.U32 R6, R3, R165, RZ ;  /* 0x000000a503067227 */ /* 0x000fe200078e00ff */
[----:B------:R-:W-:Y:S02]  /*4f80*/  IABS R171, R11 ;  /* 0x0000000b00ab7213 */ /* 0x000fe40000000000 */
[----:B------:R-:W-:Y:S01]  /*4f90*/  ISETP.GT.U32.AND P1, PT, R0, R161, PT ;  /* 0x000000a10000720c */ /* 0x000fe20003f24070 */
[----:B------:R-:W-:Y:S01]  /*4fa0*/  @!P4 IMAD.IADD R157, R157, 0x1, -R0 ;  /* 0x000000019d9dc824 */ /* 0x000fe200078e0a00 */
[----:B------:R-:W-:Y:S01]  /*4fb0*/  ISETP.GE.AND P4, PT, R12, RZ, PT ;  /* 0x000000ff0c00720c */ /* 0x000fe20003f86270 */
[----:B------:R-:W-:Y:S01]  /*4fc0*/  IMAD.MOV R7, RZ, RZ, -R6 ;  /* 0x000000ffff077224 */ /* 0x000fe200078e0a06 */
[----:B------:R-:W-:Y:S01]  /*4fd0*/  LOP3.LUT R12, R5, 0xb8, RZ, 0xfc, !PT ;  /* 0x000000b8050c7812 */ /* 0x000fe200078efcff */
[----:B------:R-:W-:-:S03]  /*4fe0*/  IMAD.HI.U32 R6, R3, R167, RZ ;  /* 0x000000a703067227 */ /* 0x000fc600078e00ff */
[----:B------:R-:W-:Y:S01]  /*4ff0*/  IABS R207, R12 ;  /* 0x0000000c00cf7213 */ /* 0x000fe20000000000 */
[----:B------:R-:W-:Y:S02]  /*5000*/  IMAD.MOV R6, RZ, RZ, -R6 ;  /* 0x000000ffff067224 */ /* 0x000fe400078e0a06 */
[----:B------:R-:W-:Y:S01]  /*5010*/  @!P3 IMAD.MOV R153, RZ, RZ, -R153 ;  /* 0x000000ffff99b224 */ /* 0x000fe200078e0a99 */
[C---:B------:R-:W-:Y:S01]  /*5020*/  ISETP.GT.U32.AND P3, PT, R0.reuse, R163, PT ;  /* 0x000000a30000720c */ /* 0x040fe20003f64070 */
[--C-:B------:R-:W-:Y:S02]  /*5030*/  @!P6 IMAD.IADD R159, R159, 0x1, -R0.reuse ;  /* 0x000000019f9fe824 */ /* 0x100fe400078e0a00 */
[C---:B------:R-:W-:Y:S02]  /*5040*/  IMAD R167, R0.reuse, R6, R167 ;  /* 0x0000000600a77224 */ /* 0x040fe400078e02a7 */
[----:B------:R-:W-:Y:S02]  /*5050*/  @!P4 IMAD.MOV R159, RZ, RZ, -R159 ;  /* 0x000000ffff9fc224 */ /* 0x000fe400078e0a9f */
[C---:B------:R-:W-:Y:S01]  /*5060*/  IMAD R165, R0.reuse, R7, R165 ;  /* 0x0000000700a57224 */ /* 0x040fe200078e02a5 */
[----:B------:R-:W-:Y:S01]  /*5070*/  ISETP.GT.U32.AND P4, PT, R0, R167, PT ;  /* 0x000000a70000720c */ /* 0x000fe20003f84070 */
[----:B------:R-:W-:Y:S01]  /*5080*/  @!P1 IMAD.IADD R161, R161, 0x1, -R0 ;  /* 0x00000001a1a19824 */ /* 0x000fe200078e0a00 */
[----:B------:R-:W-:Y:S01]  /*5090*/  ISETP.GE.AND P1, PT, R10, RZ, PT ;  /* 0x000000ff0a00720c */ /* 0x000fe20003f26270 */
[----:B------:R-:W-:Y:S01]  /*50a0*/  IMAD.HI.U32 R6, R3, R171, RZ ;  /* 0x000000ab03067227 */ /* 0x000fe200078e00ff */
[----:B------:R-:W-:-:S02]  /*50b0*/  LOP3.LUT R10, R5, 0x100, RZ, 0xfc, !PT ;  /* 0x00000100050a7812 */ /* 0x000fc400078efcff */
[C---:B------:R-:W-:Y:S01]  /*50c0*/  ISETP.GT.U32.AND P6, PT, R0.reuse, R165, PT ;  /* 0x000000a50000720c */ /* 0x040fe20003fc4070 */
[----:B------:R-:W-:Y:S01]  /*50d0*/  @!P3 IMAD.IADD R163, R163, 0x1, -R0 ;  /* 0x00000001a3a3b824 */ /* 0x000fe200078e0a00 */
[----:B------:R-:W-:Y:S01]  /*50e0*/  IABS R169, R10 ;  /* 0x0000000a00a97213 */ /* 0x000fe20000000000 */
[----:B------:R-:W-:Y:S01]  /*50f0*/  @!P5 IMAD.MOV R157, RZ, RZ, -R157 ;  /* 0x000000ffff9dd224 */ /* 0x000fe200078e0a9d */
[----:B------:R-:W-:Y:S01]  /*5100*/  ISETP.GE.AND P5, PT, R9, RZ, PT ;  /* 0x000000ff0900720c */ /* 0x000fe20003fa6270 */
[----:B------:R-:W-:Y:S01]  /*5110*/  IMAD.MOV R9, RZ, RZ, -R6 ;  /* 0x000000ffff097224 */ /* 0x000fe200078e0a06 */
[----:B------:R-:W-:Y:S01]  /*5120*/  ISETP.GT.U32.AND P3, PT, R0, R163, PT ;  /* 0x000000a30000720c */ /* 0x000fe20003f64070 */
[----:B------:R-:W-:Y:S02]  /*5130*/  @!P4 IMAD.IADD R167, R167, 0x1, -R0 ;  /* 0x00000001a7a7c824 */ /* 0x000fe400078e0a00 */
[----:B------:R-:W-:-:S03]  /*5140*/  IMAD.HI.U32 R6, R3, R169, RZ ;  /* 0x000000a903067227 */ /* 0x000fc600078e00ff */
[C---:B------:R-:W-:Y:S01]  /*5150*/  ISETP.GT.U32.AND P4, PT, R0.reuse, R167, PT ;  /* 0x000000a70000720c */ /* 0x040fe20003f84070 */
[C---:B------:R-:W-:Y:S02]  /*5160*/  IMAD R171, R0.reuse, R9, R171 ;  /* 0x0000000900ab7224 */ /* 0x040fe400078e02ab */
[----:B------:R-:W-:Y:S02]  /*5170*/  IMAD.MOV R9, RZ, RZ, -R6 ;  /* 0x000000ffff097224 */ /* 0x000fe400078e0a06 */
[--C-:B------:R-:W-:Y:S02]  /*5180*/  @!P6 IMAD.IADD R165, R165, 0x1, -R0.reuse ;  /* 0x00000001a5a5e824 */ /* 0x100fe400078e0a00 */
[--C-:B------:R-:W-:Y:S02]  /*5190*/  @!P3 IMAD.IADD R163, R163, 0x1, -R0.reuse ;  /* 0x00000001a3a3b824 */ /* 0x100fe400078e0a00 */
[C---:B------:R-:W-:Y:S01]  /*51a0*/  IMAD R169, R0.reuse, R9, R169 ;  /* 0x0000000900a97224 */ /* 0x040fe200078e02a9 */
[C---:B------:R-:W-:Y:S01]  /*51b0*/  ISETP.GT.U32.AND P6, PT, R0.reuse, R165, PT ;  /* 0x000000a50000720c */ /* 0x040fe20003fc4070 */
[----:B------:R-:W-:Y:S01]  /*51c0*/  @!P5 IMAD.MOV R163, RZ, RZ, -R163 ;  /* 0x000000ffffa3d224 */ /* 0x000fe200078e0aa3 */
[C---:B------:R-:W-:Y:S01]  /*51d0*/  ISETP.GT.U32.AND P5, PT, R0.reuse, R171, PT ;  /* 0x000000ab0000720c */ /* 0x040fe20003fa4070 */
[----:B------:R-:W-:Y:S01]  /*51e0*/  @!P4 IMAD.IADD R167, R167, 0x1, -R0 ;  /* 0x00000001a7a7c824 */ /* 0x000fe200078e0a00 */
[----:B------:R-:W-:Y:S01]  /*51f0*/  ISETP.GT.U32.AND P4, PT, R0, R169, PT ;  /* 0x000000a90000720c */ /* 0x000fe20003f84070 */
[----:B------:R-:W-:-:S02]  /*5200*/  VIADD R7, R4, 0xfc ;  /* 0x000000fc04077836 */ /* 0x000fc40000000000 */
[----:B------:R-:W-:Y:S01]  /*5210*/  @!P2 IMAD.MOV R161, RZ, RZ, -R161 ;  /* 0x000000ffffa1a224 */ /* 0x000fe200078e0aa1 */
[----:B------:R-:W-:Y:S01]  /*5220*/  ISETP.GE.AND P2, PT, R11, RZ, PT ;  /* 0x000000ff0b00720c */ /* 0x000fe20003f46270 */
[----:B------:R-:W-:Y:S01]  /*5230*/  VIADD R9, R4, 0xec ;  /* 0x000000ec04097836 */ /* 0x000fe20000000000 */
[----:B------:R-:W-:Y:S01]  /*5240*/  IABS R173, R7 ;  /* 0x0000000700ad7213 */ /* 0x000fe20000000000 */
[----:B------:R-:W-:Y:S01]  /*5250*/  @!P1 IMAD.MOV R167, RZ, RZ, -R167 ;  /* 0x000000ffffa79224 */ /* 0x000fe200078e0aa7 */
[----:B------:R-:W-:Y:S01]  /*5260*/  ISETP.GE.AND P3, PT, R7, RZ, PT ;  /* 0x000000ff0700720c */ /* 0x000fe20003f66270 */
[--C-:B------:R-:W-:Y:S01]  /*5270*/  @!P6 IMAD.IADD R165, R165, 0x1, -R0.reuse ;  /* 0x00000001a5a5e824 */ /* 0x100fe200078e0a00 */
[----:B------:R-:W-:Y:S01]  /*5280*/  LOP3.LUT R7, R5, 0xf8, RZ, 0xfc, !PT ;  /* 0x000000f805077812 */ /* 0x000fe200078efcff */
[----:B------:R-:W-:Y:S01]  /*5290*/  IMAD.HI.U32 R6, R3, R173, RZ ;  /* 0x000000ad03067227 */ /* 0x000fe200078e00ff */
[----:B------:R-:W-:Y:S02]  /*52a0*/  ISETP.GE.AND P6, PT, R10, RZ, PT ;  /* 0x000000ff0a00720c */ /* 0x000fe40003fc6270 */
[----:B------:R-:W-:Y:S01]  /*52b0*/  LOP3.LUT R10, R5, 0xf4, RZ, 0xfc, !PT ;  /* 0x000000f4050a7812 */ /* 0x000fe200078efcff */
[--C-:B------:R-:W-:Y:S01]  /*52c0*/  @!P5 IMAD.IADD R171, R171, 0x1, -R0.reuse ;  /* 0x00000001ababd824 */ /* 0x100fe200078e0a00 */
[----:B------:R-:W-:Y:S01]  /*52d0*/  IABS R175, R7 ;  /* 0x0000000700af7213 */ /* 0x000fe20000000000 */
[----:B------:R-:W-:Y:S01]  /*52e0*/  @!P4 IMAD.IADD R169, R169, 0x1, -R0 ;  /* 0x00000001a9a9c824 */ /* 0x000fe200078e0a00 */
[----:B------:R-:W-:Y:S01]  /*52f0*/  IABS R177, R10 ;  /* 0x0000000a00b17213 */ /* 0x000fe20000000000 */
[----:B------:R-:W-:Y:S01]  /*5300*/  IMAD.MOV R6, RZ, RZ, -R6 ;  /* 0x000000ffff067224 */ /* 0x000fe200078e0a06 */
[C---:B------:R-:W-:Y:S01]  /*5310*/  ISETP.GT.U32.AND P5, PT, R0.reuse, R171, PT ;  /* 0x000000ab0000720c */ /* 0x040fe20003fa4070 */
[----:B------:R-:W-:Y:S01]  /*5320*/  @!P0 IMAD.MOV R165, RZ, RZ, -R165 ;  /* 0x000000ffffa58224 */ /* 0x000fe200078e0aa5 */
[C---:B------:R-:W-:Y:S01]  /*5330*/  ISETP.GT.U32.AND P4, PT, R0.reuse, R169, PT ;  /* 0x000000a90000720c */ /* 0x040fe20003f84070 */
[----:B------:R-:W-:Y:S01]  /*5340*/  IMAD R173, R0, R6, R173 ;  /* 0x0000000600ad7224 */ /* 0x000fe200078e02ad */
[----:B------:R-:W-:Y:S01]  /*5350*/  ISETP.GE.AND P0, PT, R7, RZ, PT ;  /* 0x000000ff0700720c */ /* 0x000fe20003f06270 */
[----:B------:R-:W-:Y:S01]  /*5360*/  IMAD.HI.U32 R6, R3, R175, RZ ;  /* 0x000000af03067227 */ /* 0x000fe200078e00ff */
[----:B------:R-:W-:-:S02]  /*5370*/  LOP3.LUT R11, R5, 0xf0, RZ, 0xfc, !PT ;  /* 0x000000f0050b7812 */ /* 0x000fc400078efcff */
[C---:B------:R-:W-:Y:S01]  /*5380*/  ISETP.GT.U32.AND P1, PT, R0.reuse, R173, PT ;  /* 0x000000ad0000720c */ /* 0x040fe20003f24070 */
[----:B------:R-:W-:Y:S01]  /*5390*/  IMAD.HI.U32 R7, R3, R177, RZ ;  /* 0x000000b103077227 */ /* 0x000fe200078e00ff */
[----:B------:R-:W-:Y:S02]  /*53a0*/  IABS R179, R11 ;  /* 0x0000000b00b37213 */ /* 0x000fe40000000000 */
[----:B------:R-:W-:Y:S01]  /*53b0*/  IABS R181, R9 ;  /* 0x0000000900b57213 */ /* 0x000fe20000000000 */
[----:B------:R-:W-:Y:S02]  /*53c0*/  IMAD.MOV R6, RZ, RZ, -R6 ;  /* 0x000000ffff067224 */ /* 0x000fe400078e0a06 */
[----:B------:R-:W-:Y:S02]  /*53d0*/  IMAD.MOV R7, RZ, RZ, -R7 ;  /* 0x000000ffff077224 */ /* 0x000fe400078e0a07 */
[C---:B------:R-:W-:Y:S02]  /*53e0*/  IMAD R175, R0.reuse, R6, R175 ;  /* 0x0000000600af7224 */ /* 0x040fe400078e02af */
[--C-:B------:R-:W-:Y:S01]  /*53f0*/  @!P5 IMAD.IADD R171, R171, 0x1, -R0.reuse ;  /* 0x00000001ababd824 */ /* 0x100fe200078e0a00 */
[----:B------:R-:W-:Y:S01]  /*5400*/  ISETP.GE.AND P5, PT, R9, RZ, PT ;  /* 0x000000ff0900720c */ /* 0x000fe20003fa6270 */
[C---:B------:R-:W-:Y:S01]  /*5410*/  IMAD R177, R0.reuse, R7, R177 ;  /* 0x0000000700b17224 */ /* 0x040fe200078e02b1 */
[----:B------:R-:W-:Y:S01]  /*5420*/  LOP3.LUT R9, R5, 0xe8, RZ, 0xfc, !PT ;  /* 0x000000e805097812 */ /* 0x000fe200078efcff */
[----:B------:R-:W-:Y:S01]  /*5430*/  @!P4 IMAD.IADD R169, R169, 0x1, -R0 ;  /* 0x00000001a9a9c824 */ /* 0x000fe200078e0a00 */
[C---:B------:R-:W-:Y:S01]  /*5440*/  ISETP.GT.U32.AND P4, PT, R0.reuse, R175, PT ;  /* 0x000000af0000720c */ /* 0x040fe20003f84070 */
[----:B------:R-:W-:Y:S01]  /*5450*/  @!P2 IMAD.MOV R171, RZ, RZ, -R171 ;  /* 0x000000ffffaba224 */ /* 0x000fe200078e0aab */
[----:B------:R-:W-:Y:S01]  /*5460*/  ISETP.GT.U32.AND P2, PT, R0, R177, PT ;  /* 0x000000b10000720c */ /* 0x000fe20003f44070 */
[----:B------:R-:W-:Y:S01]  /*5470*/  IMAD.HI.U32 R6, R3, R179, RZ ;  /* 0x000000b303067227 */ /* 0x000fe200078e00ff */
[----:B------:R-:W-:-:S03]  /*5480*/  IABS R183, R9 ;  /* 0x0000000900b77213 */ /* 0x000fc60000000000 */
[----:B------:R-:W-:Y:S02]  /*5490*/  IMAD.MOV R6, RZ, RZ, -R6 ;  /* 0x000000ffff067224 */ /* 0x000fe400078e0a06 */
[----:B------:R-:W-:Y:S01]  /*54a0*/  @!P6 IMAD.MOV R169, RZ, RZ, -R169 ;  /* 0x000000ffffa9e224 */ /* 0x000fe200078e0aa9 */
[----:B------:R-:W-:Y:S01]  /*54b0*/  ISETP.GE.AND P6, PT, R10, RZ, PT ;  /* 0x000000ff0a00720c */ /* 0x000fe20003fc6270 */
[C---:B------:R-:W-:Y:S01]  /*54c0*/  IMAD R179, R0.reuse, R6, R179 ;  /* 0x0000000600b37224 */ /* 0x040fe200078e02b3 */
[----:B------:R-:W-:Y:S01]  /*54d0*/  LOP3.LUT R10, R5, 0xe4, RZ, 0xfc, !PT ;  /* 0x000000e4050a7812 */ /* 0x000fe200078efcff */
[--C-:B------:R-:W-:Y:S02]  /*54e0*/  @!P4 IMAD.IADD R175, R175, 0x1, -R0.reuse ;  /* 0x00000001afafc824 */ /* 0x100fe400078e0a00 */
[----:B------:R-:W-:Y:S01]  /*54f0*/  @!P2 IMAD.IADD R177, R177, 0x1, -R0 ;  /* 0x00000001b1b1a824 */ /* 0x000fe200078e0a00 */
[----:B------:R-:W-:Y:S01]  /*5500*/  IABS R185, R10 ;  /* 0x0000000a00b97213 */ /* 0x000fe20000000000 */
[----:B------:R-:W-:Y:S01]  /*5510*/  IMAD.HI.U32 R6, R3, R181, RZ ;  /* 0x000000b503067227 */ /* 0x000fe200078e00ff */
[----:B------:R-:W-:-:S02]  /*5520*/  ISETP.GT.U32.AND P2, PT, R0, R175, PT ;  /* 0x000000af0000720c */ /* 0x000fc40003f44070 */
[----:B------:R-:W-:Y:S01]  /*5530*/  ISETP.GT.U32.AND P4, PT, R0, R179, PT ;  /* 0x000000b30000720c */ /* 0x000fe20003f84070 */
[----:B------:R-:W-:Y:S02]  /*5540*/  IMAD.MOV R7, RZ, RZ, -R6 ;  /* 0x000000ffff077224 */ /* 0x000fe400078e0a06 */
[----:B------:R-:W-:-:S04]  /*5550*/  IMAD.HI.U32 R6, R3, R183, RZ ;  /* 0x000000b703067227 */ /* 0x000fc800078e00ff */
[----:B------:R-:W-:Y:S02]  /*5560*/  @!P1 IMAD.IADD R173, R173, 0x1, -R0 ;  /* 0x00000001adad9824 */ /* 0x000fe400078e0a00 */
[C---:B------:R-:W-:Y:S02]  /*5570*/  IMAD R181, R0.reuse, R7, R181 ;  /* 0x0000000700b57224 */ /* 0x040fe400078e02b5 */
[----:B------:R-:W-:Y:S01]  /*5580*/  IMAD.MOV R6, RZ, RZ, -R6 ;  /* 0x000000ffff067224 */ /* 0x000fe200078e0a06 */
[C---:B------:R-:W-:Y:S01]  /*5590*/  ISETP.GT.U32.AND P1, PT, R0.reuse, R173, PT ;  /* 0x000000ad0000720c */ /* 0x040fe20003f24070 */
[----:B------:R-:W-:Y:S01]  /*55a0*/  @!P2 IMAD.IADD R175, R175, 0x1, -R0 ;  /* 0x00000001afafa824 */ /* 0x000fe200078e0a00 */
[C---:B------:R-:W-:Y:S01]  /*55b0*/  ISETP.GT.U32.AND P2, PT, R0.reuse, R181, PT ;  /* 0x000000b50000720c */ /* 0x040fe20003f44070 */
[----:B------:R-:W-:Y:S02]  /*55c0*/  IMAD R183, R0, R6, R183 ;  /* 0x0000000600b77224 */ /* 0x000fe400078e02b7 */
[----:B------:R-:W-:-:S04]  /*55d0*/  IMAD.HI.U32 R6, R3, R185, RZ ;  /* 0x000000b903067227 */ /* 0x000fc800078e00ff */
[----:B------:R-:W-:Y:S02]  /*55e0*/  IMAD.MOV R6, RZ, RZ, -R6 ;  /* 0x000000ffff067224 */ /* 0x000fe400078e0a06 */
[----:B------:R-:W-:Y:S01]  /*55f0*/  @!P0 IMAD.MOV R175, RZ, RZ, -R175 ;  /* 0x000000ffffaf8224 */ /* 0x000fe200078e0aaf */
[C---:B------:R-:W-:Y:S01]  /*5600*/  ISETP.GT.U32.AND P0, PT, R0.reuse, R183, PT ;  /* 0x000000b70000720c */ /* 0x040fe20003f04070 */
[C---:B------:R-:W-:Y:S02]  /*5610*/  IMAD R185, R0.reuse, R6, R185 ;  /* 0x0000000600b97224 */ /* 0x040fe400078e02b9 */
[--C-:B------:R-:W-:Y:S01]  /*5620*/  @!P1 IMAD.IADD R173, R173, 0x1, -R0.reuse ;  /* 0x00000001adad9824 */ /* 0x100fe200078e0a00 */
[----:B------:R-:W-:Y:S01]  /*5630*/  ISETP.GE.AND P1, PT, R11, RZ, PT ;  /* 0x000000ff0b00720c */ /* 0x000fe20003f26270 */
[--C-:B------:R-:W-:Y:S01]  /*5640*/  @!P2 IMAD.IADD R181, R181, 0x1, -R0.reuse ;  /* 0x00000001b5b5a824 */ /* 0x100fe200078e0a00 */
[----:B------:R-:W-:Y:S01]  /*5650*/  ISETP.GT.U32.AND P2, PT, R0, R185, PT ;  /* 0x000000b90000720c */ /* 0x000fe20003f44070 */
[----:B------:R-:W-:Y:S01]  /*5660*/  @!P3 IMAD.MOV R173, RZ, RZ, -R173 ;  /* 0x000000ffffadb224 */ /* 0x000fe200078e0aad */
[----:B------:R-:W-:Y:S01]  /*5670*/  LOP3.LUT R11, R5, 0xe0, RZ, 0xfc, !PT ;  /* 0x000000e0050b7812 */ /* 0x000fe200078efcff */
[----:B------:R-:W-:Y:S01]  /*5680*/  VIADD R7, R4, 0xdc ;  /* 0x000000dc04077836 */ /* 0x000fe20000000000 */
[C---:B------:R-:W-:Y:S01]  /*5690*/  ISETP.GT.U32.AND P3, PT, R0.reuse, R177, PT ;  /* 0x000000b10000720c */ /* 0x040fe20003f64070 */
[--C-:B------:R-:W-:Y:S01]  /*56a0*/  @!P4 IMAD.IADD R179, R179, 0x1, -R0.reuse ;  /* 0x00000001b3b3c824 */ /* 0x100fe200078e0a00 */
[----:B------:R-:W-:Y:S01]  /*56b0*/  IABS R189, R11 ;  /* 0x0000000b00bd7213 */ /* 0x000fe20000000000 */
[----:B------:R-:W-:Y:S01]  /*56c0*/  @!P0 IMAD.IADD R183, R183, 0x1, -R0 ;  /* 0x00000001b7b78824 */ /* 0x000fe200078e0a00 */
[----:B------:R-:W-:-:S02]  /*56d0*/  ISETP.GT.U32.AND P0, PT, R0, R181, PT ;  /* 0x000000b50000720c */ /* 0x000fc40003f04070 */
[----:B------:R-:W-:Y:S01]  /*56e0*/  IABS R187, R7 ;  /* 0x0000000700bb7213 */ /* 0x000fe20000000000 */
[----:B------:R-:W-:Y:S01]  /*56f0*/  IMAD.HI.U32 R6, R3, R189, RZ ;  /* 0x000000bd03067227 */ /* 0x000fe200078e00ff */
[----:B------:R-:W-:-:S03]  /*5700*/  ISETP.GT.U32.AND P4, PT, R0, R179, PT ;  /* 0x000000b30000720c */ /* 0x000fc60003f84070 */
[----:B------:R-:W-:Y:S02]  /*5710*/  @!P2 IMAD.IADD R185, R185, 0x1, -R0 ;  /* 0x00000001b9b9a824 */ /* 0x000fe400078e0a00 */
[----:B------:R-:W-:Y:S02]  /*5720*/  IMAD.MOV R6, RZ, RZ, -R6 ;  /* 0x000000ffff067224 */ /* 0x000fe400078e0a06 */
[----:B------:R-:W-:Y:S01]  /*5730*/  @!P3 IMAD.IADD R177, R177, 0x1, -R0 ;  /* 0x00000001b1b1b824 */ /* 0x000fe200078e0a00 */
[C---:B------:R-:W-:Y:S01]  /*5740*/  ISETP.GT.U32.AND P2, PT, R0.reuse, R185, PT ;  /* 0x000000b90000720c */ /* 0x040fe20003f44070 */
[----:B------:R-:W-:Y:S01]  /*5750*/  IMAD R189, R0, R6, R189 ;  /* 0x0000000600bd7224 */ /* 0x000fe200078e02bd */
[----:B------:R-:W-:Y:S01]  /*5760*/  ISETP.GE.AND P3, PT, R9, RZ, PT ;  /* 0x000000ff0900720c */ /* 0x000fe20003f66270 */
[----:B------:R-:W-:Y:S01]  /*5770*/  IMAD.HI.U32 R6, R3, R187, RZ ;  /* 0x000000bb03067227 */ /* 0x000fe200078e00ff */
[----:B------:R-:W-:-:S03]  /*5780*/  LOP3.LUT R9, R5, 0xd8, RZ, 0xfc, !PT ;  /* 0x000000d805097812 */ /* 0x000fc600078efcff */
[----:B------:R-:W-:Y:S01]  /*5790*/  IMAD.MOV R6, RZ, RZ, -R6 ;  /* 0x000000ffff067224 */ /* 0x000fe200078e0a06 */
[----:B------:R-:W-:Y:S01]  /*57a0*/  IABS R191, R9 ;  /* 0x0000000900bf7213 */ /* 0x000fe20000000000 */
[--C-:B------:R-:W-:Y:S01]  /*57b0*/  @!P0 IMAD.IADD R181, R181, 0x1, -R0.reuse ;  /* 0x00000001b5b58824 */ /* 0x100fe200078e0a00 */
[C---:B------:R-:W-:Y:S01]  /*57c0*/  ISETP.GT.U32.AND P0, PT, R0.reuse, R189, PT ;  /* 0x000000bd0000720c */ /* 0x040fe20003f04070 */
[----:B------:R-:W-:Y:S01]  /*57d0*/  @!P6 IMAD.MOV R177, RZ, RZ, -R177 ;  /* 0x000000ffffb1e224 */ /* 0x000fe200078e0ab1 */
[C---:B------:R-:W-:Y:S01]  /*57e0*/  ISETP.GT.U32.AND P6, PT, R0.reuse, R183, PT ;  /* 0x000000b70000720c */ /* 0x040fe20003fc4070 */
[C---:B------:R-:W-:Y:S02]  /*57f0*/  IMAD R187, R0.reuse, R6, R187 ;  /* 0x0000000600bb7224 */ /* 0x040fe400078e02bb */
[--C-:B------:R-:W-:Y:S02]  /*5800*/  @!P2 IMAD.IADD R185, R185, 0x1, -R0.reuse ;  /* 0x00000001b9b9a824 */ /* 0x100fe400078e0a00 */
[----:B------:R-:W-:Y:S01]  /*5810*/  @!P4 IMAD.IADD R179, R179, 0x1, -R0 ;  /* 0x00000001b3b3c824 */ /* 0x000fe200078e0a00 */
[----:B------:R-:W-:Y:S01]  /*5820*/  ISETP.GT.U32.AND P2, PT, R0, R187, PT ;  /* 0x000000bb0000720c */ /* 0x000fe20003f44070 */
[----:B------:R-:W-:Y:S01]  /*5830*/  IMAD.HI.U32 R6, R3, R191, RZ ;  /* 0x000000bf03067227 */ /* 0x000fe200078e00ff */
[----:B------:R-:W-:-:S03]  /*5840*/  ISETP.GE.AND P4, PT, R7, RZ, PT ;  /* 0x000000ff0700720c */ /* 0x000fc60003f86270 */
[--C-:B------:R-:W-:Y:S01]  /*5850*/  @!P0 IMAD.IADD R189, R189, 0x1, -R0.reuse ;  /* 0x00000001bdbd8824 */ /* 0x100fe200078e0a00 */
[----:B------:R-:W-:Y:S01]  /*5860*/  ISETP.GE.AND P0, PT, R9, RZ, PT ;  /* 0x000000ff0900720c */ /* 0x000fe20003f06270 */
[--C-:B------:R-:W-:Y:S01]  /*5870*/  @!P6 IMAD.IADD R183, R183, 0x1, -R0.reuse ;  /* 0x00000001b7b7e824 */ /* 0x100fe200078e0a00 */
[----:B------:R-:W-:Y:S01]  /*5880*/  ISETP.GE.AND P6, PT, R11, RZ, PT ;  /* 0x000000ff0b00720c */ /* 0x000fe20003fc6270 */
[----:B------:R-:W-:Y:S01]  /*5890*/  @!P5 IMAD.MOV R181, RZ, RZ, -R181 ;  /* 0x000000ffffb5d224 */ /* 0x000fe200078e0ab5 */
[----:B------:R-:W-:Y:S01]  /*58a0*/  LOP3.LUT R11, R5, 0xd0, RZ, 0xfc, !PT ;  /* 0x000000d0050b7812 */ /* 0x000fe200078efcff */
[----:B------:R-:W-:Y:S01]  /*58b0*/  @!P1 IMAD.MOV R179, RZ, RZ, -R179 ;  /* 0x000000ffffb39224 */ /* 0x000fe200078e0ab3 */
[----:B------:R-:W-:Y:S01]  /*58c0*/  ISETP.GT.U32.AND P5, PT, R0, R189, PT ;  /* 0x000000bd0000720c */ /* 0x000fe20003fa4070 */
[----:B------:R-:W-:Y:S01]  /*58d0*/  @!P2 IMAD.IADD R187, R187, 0x1, -R0 ;  /* 0x00000001bbbba824 */ /* 0x000fe200078e0a00 */
[----:B------:R-:W-:Y:S01]  /*58e0*/  IABS R195, R11 ;  /* 0x0000000b00c37213 */ /* 0x000fe20000000000 */
[----:B------:R-:W-:Y:S01]  /*58f0*/  IMAD.MOV R6, RZ, RZ, -R6 ;  /* 0x000000ffff067224 */ /* 0x000fe200078e0a06 */
[----:B------:R-:W-:Y:S01]  /*5900*/  ISETP.GE.AND P1, PT, R10, RZ, PT ;  /* 0x000000ff0a00720c */ /* 0x000fe20003f26270 */
[----:B------:R-:W-:Y:S01]  /*5910*/  @!P3 IMAD.MOV R183, RZ, RZ, -R183 ;  /* 0x000000ffffb7b224 */ /* 0x000fe200078e0ab7 */
[----:B------:R-:W-:Y:S01]  /*5920*/  LOP3.LUT R10, R5, 0xd4, RZ, 0xfc, !PT ;  /* 0x000000d4050a7812 */ /* 0x000fe200078efcff */
[C---:B------:R-:W-:Y:S01]  /*5930*/  IMAD R191, R0.reuse, R6, R191 ;  /* 0x0000000600bf7224 */ /* 0x040fe200078e02bf */
[----:B------:R-:W-:Y:S01]  /*5940*/  ISETP.GT.U32.AND P2, PT, R0, R187, PT ;  /* 0x000000bb0000720c */ /* 0x000fe20003f44070 */
[----:B------:R-:W-:Y:S01]  /*5950*/  IMAD.HI.U32 R6, R3, R195, RZ ;  /* 0x000000c303067227 */ /* 0x000fe200078e00ff */
[----:B------:R-:W-:-:S03]  /*5960*/  IABS R193, R10 ;  /* 0x0000000a00c17213 */ /* 0x000fc60000000000 */
[----:B------:R-:W-:Y:S02]  /*5970*/  IMAD.MOV R6, RZ, RZ, -R6 ;  /* 0x000000ffff067224 */ /* 0x000fe400078e0a06 */
[----:B------:R-:W-:-:S04]  /*5980*/  IMAD.HI.U32 R7, R3, R193, RZ ;  /* 0x000000c103077227 */ /* 0x000fc800078e00ff */
[--C-:B------:R-:W-:Y:S01]  /*5990*/  @!P5 IMAD.IADD R189, R189, 0x1, -R0.reuse ;  /* 0x00000001bdbdd824 */ /* 0x100fe200078e0a00 */
[C---:B------:R-:W-:Y:S01]  /*59a0*/  ISETP.GT.U32.AND P5, PT, R0.reuse, R191, PT ;  /* 0x000000bf0000720c */ /* 0x040fe20003fa4070 */
[C---:B------:R-:W-:Y:S02]  /*59b0*/  IMAD R195, R0.reuse, R6, R195 ;  /* 0x0000000600c37224 */ /* 0x040fe400078e02c3 */
[----:B------:R-:W-:Y:S02]  /*59c0*/  IMAD.MOV R9, RZ, RZ, -R7 ;  /* 0x000000ffff097224 */ /* 0x000fe400078e0a07 */
[----:B------:R-:W-:Y:S01]  /*59d0*/  @!P2 IMAD.IADD R187, R187, 0x1, -R0 ;  /* 0x00000001bbbba824 */ /* 0x000fe200078e0a00 */
[C---:B------:R-:W-:Y:S01]  /*59e0*/  ISETP.GT.U32.AND P2, PT, R0.reuse, R195, PT ;  /* 0x000000c30000720c */ /* 0x040fe20003f44070 */
[----:B------:R-:W-:Y:S01]  /*59f0*/  IMAD R193, R0, R9, R193 ;  /* 0x0000000900c17224 */ /* 0x000fe200078e02c1 */
[----:B------:R-:W-:Y:S01]  /*5a00*/  LOP3.LUT R9, R5, 0xc8, RZ, 0xfc, !PT ;  /* 0x000000c805097812 */ /* 0x000fe200078efcff */
[----:B------:R-:W-:-:S02]  /*5a10*/  VIADD R7, R4, 0xcc ;  /* 0x000000cc04077836 */ /* 0x000fc40000000000 */
[----:B------:R-:W-:Y:S01]  /*5a20*/  @!P1 IMAD.MOV R185, RZ, RZ, -R185 ;  /* 0x000000ffffb99224 */ /* 0x000fe200078e0ab9 */
[C---:B------:R-:W-:Y:S01]  /*5a30*/  ISETP.GT.U32.AND P1, PT, R0.reuse, R193, PT ;  /* 0x000000c10000720c */ /* 0x040fe20003f24070 */
[--C-:B------:R-:W-:Y:S01]  /*5a40*/  @!P5 IMAD.IADD R191, R191, 0x1, -R0.reuse ;  /* 0x00000001bfbfd824 */ /* 0x100fe200078e0a00 */
[----:B------:R-:W-:Y:S01]  /*5a50*/  IABS R197, R7 ;  /* 0x0000000700c57213 */ /* 0x000fe20000000000 */
[----:B------:R-:W-:Y:S01]  /*5a60*/  @!P4 IMAD.MOV R187, RZ, RZ, -R187 ;  /* 0x000000ffffbbc224 */ /* 0x000fe200078e0abb */
[----:B------:R-:W-:Y:S01]  /*5a70*/  IABS R199, R9 ;  /* 0x0000000900c77213 */ /* 0x000fe20000000000 */
[----:B------:R-:W-:Y:S01]  /*5a80*/  @!P6 IMAD.MOV R189, RZ, RZ, -R189 ;  /* 0x000000ffffbde224 */ /* 0x000fe200078e0abd */
[----:B------:R-:W-:Y:S01]  /*5a90*/  ISETP.GT.U32.AND P4, PT, R0, R191, PT ;  /* 0x000000bf0000720c */ /* 0x000fe20003f84070 */
[----:B------:R-:W-:Y:S01]  /*5aa0*/  IMAD.HI.U32 R6, R3, R197, RZ ;  /* 0x000000c503067227 */ /* 0x000fe200078e00ff */
[----:B------:R-:W-:Y:S02]  /*5ab0*/  ISETP.GE.AND P3, PT, R7, RZ, PT ;  /* 0x000000ff0700720c */ /* 0x000fe40003f66270 */
[----:B------:R-:W-:Y:S01]  /*5ac0*/  ISETP.GE.AND P6, PT, R10, RZ, PT ;  /* 0x000000ff0a00720c */ /* 0x000fe20003fc6270 */
[----:B------:R-:W-:Y:S01]  /*5ad0*/  @!P2 IMAD.IADD R195, R195, 0x1, -R0 ;  /* 0x00000001c3c3a824 */ /* 0x000fe200078e0a00 */
[----:B------:R-:W-:Y:S01]  /*5ae0*/  LOP3.LUT R10, R5, 0xc4, RZ, 0xfc, !PT ;  /* 0x000000c4050a7812 */ /* 0x000fe200078efcff */
[----:B------:R-:W-:Y:S01]  /*5af0*/  IMAD.MOV R7, RZ, RZ, -R6 ;  /* 0x000000ffff077224 */ /* 0x000fe200078e0a06 */
[----:B------:R-:W-:Y:S01]  /*5b00*/  ISETP.GE.AND P5, PT, R11, RZ, PT ;  /* 0x000000ff0b00720c */ /* 0x000fe20003fa6270 */
[----:B------:R-:W-:Y:S01]  /*5b10*/  @!P1 IMAD.IADD R193, R193, 0x1, -R0 ;  /* 0x00000001c1c19824 */ /* 0x000fe200078e0a00 */
[----:B------:R-:W-:Y:S01]  /*5b20*/  ISETP.GT.U32.AND P2, PT, R0, R195, PT ;  /* 0x000000c30000720c */ /* 0x000fe20003f44070 */
[----:B------:R-:W-:Y:S01]  /*5b30*/  IMAD.HI.U32 R6, R3, R199, RZ ;  /* 0x000000c703067227 */ /* 0x000fe200078e00ff */
[----:B------:R-:W-:-:S02]  /*5b40*/  LOP3.LUT R11, R5, 0xc0, RZ, 0xfc, !PT ;  /* 0x000000c0050b7812 */ /* 0x000fc400078efcff */
[C---:B------:R-:W-:Y:S01]  /*5b50*/  ISETP.GT.U32.AND P1, PT, R0.reuse, R193, PT ;  /* 0x000000c10000720c */ /* 0x040fe20003f24070 */
[C---:B------:R-:W-:Y:S01]  /*5b60*/  IMAD R197, R0.reuse, R7, R197 ;  /* 0x0000000700c57224 */ /* 0x040fe200078e02c5 */
[----:B------:R-:W-:Y:S01]  /*5b70*/  IABS R201, R10 ;  /* 0x0000000a00c97213 */ /* 0x000fe20000000000 */
[----:B------:R-:W-:Y:S01]  /*5b80*/  IMAD.MOV R6, RZ, RZ, -R6 ;  /* 0x000000ffff067224 */ /* 0x000fe200078e0a06 */
[----:B------:R-:W-:Y:S01]  /*5b90*/  IABS R203, R11 ;  /* 0x0000000b00cb7213 */ /* 0x000fe20000000000 */
[----:B------:R-:W-:Y:S01]  /*5ba0*/  @!P4 IMAD.IADD R191, R191, 0x1, -R0 ;  /* 0x00000001bfbfc824 */ /* 0x000fe200078e0a00 */
[----:B------:R-:W-:Y:S01]  /*5bb0*/  ISETP.GT.U32.AND P4, PT, R0, R197, PT ;  /* 0x000000c50000720c */ /* 0x000fe20003f84070 */
[----:B------:R-:W-:Y:S02]  /*5bc0*/  VIADD R7, R4, 0xbc ;  /* 0x000000bc04077836 */ /* 0x000fe40000000000 */
[----:B------:R-:W-:Y:S02]  /*5bd0*/  IMAD R199, R0, R6, R199 ;  /* 0x0000000600c77224 */ /* 0x000fe400078e02c7 */
[----:B------:R-:W-:Y:S01]  /*5be0*/  IMAD.HI.U32 R6, R3, R201, RZ ;  /* 0x000000c903067227 */ /* 0x000fe200078e00ff */
[----:B------:R-:W-:-:S03]  /*5bf0*/  IABS R205, R7 ;  /* 0x0000000700cd7213 */ /* 0x000fc60000000000 */
[----:B------:R-:W-:Y:S01]  /*5c00*/  @!P2 IMAD.IADD R195, R195, 0x1, -R0 ;  /* 0x00000001c3c3a824 */ /* 0x000fe200078e0a00 */
[----:B------:R-:W-:Y:S01]  /*5c10*/  ISETP.GE.AND P2, PT, R7, RZ, PT ;  /* 0x000000ff0700720c */ /* 0x000fe20003f46270 */
[----:B------:R-:W-:-:S04]  /*5c20*/  IMAD.HI.U32 R7, R3, R203, RZ ;  /* 0x000000cb03077227 */ /* 0x000fc800078e00ff */
[----:B------:R-:W-:Y:S02]  /*5c30*/  IMAD.MOV R6, RZ, RZ, -R6 ;  /* 0x000000ffff067224 */ /* 0x000fe400078e0a06 */
[--C-:B------:R-:W-:Y:S01]  /*5c40*/  @!P1 IMAD.IADD R193, R193, 0x1, -R0.reuse ;  /* 0x00000001c1c19824 */ /* 0x100fe200078e0a00 */
[----:B------:R-:W-:Y:S01]  /*5c50*/  ISETP.GE.AND P1, PT, R9, RZ, PT ;  /* 0x000000ff0900720c */ /* 0x000fe20003f26270 */
[----:B------:R-:W-:Y:S02]  /*5c60*/  IMAD.MOV R7, RZ, RZ, -R7 ;  /* 0x000000ffff077224 */ /* 0x000fe400078e0a07 */
[C---:B------:R-:W-:Y:S02]  /*5c70*/  IMAD R201, R0.reuse, R6, R201 ;  /* 0x0000000600c97224 */ /* 0x040fe400078e02c9 */
[----:B------:R-:W-:Y:S01]  /*5c80*/  @!P4 IMAD.IADD R197, R197, 0x1, -R0 ;  /* 0x00000001c5c5c824 */ /* 0x000fe200078e0a00 */
[C---:B------:R-:W-:Y:S01]  /*5c90*/  ISETP.GT.U32.AND P4, PT, R0.reuse, R199, PT ;  /* 0x000000c70000720c */ /* 0x040fe20003f84070 */
[----:B------:R-:W-:-:S02]  /*5ca0*/  IMAD R203, R0, R7, R203 ;  /* 0x0000000700cb7224 */ /* 0x000fc400078e02cb */
[----:B------:R-:W-:Y:S01]  /*5cb0*/  @!P6 IMAD.MOV R193, RZ, RZ, -R193 ;  /* 0x000000ffffc1e224 */ /* 0x000fe200078e0ac1 */
[C---:B------:R-:W-:Y:S01]  /*5cc0*/  ISETP.GT.U32.AND P6, PT, R0.reuse, R201, PT ;  /* 0x000000c90000720c */ /* 0x040fe20003fc4070 */
[----:B------:R-:W-:Y:S01]  /*5cd0*/  @!P5 IMAD.MOV R195, RZ, RZ, -R195 ;  /* 0x000000ffffc3d224 */ /* 0x000fe200078e0ac3 */
[----:B------:R-:W-:Y:S01]  /*5ce0*/  ISETP.GT.U32.AND P5, PT, R0, R203, PT ;  /* 0x000000cb0000720c */ /* 0x000fe20003fa4070 */
[----:B------:R-:W-:-:S04]  /*5cf0*/  IMAD.HI.U32 R6, R3, R205, RZ ;  /* 0x000000cd03067227 */ /* 0x000fc800078e00ff */
[----:B------:R-:W-:Y:S02]  /*5d00*/  @!P0 IMAD.MOV R191, RZ, RZ, -R191 ;  /* 0x000000ffffbf8224 */ /* 0x000fe400078e0abf */
[----:B------:R-:W-:Y:S01]  /*5d10*/  @!P4 IMAD.IADD R199, R199, 0x1, -R0 ;  /* 0x00000001c7c7c824 */ /* 0x000fe200078e0a00 */
[C---:B------:R-:W-:Y:S01]  /*5d20*/  ISETP.GT.U32.AND P4, PT, R0.reuse, R197, PT ;  /* 0x000000c50000720c */ /* 0x040fe20003f84070 */
[----:B------:R-:W-:Y:S02]  /*5d30*/  IMAD.MOV R9, RZ, RZ, -R6 ;  /* 0x000000ffff097224 */ /* 0x000fe400078e0a06 */
[--C-:B------:R-:W-:Y:S01]  /*5d40*/  @!P6 IMAD.IADD R201, R201, 0x1, -R0.reuse ;  /* 0x00000001c9c9e824 */ /* 0x100fe200078e0a00 */
[C---:B------:R-:W-:Y:S01]  /*5d50*/  ISETP.GT.U32.AND P0, PT, R0.reuse, R199, PT ;  /* 0x000000c70000720c */ /* 0x040fe20003f04070 */
[----:B------:R-:W-:Y:S02]  /*5d60*/  @!P5 IMAD.IADD R203, R203, 0x1, -R0 ;  /* 0x00000001cbcbd824 */ /* 0x000fe400078e0a00 */
[----:B------:R-:W-:Y:S01]  /*5d70*/  IMAD.HI.U32 R7, R3, R207, RZ ;  /* 0x000000cf03077227 */ /* 0x000fe200078e00ff */
[----:B------:R-:W-:-:S03]  /*5d80*/  ISETP.GT.U32.AND P5, PT, R0, R201, PT ;  /* 0x000000c90000720c */ /* 0x000fc60003fa4070 */
[C---:B------:R-:W-:Y:S02]  /*5d90*/  IMAD R205, R0.reuse, R9, R205 ;  /* 0x0000000900cd7224 */ /* 0x040fe400078e02cd */
[----:B------:R-:W-:Y:S02]  /*5da0*/  IMAD.MOV R7, RZ, RZ, -R7 ;  /* 0x000000ffff077224 */ /* 0x000fe400078e0a07 */
[----:B------:R-:W-:Y:S01]  /*5db0*/  @!P4 IMAD.IADD R197, R197, 0x1, -R0 ;  /* 0x00000001c5c5c824 */ /* 0x000fe200078e0a00 */
[C---:B------:R-:W-:Y:S01]  /*5dc0*/  ISETP.GT.U32.AND P4, PT, R0.reuse, R205, PT ;  /* 0x000000cd0000720c */ /* 0x040fe20003f84070 */
[----:B------:R-:W-:Y:S02]  /*5dd0*/  IMAD R207, R0, R7, R207 ;  /* 0x0000000700cf7224 */ /* 0x000fe400078e02cf */
[----:B------:R-:W-:-:S04]  /*5de0*/  IMAD.HI.U32 R6, R3, R209, RZ ;  /* 0x000000d103067227 */ /* 0x000fc800078e00ff */
[--C-:B------:R-:W-:Y:S01]  /*5df0*/  @!P0 IMAD.IADD R199, R199, 0x1, -R0.reuse ;  /* 0x00000001c7c78824 */ /* 0x100fe200078e0a00 */
[----:B------:R-:W-:Y:S01]  /*5e00*/  ISETP.GE.AND P0, PT, R10, RZ, PT ;  /* 0x000000ff0a00720c */ /* 0x000fe20003f06270 */
[----:B------:R-:W-:Y:S01]  /*5e10*/  @!P5 IMAD.IADD R201, R201, 0x1, -R0 ;  /* 0x00000001c9c9d824 */ /* 0x000fe200078e0a00 */
[----:B------:R-:W-:Y:S01]  /*5e20*/  ISETP.GT.U32.AND P5, PT, R0, R207, PT ;  /* 0x000000cf0000720c */ /* 0x000fe20003fa4070 */
[----:B------:R-:W-:Y:S01]  /*5e30*/  IMAD.MOV R9, RZ, RZ, -R6 ;  /* 0x000000ffff097224 */ /* 0x000fe200078e0a06 */
[----:B------:R-:W-:Y:S01]  /*5e40*/  LOP3.LUT R10, R5, 0xb0, RZ, 0xfc, !PT ;  /* 0x000000b0050a7812 */ /* 0x000fe200078efcff */
[----:B------:R-:W-:Y:S02]  /*5e50*/  VIADD R6, R4, 0xac ;  /* 0x000000ac04067836 */ /* 0x000fe40000000000 */
[----:B------:R-:W-:Y:S01]  /*5e60*/  @!P4 IMAD.IADD R205, R205, 0x1, -R0 ;  /* 0x00000001cdcdc824 */ /* 0x000fe200078e0a00 */
[----:B------:R-:W-:Y:S01]  /*5e70*/  IABS R211, R10 ;  /* 0x0000000a00d37213 */ /* 0x000fe20000000000 */
[----:B------:R-:W-:Y:S01]  /*5e80*/  @!P3 IMAD.MOV R197, RZ, RZ, -R197 ;  /* 0x000000ffffc5b224 */ /* 0x000fe200078e0ac5 */
[C---:B------:R-:W-:Y:S01]  /*5e90*/  ISETP.GT.U32.AND P4, PT, R0.reuse, R203, PT ;  /* 0x000000cb0000720c */ /* 0x040fe20003f84070 */
[----:B------:R-:W-:Y:S01]  /*5ea0*/  IMAD R209, R0, R9, R209 ;  /* 0x0000000900d17224 */ /* 0x000fe200078e02d1 */
[----:B------:R-:W-:Y:S01]  /*5eb0*/  ISETP.GE.AND P6, PT, R6, RZ, PT ;  /* 0x000000ff0600720c */ /* 0x000fe20003fc6270 */
[----:B------:R-:W-:Y:S01]  /*5ec0*/  @!P1 IMAD.MOV R199, RZ, RZ, -R199 ;  /* 0x000000ffffc79224 */ /* 0x000fe200078e0ac7 */
[----:B------:R-:W-:Y:S01]  /*5ed0*/  IABS R213, R6 ;  /* 0x0000000600d57213 */ /* 0x000fe20000000000 */
[----:B------:R-:W-:Y:S01]  /*5ee0*/  IMAD.HI.U32 R6, R3, R211, RZ ;  /* 0x000000d303067227 */ /* 0x000fe200078e00ff */
[----:B------:R-:W-:-:S03]  /*5ef0*/  ISETP.GT.U32.AND P3, PT, R0, R205, PT ;  /* 0x000000cd0000720c */ /* 0x000fc60003f64070 */
[----:B------:R-:W-:Y:S02]  /*5f00*/  @!P5 IMAD.IADD R207, R207, 0x1, -R0 ;  /* 0x00000001cfcfd824 */ /* 0x000fe400078e0a00 */
[----:B------:R-:W-:Y:S02]  /*5f10*/  IMAD.MOV R6, RZ, RZ, -R6 ;  /* 0x000000ffff067224 */ /* 0x000fe400078e0a06 */
[----:B------:R-:W-:Y:S01]  /*5f20*/  IMAD.HI.U32 R7, R3, R215, RZ ;  /* 0x000000d703077227 */ /* 0x000fe200078e00ff */
[----:B------:R-:W-:-:S03]  /*5f30*/  ISETP.GT.U32.AND P1, PT, R0, R207, PT ;  /* 0x000000cf0000720c */ /* 0x000fc60003f24070 */
[----:B------:R-:W-:Y:S02]  /*5f40*/  IMAD R211, R0, R6, R211 ;  /* 0x0000000600d37224 */ /* 0x000fe400078e02d3 */
[----:B------:R-:W-:-:S03]  /*5f50*/  IMAD.HI.U32 R6, R3, R213, RZ ;  /* 0x000000d503067227 */ /* 0x000fc600078e00ff */
[C---:B------:R-:W-:Y:S01]  /*5f60*/  ISETP.GT.U32.AND P5, PT, R0.reuse, R211, PT ;  /* 0x000000d30000720c */ /* 0x040fe20003fa4070 */
[----:B------:R-:W-:Y:S01]  /*5f70*/  @!P4 IMAD.IADD R203, R203, 0x1, -R0 ;  /* 0x00000001cbcbc824 */ /* 0x000fe200078e0a00 */
[C---:B------:R-:W-:Y:S01]  /*5f80*/  ISETP.GT.U32.AND P4, PT, R0.reuse, R209, PT ;  /* 0x000000d10000720c */ /* 0x040fe20003f84070 */
[----:B------:R-:W-:Y:S02]  /*5f90*/  IMAD.MOV R6, RZ, RZ, -R6 ;  /* 0x000000ffff067224 */ /* 0x000fe400078e0a06 */
[----:B------:R-:W-:Y:S02]  /*5fa0*/  IMAD.MOV R7, RZ, RZ, -R7 ;  /* 0x000000ffff077224 */ /* 0x000fe400078e0a07 */
[----:B------:R-:W-:Y:S01]  /*5fb0*/  @!P3 IMAD.IADD R205, R205, 0x1, -R0 ;  /* 0x00000001cdcdb824 */ /* 0x000fe200078e0a00 */
[----:B------:R-:W-:Y:S01]  /*5fc0*/  ISETP.GE.AND P3, PT, R11, RZ, PT ;  /* 0x000000ff0b00720c */ /* 0x000fe20003f66270 */
[C---:B------:R-:W-:Y:S01]  /*5fd0*/  IMAD R213, R0.reuse, R6, R213 ;  /* 0x0000000600d57224 */ /* 0x040fe200078e02d5 */
[----:B------:R-:W-:Y:S01]  /*5fe0*/  LOP3.LUT R11, R5, 0xa0, RZ, 0xfc, !PT ;  /* 0x000000a0050b7812 */ /* 0x000fe200078efcff */
[----:B------:R-:W-:-:S02]  /*5ff0*/  IMAD R215, R0, R7, R215 ;  /* 0x0000000700d77224 */ /* 0x000fc400078e02d7 */
[----:B------:R-:W-:Y:S01]  /*6000*/  @!P2 IMAD.MOV R205, RZ, RZ, -R205 ;  /* 0x000000ffffcda224 */ /* 0x000fe200078e0acd */
[C---:B------:R-:W-:Y:S01]  /*6010*/  ISETP.GT.U32.AND P2, PT, R0.reuse, R213, PT ;  /* 0x000000d50000720c */ /* 0x040fe20003f44070 */
[--C-:B------:R-:W-:Y:S01]  /*6020*/  @!P1 IMAD.IADD R207, R207, 0x1, -R0.reuse ;  /* 0x00000001cfcf9824 */ /* 0x100fe200078e0a00 */
[----:B------:R-:W-:Y:S01]  /*6030*/  ISETP.GT.U32.AND P1, PT, R0, R215, PT ;  /* 0x000000d70000720c */ /* 0x000fe20003f24070 */
[--C-:B------:R-:W-:Y:S01]  /*6040*/  @!P4 IMAD.IADD R209, R209, 0x1, -R0.reuse ;  /* 0x00000001d1d1c824 */ /* 0x100fe200078e0a00 */
[----:B------:R-:W-:Y:S01]  /*6050*/  ISETP.GE.AND P4, PT, R12, RZ, PT ;  /* 0x000000ff0c00720c */ /* 0x000fe20003f86270 */
[----:B------:R-:W-:Y:S01]  /*6060*/  @!P5 IMAD.IADD R211, R211, 0x1, -R0 ;  /* 0x00000001d3d3d824 */ /* 0x000fe200078e0a00 */
[----:B------:R-:W-:Y:S01]  /*6070*/  IABS R219, R11 ;  /* 0x0000000b00db7213 */ /* 0x000fe20000000000 */
[----:B------:R-:W-:Y:S01]  /*6080*/  VIADD R6, R4, 0x9c ;  /* 0x0000009c04067836 */ /* 0x000fe20000000000 */
[----:B------:R-:W-:Y:S01]  /*6090*/  LOP3.LUT R12, R5, 0x80, RZ, 0xfc, !PT ;  /* 0x00000080050c7812 */ /* 0x000fe200078efcff */
[----:B------:R-:W-:Y:S01]  /*60a0*/  @!P0 IMAD.MOV R201, RZ, RZ, -R201 ;  /* 0x000000ffffc98224 */ /* 0x000fe200078e0ac9 */
[C---:B------:R-:W-:Y:S01]  /*60b0*/  ISETP.GT.U32.AND P0, PT, R0.reuse, R209, PT ;  /* 0x000000d10000720c */ /* 0x040fe20003f04070 */
[----:B------:R-:W-:Y:S01]  /*60c0*/  IMAD.HI.U32 R9, R3, R217, RZ ;  /* 0x000000d903097227 */ /* 0x000fe200078e00ff */
[----:B------:R-:W-:-:S02]  /*60d0*/  ISETP.GT.U32.AND P5, PT, R0, R211, PT ;  /* 0x000000d30000720c */ /* 0x000fc40003fa4070 */
[----:B------:R-:W-:Y:S01]  /*60e0*/  IABS R221, R6 ;  /* 0x0000000600dd7213 */ /* 0x000fe20000000000 */
[----:B------:R-:W-:Y:S01]  /*60f0*/  @!P3 IMAD.MOV R203, RZ, RZ, -R203 ;  /* 0x000000ffffcbb224 */ /* 0x000fe200078e0acb */
[----:B------:R-:W-:Y:S01]  /*6100*/  ISETP.GE.AND P3, PT, R6, RZ, PT ;  /* 0x000000ff0600720c */ /* 0x000fe20003f66270 */
[--C-:B------:R-:W-:Y:S01]  /*6110*/  @!P2 IMAD.IADD R213, R213, 0x1, -R0.reuse ;  /* 0x00000001d5d5a824 */ /* 0x100fe200078e0a00 */
[----:B------:R-:W-:Y:S01]  /*6120*/  ISETP.GE.AND P2, PT, R10, RZ, PT ;  /* 0x000000ff0a00720c */ /* 0x000fe20003f46270 */
[----:B------:R-:W-:Y:S01]  /*6130*/  @!P1 IMAD.IADD R215, R215, 0x1, -R0 ;  /* 0x00000001d7d79824 */ /* 0x000fe200078e0a00 */
[----:B------:R-:W-:Y:S01]  /*6140*/  LOP3.LUT R10, R5, 0x94, RZ, 0xfc, !PT ;  /* 0x00000094050a7812 */ /* 0x000fe200078efcff */
[----:B------:R-:W-:Y:S01]  /*6150*/  IMAD.HI.U32 R6, R3, R219, RZ ;  /* 0x000000db03067227 */ /* 0x000fe200078e00ff */
[C---:B------:R-:W-:Y:S02]  /*6160*/  ISETP.GT.U32.AND P1, PT, R0.reuse, R213, PT ;  /* 0x000000d50000720c */ /* 0x040fe40003f24070 */
[----:B------:R-:W-:Y:S01]  /*6170*/  IABS R225, R10 ;  /* 0x0000000a00e17213 */ /* 0x000fe20000000000 */
[----:B------:R-:W-:Y:S01]  /*6180*/  IMAD.MOV R9, RZ, RZ, -R9 ;  /* 0x000000ffff097224 */ /* 0x000fe200078e0a09 */
[----:B------:R-:W-:Y:S01]  /*6190*/  IABS R235, R12 ;  /* 0x0000000c00eb7213 */ /* 0x000fe20000000000 */
[----:B------:R-:W-:Y:S01]  /*61a0*/  @!P4 IMAD.MOV R207, RZ, RZ, -R207 ;  /* 0x000000ffffcfc224 */ /* 0x000fe200078e0acf */
[----:B------:R-:W-:Y:S01]  /*61b0*/  ISETP.GT.U32.AND P4, PT, R0, R215, PT ;  /* 0x000000d70000720c */ /* 0x000fe20003f84070 */
[----:B------:R-:W-:-:S02]  /*61c0*/  IMAD.MOV R7, RZ, RZ, -R6 ;  /* 0x000000ffff077224 */ /* 0x000fc400078e0a06 */
[----:B------:R-:W-:Y:S01]  /*61d0*/  IMAD R217, R0, R9, R217 ;  /* 0x0000000900d97224 */ /* 0x000fe200078e02d9 */
[----:B------:R-:W-:Y:S01]  /*61e0*/  LOP3.LUT R9, R5, 0x98, RZ, 0xfc, !PT ;  /* 0x0000009805097812 */ /* 0x000fe200078efcff */
[----:B------:R-:W-:-:S03]  /*61f0*/  IMAD.HI.U32 R6, R3, R221, RZ ;  /* 0x000000dd03067227 */ /* 0x000fc600078e00ff */
[----:B------:R-:W-:Y:S01]  /*6200*/  IABS R223, R9 ;  /* 0x0000000900df7213 */ /* 0x000fe20000000000 */
[--C-:B------:R-:W-:Y:S01]  /*6210*/  @!P0 IMAD.IADD R209, R209, 0x1, -R0.reuse ;  /* 0x00000001d1d18824 */ /* 0x100fe200078e0a00 */
[C---:B------:R-:W-:Y:S01]  /*6220*/  ISETP.GT.U32.AND P0, PT, R0.reuse, R217, PT ;  /* 0x000000d90000720c */ /* 0x040fe20003f04070 */
[----:B------:R-:W-:Y:S01]  /*6230*/  @!P5 IMAD.IADD R211, R211, 0x1, -R0 ;  /* 0x00000001d3d3d824 */ /* 0x000fe200078e0a00 */
[----:B------:R-:W-:Y:S01]  /*6240*/  ISETP.GE.AND P5, PT, R13, RZ, PT ;  /* 0x000000ff0d00720c */ /* 0x000fe20003fa6270 */
[C---:B------:R-:W-:Y:S01]  /*6250*/  IMAD R219, R0.reuse, R7, R219 ;  /* 0x0000000700db7224 */ /* 0x040fe200078e02db */
[----:B------:R-:W-:Y:S01]  /*6260*/  LOP3.LUT R13, R5, 0x74, RZ, 0xfc, !PT ;  /* 0x00000074050d7812 */ /* 0x000fe200078efcff */
[----:B------:R-:W-:Y:S02]  /*6270*/  IMAD.MOV R6, RZ, RZ, -R6 ;  /* 0x000000ffff067224 */ /* 0x000fe400078e0a06 */
[----:B------:R-:W-:Y:S01]  /*6280*/  @!P2 IMAD.MOV R211, RZ, RZ, -R211 ;  /* 0x000000ffffd3a224 */ /* 0x000fe200078e0ad3 */
[C---:B------:R-:W-:Y:S01]  /*6290*/  ISETP.GT.U32.AND P2, PT, R0.reuse, R219, PT ;  /* 0x000000db0000720c */ /* 0x040fe20003f44070 */
[----:B------:R-:W-:Y:S01]  /*62a0*/  IMAD R221, R0, R6, R221 ;  /* 0x0000000600dd7224 */ /* 0x000fe200078e02dd */
[----:B------:R-:W-:Y:S01]  /*62b0*/  IABS R241, R13 ;  /* 0x0000000d00f17213 */ /* 0x000fe20000000000 */
[----:B------:R-:W-:-:S02]  /*62c0*/  @!P4 IMAD.IADD R215, R215, 0x1, -R0 ;  /* 0x00000001d7d7c824 */ /* 0x000fc400078e0a00 */
[----:B------:R-:W-:Y:S01]  /*62d0*/  IMAD.HI.U32 R6, R3, R223, RZ ;  /* 0x000000df03067227 */ /* 0x000fe200078e00ff */
[----:B------:R-:W-:-:S03]  /*62e0*/  ISETP.GT.U32.AND P4, PT, R0, R221, PT ;  /* 0x000000dd0000720c */ /* 0x000fc60003f84070 */
[----:B------:R-:W-:Y:S02]  /*62f0*/  IMAD.MOV R6, RZ, RZ, -R6 ;  /* 0x000000ffff067224 */ /* 0x000fe400078e0a06 */
[--C-:B------:R-:W-:Y:S02]  /*6300*/  @!P0 IMAD.IADD R217, R217, 0x1, -R0.reuse ;  /* 0x00000001d9d98824 */ /* 0x100fe400078e0a00 */
[----:B------:R-:W-:Y:S02]  /*6310*/  IMAD R223, R0, R6, R223 ;  /* 0x0000000600df7224 */ /* 0x000fe400078e02df */
[----:B------:R-:W-:Y:S01]  /*6320*/  VIADD R6, R4, 0x8c ;  /* 0x0000008c04067836 */ /* 0x000fe20000000000 */
[----:B------:R-:W-:Y:S01]  /*6330*/  ISETP.GT.U32.AND P0, PT, R0, R217, PT ;  /* 0x000000d90000720c */ /* 0x000fe20003f04070 */
[--C-:B------:R-:W-:Y:S02]  /*6340*/  @!P2 IMAD.IADD R219, R219, 0x1, -R0.reuse ;  /* 0x00000001dbdba824 */ /* 0x100fe400078e0a00 */
[----:B------:R-:W-:Y:S01]  /*6350*/  @!P5 IMAD.MOV R209, RZ, RZ, -R209 ;  /* 0x000000ffffd1d224 */ /* 0x000fe200078e0ad1 */
[----:B------:R-:W-:Y:S01]  /*6360*/  ISETP.GE.AND P5, PT, R14, RZ, PT ;  /* 0x000000ff0e00720c */ /* 0x000fe20003fa6270 */
[--C-:B------:R-:W-:Y:S01]  /*6370*/  @!P4 IMAD.IADD R221, R221, 0x1, -R0.reuse ;  /* 0x00000001ddddc824 */ /* 0x100fe200078e0a00 */
[----:B------:R-:W-:Y:S01]  /*6380*/  ISETP.GE.AND P2, PT, R6, RZ, PT ;  /* 0x000000ff0600720c */ /* 0x000fe20003f46270 */
[----:B------:R-:W-:Y:S01]  /*6390*/  @!P1 IMAD.IADD R213, R213, 0x1, -R0 ;  /* 0x00000001d5d59824 */ /* 0x000fe200078e0a00 */
[----:B------:R-:W-:Y:S01]  /*63a0*/  IABS R229, R6 ;  /* 0x0000000600e57213 */ /* 0x000fe20000000000 */
[----:B------:R-:W-:Y:S01]  /*63b0*/  IMAD.HI.U32 R6, R3, R225, RZ ;  /* 0x000000e103067227 */ /* 0x000fe200078e00ff */
[----:B------:R-:W-:-:S02]  /*63c0*/  ISETP.GT.U32.AND P4, PT, R0, R219, PT ;  /* 0x000000db0000720c */ /* 0x000fc40003f84070 */
[----:B------:R-:W-:Y:S01]  /*63d0*/  ISETP.GE.AND P1, PT, R15, RZ, PT ;  /* 0x000000ff0f00720c */ /* 0x000fe20003f26270 */
[----:B------:R-:W-:Y:S01]  /*63e0*/  IMAD.MOV R6, RZ, RZ, -R6 ;  /* 0x000000ffff067224 */ /* 0x000fe200078e0a06 */
[----:B------:R-:W-:Y:S01]  /*63f0*/  LOP3.LUT R14, R5, 0x70, RZ, 0xfc, !PT ;  /* 0x00000070050e7812 */ /* 0x000fe200078efcff */
[--C-:B------:R-:W-:Y:S01]  /*6400*/  @!P0 IMAD.IADD R217, R217, 0x1, -R0.reuse ;  /* 0x00000001d9d98824 */ /* 0x100fe200078e0a00 */
[----:B------:R-:W-:Y:S01]  /*6410*/  ISETP.GE.AND P0, PT, R11, RZ, PT ;  /* 0x000000ff0b00720c */ /* 0x000fe20003f06270 */
[----:B------:R-:W-:Y:S01]  /*6420*/  @!P6 IMAD.MOV R213, RZ, RZ, -R213 ;  /* 0x000000ffffd5e224 */ /* 0x000fe200078e0ad5 */
[C---:B------:R-:W-:Y:S01]  /*6430*/  ISETP.GT.U32.AND P6, PT, R0.reuse, R223, PT ;  /* 0x000000df0000720c */ /* 0x040fe20003fc4070 */
[C---:B------:R-:W-:Y:S01]  /*6440*/  IMAD R225, R0.reuse, R6, R225 ;  /* 0x0000000600e17224 */ /* 0x040fe200078e02e1 */
[----:B------:R-:W-:Y:S01]  /*6450*/  LOP3.LUT R11, R5, 0x90, RZ, 0xfc, !PT ;  /* 0x00000090050b7812 */ /* 0x000fe200078efcff */
[----:B------:R-:W-:Y:S01]  /*6460*/  @!P5 IMAD.MOV R215, RZ, RZ, -R215 ;  /* 0x000000ffffd7d224 */ /* 0x000fe200078e0ad7 */
[C---:B------:R-:W-:Y:S01]  /*6470*/  ISETP.GT.U32.AND P5, PT, R0.reuse, R221, PT ;  /* 0x000000dd0000720c */ /* 0x040fe20003fa4070 */
[----:B------:R-:W-:Y:S01]  /*6480*/  @!P4 IMAD.IADD R219, R219, 0x1, -R0 ;  /* 0x00000001dbdbc824 */ /* 0x000fe200078e0a00 */
[----:B------:R-:W-:Y:S01]  /*6490*/  ISETP.GT.U32.AND P4, PT, R0, R225, PT ;  /* 0x000000e10000720c */ /* 0x000fe20003f84070 */
[----:B------:R-:W-:Y:S01]  /*64a0*/  IMAD.HI.U32 R7, R3, R229, RZ ;  /* 0x000000e503077227 */ /* 0x000fe200078e00ff */
[----:B------:R-:W-:-:S02]  /*64b0*/  IABS R227, R11 ;  /* 0x0000000b00e37213 */ /* 0x000fc40000000000 */
[----:B------:R-:W-:Y:S01]  /*64c0*/  IABS R243, R14 ;  /* 0x0000000e00f37213 */ /* 0x000fe20000000000 */
[----:B------:R-:W-:Y:S01]  /*64d0*/  IMAD.MOV R7, RZ, RZ, -R7 ;  /* 0x000000ffff077224 */ /* 0x000fe200078e0a07 */
[----:B------:R-:W-:Y:S01]  /*64e0*/  IABS R15, R20 ;  /* 0x00000014000f7213 */ /* 0x000fe20000000000 */
[----:B------:R-:W-:-:S04]  /*64f0*/  IMAD.HI.U32 R6, R3, R227, RZ ;  /* 0x000000e303067227 */ /* 0x000fc800078e00ff */
[----:B------:R-:W-:Y:S01]  /*6500*/  @!P6 IMAD.IADD R223, R223, 0x1, -R0 ;  /* 0x00000001dfdfe824 */ /* 0x000fe200078e0a00 */
[----:B------:R-:W-:Y:S01]  /*6510*/  ISETP.GE.AND P6, PT, R11, RZ, PT ;  /* 0x000000ff0b00720c */ /* 0x000fe20003fc6270 */
[----:B------:R-:W-:Y:S01]  /*6520*/  IMAD.MOV R6, RZ, RZ, -R6 ;  /* 0x000000ffff067224 */ /* 0x000fe200078e0a06 */
[----:B------:R-:W-:Y:S01]  /*6530*/  LOP3.LUT R11, R5, 0x84, RZ, 0xfc, !PT ;  /* 0x00000084050b7812 */ /* 0x000fe200078efcff */
[--C-:B------:R-:W-:Y:S01]  /*6540*/  @!P5 IMAD.IADD R221, R221, 0x1, -R0.reuse ;  /* 0x00000001ddddd824 */ /* 0x100fe200078e0a00 */
[----:B------:R-:W-:Y:S01]  /*6550*/  ISETP.GE.AND P5, PT, R10, RZ, PT ;  /* 0x000000ff0a00720c */ /* 0x000fe20003fa6270 */
[----:B------:R-:W-:Y:S01]  /*6560*/  @!P4 IMAD.IADD R225, R225, 0x1, -R0 ;  /* 0x00000001e1e1c824 */ /* 0x000fe200078e0a00 */
[C---:B------:R-:W-:Y:S01]  /*6570*/  ISETP.GT.U32.AND P4, PT, R0.reuse, R223, PT ;  /* 0x000000df0000720c */ /* 0x040fe20003f84070 */
[C---:B------:R-:W-:Y:S01]  /*6580*/  IMAD R227, R0.reuse, R6, R227 ;  /* 0x0000000600e37224 */ /* 0x040fe200078e02e3 */
[----:B------:R-:W-:Y:S01]  /*6590*/  LOP3.LUT R10, R5, 0x88, RZ, 0xfc, !PT ;  /* 0x00000088050a7812 */ /* 0x000fe200078efcff */
[----:B------:R-:W-:Y:S01]  /*65a0*/  @!P3 IMAD.MOV R221, RZ, RZ, -R221 ;  /* 0x000000ffffddb224 */ /* 0x000fe200078e0add */
[----:B------:R-:W-:Y:S01]  /*65b0*/  IABS R233, R11 ;  /* 0x0000000b00e97213 */ /* 0x000fe20000000000 */
[----:B------:R-:W-:Y:S01]  /*65c0*/  @!P1 IMAD.MOV R217, RZ, RZ, -R217 ;  /* 0x000000ffffd99224 */ /* 0x000fe200078e0ad9 */
[----:B------:R-:W-:Y:S01]  /*65d0*/  IABS R231, R10 ;  /* 0x0000000a00e77213 */ /* 0x000fe20000000000 */
[C---:B------:R-:W-:Y:S01]  /*65e0*/  IMAD R229, R0.reuse, R7, R229 ;  /* 0x0000000700e57224 */ /* 0x040fe200078e02e5 */
[----:B------:R-:W-:Y:S01]  /*65f0*/  ISETP.GT.U32.AND P3, PT, R0, R227, PT ;  /* 0x000000e30000720c */ /* 0x000fe20003f64070 */
[----:B------:R-:W-:Y:S01]  /*6600*/  IMAD.HI.U32 R7, R3, R233, RZ ;  /* 0x000000e903077227 */ /* 0x000fe200078e00ff */
[----:B------:R-:W-:-:S03]  /*6610*/  ISETP.GE.AND P1, PT, R9, RZ, PT ;  /* 0x000000ff0900720c */ /* 0x000fc60003f26270 */
[----:B------:R-:W-:-:S04]  /*6620*/  IMAD.HI.U32 R6, R3, R231, RZ ;  /* 0x000000e703067227 */ /* 0x000fc800078e00ff */
[----:B------:R-:W-:Y:S01]  /*6630*/  @!P4 IMAD.IADD R223, R223, 0x1, -R0 ;  /* 0x00000001dfdfc824 */ /* 0x000fe200078e0a00 */
[C---:B------:R-:W-:Y:S01]  /*6640*/  ISETP.GT.U32.AND P4, PT, R0.reuse, R229, PT ;  /* 0x000000e50000720c */ /* 0x040fe20003f84070 */
[----:B------:R-:W-:Y:S02]  /*6650*/  IMAD.MOV R6, RZ, RZ, -R6 ;  /* 0x000000ffff067224 */ /* 0x000fe400078e0a06 */
[----:B------:R-:W-:Y:S02]  /*6660*/  @!P3 IMAD.IADD R227, R227, 0x1, -R0 ;  /* 0x00000001e3e3b824 */ /* 0x000fe400078e0a00 */
[C---:B------:R-:W-:Y:S02]  /*6670*/  IMAD R231, R0.reuse, R6, R231 ;  /* 0x0000000600e77224 */ /* 0x040fe400078e02e7 */
[----:B------:R-:W-:Y:S01]  /*6680*/  @!P1 IMAD.MOV R223, RZ, RZ, -R223 ;  /* 0x000000ffffdf9224 */ /* 0x000fe200078e0adf */
[C---:B------:R-:W-:Y:S01]  /*6690*/  ISETP.GT.U32.AND P3, PT, R0.reuse, R227, PT ;  /* 0x000000e30000720c */ /* 0x040fe20003f64070 */
[----:B------:R-:W-:Y:S01]  /*66a0*/  IMAD.MOV R7, RZ, RZ, -R7 ;  /* 0x000000ffff077224 */ /* 0x000fe200078e0a07 */
[----:B------:R-:W-:Y:S01]  /*66b0*/  ISETP.GT.U32.AND P1, PT, R0, R231, PT ;  /* 0x000000e70000720c */ /* 0x000fe20003f24070 */
[----:B------:R-:W-:-:S02]  /*66c0*/  VIADD R9, R4, 0x7c ;  /* 0x0000007c04097836 */ /* 0x000fc40000000000 */
[----:B------:R-:W-:Y:S02]  /*66d0*/  @!P4 IMAD.IADD R229, R229, 0x1, -R0 ;  /* 0x00000001e5e5c824 */ /* 0x000fe400078e0a00 */
[----:B------:R-:W-:Y:S01]  /*66e0*/  @!P0 IMAD.MOV R219, RZ, RZ, -R219 ;  /* 0x000000ffffdb8224 */ /* 0x000fe200078e0adb */
[C---:B------:R-:W-:Y:S01]  /*66f0*/  ISETP.GT.U32.AND P0, PT, R0.reuse, R225, PT ;  /* 0x000000e10000720c */ /* 0x040fe20003f04070 */
[C---:B------:R-:W-:Y:S01]  /*6700*/  IMAD R233, R0.reuse, R7, R233 ;  /* 0x0000000700e97224 */ /* 0x040fe200078e02e9 */
[----:B------:R-:W-:Y:S01]  /*6710*/  ISETP.GT.U32.AND P4, PT, R0, R229, PT ;  /* 0x000000e50000720c */ /* 0x000fe20003f84070 */
[----:B------:R-:W-:Y:S01]  /*6720*/  IMAD.HI.U32 R6, R3, R235, RZ ;  /* 0x000000eb03067227 */ /* 0x000fe200078e00ff */
[----:B------:R-:W-:-:S03]  /*6730*/  IABS R237, R9 ;  /* 0x0000000900ed7213 */ /* 0x000fc60000000000 */
[--C-:B------:R-:W-:Y:S01]  /*6740*/  @!P3 IMAD.IADD R227, R227, 0x1, -R0.reuse ;  /* 0x00000001e3e3b824 */ /* 0x100fe200078e0a00 */
[C---:B------:R-:W-:Y:S01]  /*6750*/  ISETP.GT.U32.AND P3, PT, R0.reuse, R233, PT ;  /* 0x000000e90000720c */ /* 0x040fe20003f64070 */
[----:B------:R-:W-:Y:S02]  /*6760*/  @!P1 IMAD.IADD R231, R231, 0x1, -R0 ;  /* 0x00000001e7e79824 */ /* 0x000fe400078e0a00 */
[----:B------:R-:W-:Y:S02]  /*6770*/  IMAD.MOV R6, RZ, RZ, -R6 ;  /* 0x000000ffff067224 */ /* 0x000fe400078e0a06 */
[----:B------:R-:W-:Y:S01]  /*6780*/  @!P6 IMAD.MOV R227, RZ, RZ, -R227 ;  /* 0x000000ffffe3e224 */ /* 0x000fe200078e0ae3 */
[C---:B------:R-:W-:Y:S01]  /*6790*/  ISETP.GT.U32.AND P6, PT, R0.reuse, R231, PT ;  /* 0x000000e70000720c */ /* 0x040fe20003fc4070 */
[----:B------:R-:W-:Y:S02]  /*67a0*/  IMAD R235, R0, R6, R235 ;  /* 0x0000000600eb7224 */ /* 0x000fe400078e02eb */
[----:B------:R-:W-:-:S04]  /*67b0*/  IMAD.HI.U32 R7, R3, R237, RZ ;  /* 0x000000ed03077227 */ /* 0x000fc800078e00ff */
[--C-:B------:R-:W-:Y:S01]  /*67c0*/  @!P4 IMAD.IADD R229, R229, 0x1, -R0.reuse ;  /* 0x00000001e5e5c824 */ /* 0x100fe200078e0a00 */
[----:B------:R-:W-:Y:S01]  /*67d0*/  ISETP.GT.U32.AND P4, PT, R0, R235, PT ;  /* 0x000000eb0000720c */ /* 0x000fe20003f84070 */
[--C-:B------:R-:W-:Y:S01]  /*67e0*/  @!P0 IMAD.IADD R225, R225, 0x1, -R0.reuse ;  /* 0x00000001e1e18824 */ /* 0x100fe200078e0a00 */
[----:B------:R-:W-:Y:S01]  /*67f0*/  ISETP.GE.AND P0, PT, R9, RZ, PT ;  /* 0x000000ff0900720c */ /* 0x000fe20003f06270 */
[----:B------:R-:W-:Y:S02]  /*6800*/  IMAD.MOV R7, RZ, RZ, -R7 ;  /* 0x000000ffff077224 */ /* 0x000fe400078e0a07 */
[----:B------:R-:W-:Y:S01]  /*6810*/  @!P5 IMAD.MOV R225, RZ, RZ, -R225 ;  /* 0x000000ffffe1d224 */ /* 0x000fe200078e0ae1 */
[----:B------:R-:W-:Y:S01]  /*6820*/  ISETP.GE.AND P5, PT, R10, RZ, PT ;  /* 0x000000ff0a00720c */ /* 0x000fe20003fa6270 */
[----:B------:R-:W-:Y:S01]  /*6830*/  IMAD R237, R0, R7, R237 ;  /* 0x0000000700ed7224 */ /* 0x000fe200078e02ed */
[----:B------:R-:W-:Y:S01]  /*6840*/  LOP3.LUT R10, R5, 0x78, RZ, 0xfc, !PT ;  /* 0x00000078050a7812 */ /* 0x000fe200078efcff */
[----:B------:R-:W-:-:S02]  /*6850*/  @!P3 IMAD.IADD R233, R233, 0x1, -R0 ;  /* 0x00000001e9e9b824 */ /* 0x000fc400078e0a00 */
[--C-:B------:R-:W-:Y:S01]  /*6860*/  @!P6 IMAD.IADD R231, R231, 0x1, -R0.reuse ;  /* 0x00000001e7e7e824 */ /* 0x100fe200078e0a00 */
[----:B------:R-:W-:Y:S01]  /*6870*/  ISETP.GT.U32.AND P6, PT, R0, R237, PT ;  /* 0x000000ed0000720c */ /* 0x000fe20003fc4070 */
[----:B------:R-:W-:Y:S01]  /*6880*/  VIADD R6, R4, 0x6c ;  /* 0x0000006c04067836 */ /* 0x000fe20000000000 */
[----:B------:R-:W-:Y:S01]  /*6890*/  ISETP.GT.U32.AND P3, PT, R0, R233, PT ;  /* 0x000000e90000720c */ /* 0x000fe20003f64070 */
[----:B------:R-:W-:Y:S01]  /*68a0*/  @!P4 IMAD.IADD R235, R235, 0x1, -R0 ;  /* 0x00000001ebebc824 */ /* 0x000fe200078e0a00 */
[----:B------:R-:W-:Y:S01]  /*68b0*/  IABS R239, R10 ;  /* 0x0000000a00ef7213 */ /* 0x000fe20000000000 */
[----:B------:R-:W-:Y:S01]  /*68c0*/  @!P2 IMAD.MOV R229, RZ, RZ, -R229 ;  /* 0x000000ffffe5a224 */ /* 0x000fe200078e0ae5 */
[----:B------:R-:W-:Y:S01]  /*68d0*/  ISETP.GE.AND P1, PT, R6, RZ, PT ;  /* 0x000000ff0600720c */ /* 0x000fe20003f26270 */
[----:B------:R-:W-:Y:S01]  /*68e0*/  @!P5 IMAD.MOV R231, RZ, RZ, -R231 ;  /* 0x000000ffffe7d224 */ /* 0x000fe200078e0ae7 */
[----:B------:R-:W-:Y:S01]  /*68f0*/  IABS R245, R6 ;  /* 0x0000000600f57213 */ /* 0x000fe20000000000 */
[----:B------:R-:W-:Y:S01]  /*6900*/  IMAD.HI.U32 R6, R3, R239, RZ ;  /* 0x000000ef03067227 */ /* 0x000fe200078e00ff */
[----:B------:R-:W-:-:S03]  /*6910*/  ISETP.GT.U32.AND P4, PT, R0, R235, PT ;  /* 0x000000eb0000720c */ /* 0x000fc60003f84070 */
[----:B------:R-:W-:Y:S02]  /*6920*/  IMAD.MOV R7, RZ, RZ, -R6 ;  /* 0x000000ffff077224 */ /* 0x000fe400078e0a06 */
[--C-:B------:R-:W-:Y:S01]  /*6930*/  @!P3 IMAD.IADD R233, R233, 0x1, -R0.reuse ;  /* 0x00000001e9e9b824 */ /* 0x100fe200078e0a00 */
[----:B------:R-:W-:Y:S01]  /*6940*/  ISETP.GE.AND P3, PT, R11, RZ, PT ;  /* 0x000000ff0b00720c */ /* 0x000fe20003f66270 */
[----:B------:R-:W-:Y:S01]  /*6950*/  @!P6 IMAD.IADD R237, R237, 0x1, -R0 ;  /* 0x00000001edede824 */ /* 0x000fe200078e0a00 */
[----:B------:R-:W-:Y:S01]  /*6960*/  ISETP.GE.AND P6, PT, R12, RZ, PT ;  /* 0x000000ff0c00720c */ /* 0x000fe20003fc6270 */
[C---:B------:R-:W-:Y:S01]  /*6970*/  IMAD R239, R0.reuse, R7, R239 ;  /* 0x0000000700ef7224 */ /* 0x040fe200078e02ef */
[----:B------:R-:W-:Y:S01]  /*6980*/  LOP3.LUT R11, R5, 0x68, RZ, 0xfc, !PT ;  /* 0x00000068050b7812 */ /* 0x000fe200078efcff */
[----:B------:R-:W-:Y:S01]  /*6990*/  IMAD.HI.U32 R7, R3, R243, RZ ;  /* 0x000000f303077227 */ /* 0x000fe200078e00ff */
[----:B------:R-:W-:Y:S02]  /*69a0*/  ISETP.GT.U32.AND P2, PT, R0, R237, PT ;  /* 0x000000ed0000720c */ /* 0x000fe40003f44070 */
[----:B------:R-:W-:Y:S01]  /*69b0*/  LOP3.LUT R12, R5, 0x64, RZ, 0xfc, !PT ;  /* 0x00000064050c7812 */ /* 0x000fe200078efcff */
[----:B------:R-:W-:Y:S01]  /*69c0*/  IMAD.HI.U32 R9, R3, R245, RZ ;  /* 0x000000f503097227 */ /* 0x000fe200078e00ff */
[----:B------:R-:W-:-:S02]  /*69d0*/  IABS R247, R11 ;  /* 0x0000000b00f77213 */ /* 0x000fc40000000000 */
[----:B------:R-:W-:Y:S01]  /*69e0*/  IABS R249, R12 ;  /* 0x0000000c00f97213 */ /* 0x000fe20000000000 */
[----:B------:R-:W-:Y:S02]  /*69f0*/  IMAD.MOV R7, RZ, RZ, -R7 ;  /* 0x000000ffff077224 */ /* 0x000fe400078e0a07 */
[----:B------:R-:W-:Y:S01]  /*6a00*/  @!P4 IMAD.IADD R235, R235, 0x1, -R0 ;  /* 0x00000001ebebc824 */ /* 0x000fe200078e0a00 */
[C---:B------:R-:W-:Y:S01]  /*6a10*/  ISETP.GT.U32.AND P4, PT, R0.reuse, R239, PT ;  /* 0x000000ef0000720c */ /* 0x040fe20003f84070 */
[----:B------:R-:W-:Y:S02]  /*6a20*/  IMAD.MOV R9, RZ, RZ, -R9 ;  /* 0x000000ffff097224 */ /* 0x000fe400078e0a09 */
[----:B------:R-:W-:Y:S02]  /*6a30*/  IMAD R243, R0, R7, R243 ;  /* 0x0000000700f37224 */ /* 0x000fe400078e02f3 */
[----:B------:R-:W-:-:S04]  /*6a40*/  IMAD.HI.U32 R6, R3, R241, RZ ;  /* 0x000000f103067227 */ /* 0x000fc800078e00ff */
[C---:B------:R-:W-:Y:S02]  /*6a50*/  IMAD R245, R0.reuse, R9, R245 ;  /* 0x0000000900f57224 */ /* 0x040fe400078e02f5 */
[----:B------:R-:W-:Y:S01]  /*6a60*/  @!P3 IMAD.MOV R233, RZ, RZ, -R233 ;  /* 0x000000ffffe9b224 */ /* 0x000fe200078e0ae9 */
[C---:B------:R-:W-:Y:S01]  /*6a70*/  ISETP.GT.U32.AND P3, PT, R0.reuse, R243, PT ;  /* 0x000000f30000720c */ /* 0x040fe20003f64070 */
[----:B------:R-:W-:Y:S02]  /*6a80*/  IMAD.MOV R6, RZ, RZ, -R6 ;  /* 0x000000ffff067224 */ /* 0x000fe400078e0a06 */
[--C-:B------:R-:W-:Y:S01]  /*6a90*/  @!P2 IMAD.IADD R237, R237, 0x1, -R0.reuse ;  /* 0x00000001ededa824 */ /* 0x100fe200078e0a00 */
[C---:B------:R-:W-:Y:S01]  /*6aa0*/  ISETP.GT.U32.AND P2, PT, R0.reuse, R245, PT ;  /* 0x000000f50000720c */ /* 0x040fe20003f44070 */
[----:B------:R-:W-:Y:S02]  /*6ab0*/  IMAD R241, R0, R6, R241 ;  /* 0x0000000600f17224 */ /* 0x000fe400078e02f1 */
[----:B------:R-:W-:-:S02]  /*6ac0*/  @!P4 IMAD.IADD R239, R239, 0x1, -R0 ;  /* 0x00000001efefc824 */ /* 0x000fc400078e0a00 */
[----:B------:R-:W-:Y:S01]  /*6ad0*/  @!P6 IMAD.MOV R235, RZ, RZ, -R235 ;  /* 0x000000ffffebe224 */ /* 0x000fe200078e0aeb */
[C---:B------:R-:W-:Y:S01]  /*6ae0*/  ISETP.GT.U32.AND P4, PT, R0.reuse, R241, PT ;  /* 0x000000f10000720c */ /* 0x040fe20003f84070 */
[----:B------:R-:W-:Y:S01]  /*6af0*/  IMAD.HI.U32 R6, R3, R247, RZ ;  /* 0x000000f703067227 */ /* 0x000fe200078e00ff */
[----:B------:R-:W-:Y:S02]  /*6b00*/  ISETP.GT.U32.AND P5, PT, R0, R239, PT ;  /* 0x000000ef0000720c */ /* 0x000fe40003fa4070 */
[----:B------:R-:W-:Y:S01]  /*6b10*/  ISETP.GE.AND P6, PT, R10, RZ, PT ;  /* 0x000000ff0a00720c */ /* 0x000fe20003fc6270 */
[--C-:B------:R-:W-:Y:S02]  /*6b20*/  @!P3 IMAD.IADD R243, R243, 0x1, -R0.reuse ;  /* 0x00000001f3f3b824 */ /* 0x100fe400078e0a00 */
[----:B------:R-:W-:Y:S02]  /*6b30*/  @!P2 IMAD.IADD R245, R245, 0x1, -R0 ;  /* 0x00000001f5f5a824 */ /* 0x000fe400078e0a00 */
[----:B------:R-:W-:Y:S01]  /*6b40*/  IMAD.HI.U32 R7, R3, R249, RZ ;  /* 0x000000f903077227 */ /* 0x000fe200078e00ff */
[----:B------:R-:W-:-:S03]  /*6b50*/  ISETP.GT.U32.AND P2, PT, R0, R243, PT ;  /* 0x000000f30000720c */ /* 0x000fc60003f44070 */
[----:B------:R-:W-:Y:S01]  /*6b60*/  @!P4 IMAD.IADD R241, R241, 0x1, -R0 ;  /* 0x00000001f1f1c824 */ /* 0x000fe200078e0a00 */
[----:B------:R-:W-:Y:S01]  /*6b70*/  ISETP.GE.AND P4, PT, R14, RZ, PT ;  /* 0x000000ff0e00720c */ /* 0x000fe20003f86270 */
[----:B------:R-:W-:Y:S01]  /*6b80*/  IMAD.MOV R6, RZ, RZ, -R6 ;  /* 0x000000ffff067224 */ /* 0x000fe200078e0a06 */
[----:B------:R-:W-:Y:S01]  /*6b90*/  LOP3.LUT R14, R5, 0x58, RZ, 0xfc, !PT ;  /* 0x00000058050e7812 */ /* 0x000fe200078efcff */
[----:B------:R-:W-:Y:S01]  /*6ba0*/  IMAD.MOV R7, RZ, RZ, -R7 ;  /* 0x000000ffff077224 */ /* 0x000fe200078e0a07 */
[C---:B------:R-:W-:Y:S01]  /*6bb0*/  ISETP.GT.U32.AND P3, PT, R0.reuse, R241, PT ;  /* 0x000000f10000720c */ /* 0x040fe20003f64070 */
[--C-:B------:R-:W-:Y:S01]  /*6bc0*/  @!P5 IMAD.IADD R239, R239, 0x1, -R0.reuse ;  /* 0x00000001efefd824 */ /* 0x100fe200078e0a00 */
[----:B------:R-:W-:Y:S01]  /*6bd0*/  ISETP.GE.AND P5, PT, R13, RZ, PT ;  /* 0x000000ff0d00720c */ /* 0x000fe20003fa6270 */
[C---:B------:R-:W-:Y:S01]  /*6be0*/  IMAD R247, R0.reuse, R6, R247 ;  /* 0x0000000600f77224 */ /* 0x040fe200078e02f7 */
[----:B------:R-:W-:Y:S01]  /*6bf0*/  LOP3.LUT R13, R5, 0x60, RZ, 0xfc, !PT ;  /* 0x00000060050d7812 */ /* 0x000fe200078efcff */
[C---:B------:R-:W-:Y:S01]  /*6c00*/  IMAD R249, R0.reuse, R7, R249 ;  /* 0x0000000700f97224 */ /* 0x040fe200078e02f9 */
[----:B------:R-:W-:Y:S01]  /*6c10*/  IABS R10, R14 ;  /* 0x0000000e000a7213 */ /* 0x000fe20000000000 */
[----:B------:R-:W-:Y:S01]  /*6c20*/  @!P6 IMAD.MOV R239, RZ, RZ, -R239 ;  /* 0x000000ffffefe224 */ /* 0x000fe200078e0aef */
[C---:B------:R-:W-:Y:S01]  /*6c30*/  ISETP.GT.U32.AND P6, PT, R0.reuse, R247, PT ;  /* 0x000000f70000720c */ /* 0x040fe20003fc4070 */
[--C-:B------:R-:W-:Y:S01]  /*6c40*/  @!P2 IMAD.IADD R243, R243, 0x1, -R0.reuse ;  /* 0x00000001f3f3a824 */ /* 0x100fe200078e0a00 */
[----:B------:R-:W-:Y:S01]  /*6c50*/  ISETP.GT.U32.AND P2, PT, R0, R249, PT ;  /* 0x000000f90000720c */ /* 0x000fe20003f44070 */
[----:B------:R-:W-:Y:S01]  /*6c60*/  VIADD R6, R4, 0x5c ;  /* 0x0000005c04067836 */ /* 0x000fe20000000000 */
[----:B------:R-:W-:Y:S01]  /*6c70*/  IABS R251, R13 ;  /* 0x0000000d00fb7213 */ /* 0x000fe20000000000 */
[----:B------:R-:W-:Y:S01]  /*6c80*/  @!P0 IMAD.MOV R237, RZ, RZ, -R237 ;  /* 0x000000ffffed8224 */ /* 0x000fe200078e0aed */
[----:B------:R-:W-:Y:S01]  /*6c90*/  ISETP.GT.U32.AND P0, PT, R0, R245, PT ;  /* 0x000000f50000720c */ /* 0x000fe20003f04070 */
[----:B------:R-:W-:Y:S01]  /*6ca0*/  @!P3 IMAD.IADD R241, R241, 0x1, -R0 ;  /* 0x00000001f1f1b824 */ /* 0x000fe200078e0a00 */
[----:B------:R-:W-:Y:S01]  /*6cb0*/  ISETP.GE.AND P3, PT, R6, RZ, PT ;  /* 0x000000ff0600720c */ /* 0x000fe20003f66270 */
[----:B------:R-:W-:Y:S01]  /*6cc0*/  IMAD.HI.U32 R7, R3, R10, RZ ;  /* 0x0000000a03077227 */ /* 0x000fe200078e00ff */
[----:B------:R-:W-:-:S03]  /*6cd0*/  IABS R28, R6 ;  /* 0x00000006001c7213 */ /* 0x000fc60000000000 */
[----:B------:R-:W-:-:S04]  /*6ce0*/  IMAD.HI.U32 R6, R3, R251, RZ ;  /* 0x000000fb03067227 */ /* 0x000fc800078e00ff */
[--C-:B------:R-:W-:Y:S01]  /*6cf0*/  @!P6 IMAD.IADD R247, R247, 0x1, -R0.reuse ;  /* 0x00000001f7f7e824 */ /* 0x100fe200078e0a00 */
[----:B------:R-:W-:Y:S01]  /*6d00*/  ISETP.GE.AND P6, PT, R12, RZ, PT ;  /* 0x000000ff0c00720c */ /* 0x000fe20003fc6270 */
[----:B------:R-:W-:Y:S01]  /*6d10*/  @!P2 IMAD.IADD R249, R249, 0x1, -R0 ;  /* 0x00000001f9f9a824 */ /* 0x000fe200078e0a00 */
[----:B------:R-:W-:Y:S01]  /*6d20*/  LOP3.LUT R12, R5, 0x50, RZ, 0xfc, !PT ;  /* 0x00000050050c7812 */ /* 0x000fe200078efcff */
[----:B------:R-:W-:Y:S01]  /*6d30*/  IMAD.MOV R6, RZ, RZ, -R6 ;  /* 0x000000ffff067224 */ /* 0x000fe200078e0a06 */
[C---:B------:R-:W-:Y:S01]  /*6d40*/  ISETP.GT.U32.AND P2, PT, R0.reuse, R247, PT ;  /* 0x000000f70000720c */ /* 0x040fe20003f44070 */
[----:B------:R-:W-:Y:S01]  /*6d50*/  @!P5 IMAD.MOV R241, RZ, RZ, -R241 ;  /* 0x000000fffff1d224 */ /* 0x000fe200078e0af1 */
[C---:B------:R-:W-:Y:S01]  /*6d60*/  ISETP.GT.U32.AND P5, PT, R0.reuse, R249, PT ;  /* 0x000000f90000720c */ /* 0x040fe20003fa4070 */
[----:B------:R-:W-:Y:S02]  /*6d70*/  IMAD R251, R0, R6, R251 ;  /* 0x0000000600fb7224 */ /* 0x000fe400078e02fb */
[----:B------:R-:W-:-:S04]  /*6d80*/  IMAD.HI.U32 R6, R3, R28, RZ ;  /* 0x0000001c03067227 */ /* 0x000fc800078e00ff */
[----:B------:R-:W-:Y:S01]  /*6d90*/  @!P0 IMAD.IADD R245, R245, 0x1, -R0 ;  /* 0x00000001f5f58824 */ /* 0x000fe200078e0a00 */
[----:B------:R-:W-:Y:S01]  /*6da0*/  ISETP.GE.AND P0, PT, R11, RZ, PT ;  /* 0x000000ff0b00720c */ /* 0x000fe20003f06270 */
[----:B------:R-:W-:Y:S02]  /*6db0*/  IMAD.MOV R9, RZ, RZ, -R6 ;  /* 0x000000ffff097224 */ /* 0x000fe400078e0a06 */
[----:B------:R-:W-:Y:S02]  /*6dc0*/  IMAD.MOV R11, RZ, RZ, -R7 ;  /* 0x000000ffff0b7224 */ /* 0x000fe400078e0a07 */
[C---:B------:R-:W-:Y:S01]  /*6dd0*/  IMAD R28, R0.reuse, R9, R28 ;  /* 0x00000009001c7224 */ /* 0x040fe200078e021c */
[----:B------:R-:W-:Y:S01]  /*6de0*/  LOP3.LUT R9, R5, 0x54, RZ, 0xfc, !PT ;  /* 0x0000005405097812 */ /* 0x000fe200078efcff */
[----:B------:R-:W-:Y:S01]  /*6df0*/  @!P4 IMAD.MOV R243, RZ, RZ, -R243 ;  /* 0x000000fffff3c224 */ /* 0x000fe200078e0af3 */
[C---:B------:R-:W-:Y:S01]  /*6e00*/  ISETP.GT.U32.AND P4, PT, R0.reuse, R251, PT ;  /* 0x000000fb0000720c */ /* 0x040fe20003f84070 */
[C---:B------:R-:W-:Y:S01]  /*6e10*/  IMAD R6, R0.reuse, R11, R10 ;  /* 0x0000000b00067224 */ /* 0x040fe200078e020a */
[----:B------:R-:W-:Y:S01]  /*6e20*/  IABS R26, R9 ;  /* 0x00000009001a7213 */ /* 0x000fe20000000000 */
[--C-:B------:R-:W-:Y:S01]  /*6e30*/  @!P2 IMAD.IADD R247, R247, 0x1, -R0.reuse ;  /* 0x00000001f7f7a824 */ /* 0x100fe200078e0a00 */
[----:B------:R-:W-:Y:S01]  /*6e40*/  IABS R10, R12 ;  /* 0x0000000c000a7213 */ /* 0x000fe20000000000 */
[----:B------:R-:W-:Y:S01]  /*6e50*/  @!P5 IMAD.IADD R249, R249, 0x1, -R0 ;  /* 0x00000001f9f9d824 */ /* 0x000fe200078e0a00 */
[C---:B------:R-:W-:Y:S01]  /*6e60*/  ISETP.GT.U32.AND P5, PT, R0.reuse, R28, PT ;  /* 0x0000001c0000720c */ /* 0x040fe20003fa4070 */
[----:B------:R-:W-:Y:S01]  /*6e70*/  @!P0 IMAD.MOV R247, RZ, RZ, -R247 ;  /* 0x000000fffff78224 */ /* 0x000fe200078e0af7 */
[----:B------:R-:W-:Y:S01]  /*6e80*/  ISETP.GT.U32.AND P0, PT, R0, R6, PT ;  /* 0x000000060000720c */ /* 0x000fe20003f04070 */
[----:B------:R-:W-:-:S02]  /*6e90*/  VIADD R7, R4, 0x4c ;  /* 0x0000004c04077836 */ /* 0x000fc40000000000 */
[----:B------:R-:W-:Y:S02]  /*6ea0*/  @!P6 IMAD.MOV R249, RZ, RZ, -R249 ;  /* 0x000000fffff9e224 */ /* 0x000fe400078e0af9 */
[--C-:B------:R-:W-:Y:S01]  /*6eb0*/  @!P4 IMAD.IADD R251, R251, 0x1, -R0.reuse ;  /* 0x00000001fbfbc824 */ /* 0x100fe200078e0a00 */
[----:B------:R-:W-:Y:S01]  /*6ec0*/  ISETP.GE.AND P2, PT, R7, RZ, PT ;  /* 0x000000ff0700720c */ /* 0x000fe20003f46270 */
[----:B------:R-:W-:Y:S01]  /*6ed0*/  @!P1 IMAD.MOV R245, RZ, RZ, -R245 ;  /* 0x000000fffff59224 */ /* 0x000fe200078e0af5 */
[----:B------:R-:W-:Y:S01]  /*6ee0*/  IABS R24, R7 ;  /* 0x0000000700187213 */ /* 0x000fe20000000000 */
[----:B------:R-:W-:Y:S01]  /*6ef0*/  IMAD.HI.U32 R7, R3, R26, RZ ;  /* 0x0000001a03077227 */ /* 0x000fe200078e00ff */
[----:B------:R-:W-:Y:S02]  /*6f00*/  ISETP.GT.U32.AND P4, PT, R0, R251, PT ;  /* 0x000000fb0000720c */ /* 0x000fe40003f84070 */
[----:B------:R-:W-:Y:S01]  /*6f10*/  ISETP.GE.AND P1, PT, R13, RZ, PT ;  /* 0x000000ff0d00720c */ /* 0x000fe20003f26270 */
[--C-:B------:R-:W-:Y:S01]  /*6f20*/  @!P5 IMAD.IADD R28, R28, 0x1, -R0.reuse ;  /* 0x000000011c1cd824 */ /* 0x100fe200078e0a00 */
[----:B------:R-:W-:Y:S01]  /*6f30*/  ISETP.GE.AND P5, PT, R14, RZ, PT ;  /* 0x000000ff0e00720c */ /* 0x000fe20003fa6270 */
[----:B------:R-:W-:Y:S01]  /*6f40*/  @!P0 IMAD.IADD R6, R6, 0x1, -R0 ;  /* 0x0000000106068824 */ /* 0x000fe200078e0a00 */
[----:B------:R-:W-:Y:S01]  /*6f50*/  LOP3.LUT R14, R5, 0x40, RZ, 0xfc, !PT ;  /* 0x00000040050e7812 */ /* 0x000fe200078efcff */
[----:B------:R-:W-:Y:S01]  /*6f60*/  IMAD.MOV R11, RZ, RZ, -R7 ;  /* 0x000000ffff0b7224 */ /* 0x000fe200078e0a07 */
[C---:B------:R-:W-:Y:S01]  /*6f70*/  ISETP.GT.U32.AND P6, PT, R0.reuse, R28, PT ;  /* 0x0000001c0000720c */ /* 0x040fe20003fc4070 */
[----:B------:R-:W-:Y:S01]  /*6f80*/  IMAD.HI.U32 R7, R3, R10, RZ ;  /* 0x0000000a03077227 */ /* 0x000fe200078e00ff */
[----:B------:R-:W-:-:S02]  /*6f90*/  ISETP.GT.U32.AND P0, PT, R0, R6, PT ;  /* 0x000000060000720c */ /* 0x000fc40003f04070 */
[----:B------:R-:W-:Y:S01]  /*6fa0*/  IABS R139, R14 ;  /* 0x0000000e008b7213 */ /* 0x000fe20000000000 */
[C---:B------:R-:W-:Y:S01]  /*6fb0*/  IMAD R26, R0.reuse, R11, R26 ;  /* 0x0000000b001a7224 */ /* 0x040fe200078e021a */
[----:B------:R-:W-:Y:S01]  /*6fc0*/  IABS R13, R22 ;  /* 0x00000016000d7213 */ /* 0x000fe20000000000 */
[----:B------:R-:W-:Y:S02]  /*6fd0*/  IMAD.MOV R7, RZ, RZ, -R7 ;  /* 0x000000ffff077224 */ /* 0x000fe400078e0a07 */
[----:B------:R-:W-:Y:S01]  /*6fe0*/  @!P4 IMAD.IADD R251, R251, 0x1, -R0 ;  /* 0x00000001fbfbc824 */ /* 0x000fe200078e0a00 */
[----:B------:R-:W-:Y:S01]  /*6ff0*/  ISETP.GE.AND P4, PT, R9, RZ, PT ;  /* 0x000000ff0900720c */ /* 0x000fe20003f86270 */
[----:B------:R-:W-:Y:S02]  /*7000*/  IMAD R10, R0, R7, R10 ;  /* 0x00000007000a7224 */ /* 0x000fe400078e020a */
[----:B------:R-:W-:Y:S01]  /*7010*/  @!P6 IMAD.IADD R28, R28, 0x1, -R0 ;  /* 0x000000011c1ce824 */ /* 0x000fe200078e0a00 */
[----:B------:R-:W-:Y:S01]  /*7020*/  ISETP.GT.U32.AND P6, PT, R0, R26, PT ;  /* 0x0000001a0000720c */ /* 0x000fe20003fc4070 */
[----:B------:R-:W-:-:S04]  /*7030*/  IMAD.HI.U32 R9, R3, R24, RZ ;  /* 0x0000001803097227 */ /* 0x000fc800078e00ff */
[----:B------:R-:W-:Y:S01]  /*7040*/  @!P0 IMAD.IADD R6, R6, 0x1, -R0 ;  /* 0x0000000106068824 */ /* 0x000fe200078e0a00 */
[----:B------:R-:W-:Y:S01]  /*7050*/  ISETP.GT.U32.AND P0, PT, R0, R10, PT ;  /* 0x0000000a0000720c */ /* 0x000fe20003f04070 */
[----:B------:R-:W-:Y:S02]  /*7060*/  IMAD.MOV R9, RZ, RZ, -R9 ;  /* 0x000000ffff097224 */ /* 0x000fe400078e0a09 */
[----:B------:R-:W-:Y:S02]  /*7070*/  VIADD R7, R4, 0x3c ;  /* 0x0000003c04077836 */ /* 0x000fe40000000000 */
[----:B------:R-:W-:Y:S01]  /*7080*/  IMAD R24, R0, R9, R24 ;  /* 0x0000000900187224 */ /* 0x000fe200078e0218 */
[----:B------:R-:W-:Y:S01]  /*7090*/  LOP3.LUT R9, R5, 0x48, RZ, 0xfc, !PT ;  /* 0x0000004805097812 */ /* 0x000fe200078efcff */
[----:B------:R-:W-:Y:S01]  /*70a0*/  @!P6 IMAD.IADD R26, R26, 0x1, -R0 ;  /* 0x000000011a1ae824 */ /* 0x000fe200078e0a00 */
[----:B------:R-:W-:Y:S01]  /*70b0*/  IABS R137, R7 ;  /* 0x0000000700897213 */ /* 0x000fe20000000000 */
[----:B------:R-:W-:Y:S01]  /*70c0*/  @!P1 IMAD.MOV R251, RZ, RZ, -R251 ;  /* 0x000000fffffb9224 */ /* 0x000fe200078e0afb */
[----:B------:R-:W-:Y:S01]  /*70d0*/  IABS R23, R9 ;  /* 0x0000000900177213 */ /* 0x000fe20000000000 */
[----:B------:R-:W-:Y:S01]  /*70e0*/  @!P3 IMAD.MOV R28, RZ, RZ, -R28 ;  /* 0x000000ffff1cb224 */ /* 0x000fe200078e0a1c */
[----:B------:R-:W-:Y:S01]  /*70f0*/  ISETP.GE.AND P1, PT, R12, RZ, PT ;  /* 0x000000ff0c00720c */ /* 0x000fe20003f26270 */
[----:B------:R-:W-:Y:S01]  /*7100*/  @!P0 IMAD.IADD R10, R10, 0x1, -R0 ;  /* 0x000000010a0a8824 */ /* 0x000fe200078e0a00 */
[----:B------:R-:W-:Y:S01]  /*7110*/  ISETP.GE.AND P3, PT, R7, RZ, PT ;  /* 0x000000ff0700720c */ /* 0x000fe20003f66270 */
[----:B------:R-:W-:Y:S01]  /*7120*/  IMAD.HI.U32 R7, R3, R23, RZ ;  /* 0x0000001703077227 */ /* 0x000fe200078e00ff */
[----:B------:R-:W-:-:S02]  /*7130*/  LOP3.LUT R12, R5, 0x44, RZ, 0xfc, !PT ;  /* 0x00000044050c7812 */ /* 0x000fc400078efcff */
[C---:B------:R-:W-:Y:S01]  /*7140*/  ISETP.GT.U32.AND P6, PT, R0.reuse, R26, PT ;  /* 0x0000001a0000720c */ /* 0x040fe20003fc4070 */
[----:B------:R-:W-:Y:S01]  /*7150*/  IMAD.MOV R7, RZ, RZ, -R7 ;  /* 0x000000ffff077224 */ /* 0x000fe200078e0a07 */
[----:B------:R-:W-:Y:S01]  /*7160*/  IABS R19, R12 ;  /* 0x0000000c00137213 */ /* 0x000fe20000000000 */
[----:B------:R-:W-:Y:S01]  /*7170*/  @!P5 IMAD.MOV R6, RZ, RZ, -R6 ;  /* 0x000000ffff06d224 */ /* 0x000fe200078e0a06 */
[C---:B------:R-:W-:Y:S01]  /*7180*/  ISETP.GT.U32.AND P0, PT, R0.reuse, R10, PT ;  /* 0x0000000a0000720c */ /* 0x040fe20003f04070 */
[C---:B------:R-:W-:Y:S01]  /*7190*/  IMAD R23, R0.reuse, R7, R23 ;  /* 0x0000000700177224 */ /* 0x040fe200078e0217 */
[----:B------:R-:W-:Y:S01]  /*71a0*/  ISETP.GT.U32.AND P5, PT, R0, R24, PT ;  /* 0x000000180000720c */ /* 0x000fe20003fa4070 */
[----:B------:R-:W-:-:S04]  /*71b0*/  IMAD.HI.U32 R7, R3, R19, RZ ;  /* 0x0000001303077227 */ /* 0x000fc800078e00ff */
[----:B------:R-:W-:Y:S02]  /*71c0*/  IMAD.MOV R7, RZ, RZ, -R7 ;  /* 0x000000ffff077224 */ /* 0x000fe400078e0a07 */
[----:B------:R-:W-:Y:S01]  /*71d0*/  @!P6 IMAD.IADD R26, R26, 0x1, -R0 ;  /* 0x000000011a1ae824 */ /* 0x000fe200078e0a00 */
[----:B------:R-:W-:Y:S01]  /*71e0*/  ISETP.GE.AND P6, PT, R9, RZ, PT ;  /* 0x000000ff0900720c */ /* 0x000fe20003fc6270 */
[C---:B------:R-:W-:Y:S02]  /*71f0*/  IMAD R19, R0.reuse, R7, R19 ;  /* 0x0000000700137224 */ /* 0x040fe400078e0213 */
[----:B------:R-:W-:Y:S01]  /*7200*/  @!P4 IMAD.MOV R26, RZ, RZ, -R26 ;  /* 0x000000ffff1ac224 */ /* 0x000fe200078e0a1a */
[----:B------:R-:W-:Y:S01]  /*7210*/  ISETP.GT.U32.AND P4, PT, R0, R23, PT ;  /* 0x000000170000720c */ /* 0x000fe20003f84070 */
[--C-:B------:R-:W-:Y:S01]  /*7220*/  @!P0 IMAD.IADD R10, R10, 0x1, -R0.reuse ;  /* 0x000000010a0a8824 */ /* 0x100fe200078e0a00 */
[----:B------:R-:W-:Y:S01]  /*7230*/  ISETP.GE.AND P0, PT, R12, RZ, PT ;  /* 0x000000ff0c00720c */ /* 0x000fe20003f06270 */
[----:B------:R-:W-:-:S02]  /*7240*/  @!P5 IMAD.IADD R24, R24, 0x1, -R0 ;  /* 0x000000011818d824 */ /* 0x000fc400078e0a00 */
[----:B------:R-:W-:Y:S01]  /*7250*/  @!P1 IMAD.MOV R10, RZ, RZ, -R10 ;  /* 0x000000ffff0a9224 */ /* 0x000fe200078e0a0a */
[C---:B------:R-:W-:Y:S01]  /*7260*/  ISETP.GT.U32.AND P1, PT, R0.reuse, R19, PT ;  /* 0x000000130000720c */ /* 0x040fe20003f24070 */
[----:B------:R-:W-:Y:S01]  /*7270*/  IMAD.HI.U32 R11, R3, R137, RZ ;  /* 0x00000089030b7227 */ /* 0x000fe200078e00ff */
[----:B------:R-:W-:-:S03]  /*7280*/  ISETP.GT.U32.AND P5, PT, R0, R24, PT ;  /* 0x000000180000720c */ /* 0x000fc60003fa4070 */
[----:B------:R-:W-:Y:S02]  /*7290*/  VIADD R7, R4, 0x2c ;  /* 0x0000002c04077836 */ /* 0x000fe40000000000 */
[----:B------:R-:W-:Y:S02]  /*72a0*/  @!P4 IMAD.IADD R23, R23, 0x1, -R0 ;  /* 0x000000011717c824 */ /* 0x000fe400078e0a00 */
[----:B------:R-:W-:Y:S01]  /*72b0*/  IMAD.MOV R11, RZ, RZ, -R11 ;  /* 0x000000ffff0b7224 */ /* 0x000fe200078e0a0b */
[----:B------:R-:W-:Y:S01]  /*72c0*/  IABS R12, R7 ;  /* 0x00000007000c7213 */ /* 0x000fe20000000000 */
[----:B------:R-:W-:-:S04]  /*72d0*/  IMAD.HI.U32 R9, R3, R139, RZ ;  /* 0x0000008b03097227 */ /* 0x000fc800078e00ff */
[--C-:B------:R-:W-:Y:S01]  /*72e0*/  @!P1 IMAD.IADD R19, R19, 0x1, -R0.reuse ;  /* 0x0000000113139824 */ /* 0x100fe200078e0a00 */
[----:B------:R-:W-:Y:S01]  /*72f0*/  ISETP.GT.U32.AND P1, PT, R0, R23, PT ;  /* 0x000000170000720c */ /* 0x000fe20003f24070 */
[----:B------:R-:W-:Y:S01]  /*7300*/  @!P5 IMAD.IADD R24, R24, 0x1, -R0 ;  /* 0x000000011818d824 */ /* 0x000fe200078e0a00 */
[----:B------:R-:W-:Y:S01]  /*7310*/  ISETP.GE.AND P5, PT, R7, RZ, PT ;  /* 0x000000ff0700720c */ /* 0x000fe20003fa6270 */
[----:B------:R-:W-:Y:S02]  /*7320*/  IMAD R137, R0, R11, R137 ;  /* 0x0000000b00897224 */ /* 0x000fe400078e0289 */
[----:B------:R-:W-:-:S04]  /*7330*/  IMAD.HI.U32 R7, R3, R17, RZ ;  /* 0x0000001103077227 */ /* 0x000fc800078e00ff */
[----:B------:R-:W-:Y:S02]  /*7340*/  IMAD.MOV R11, RZ, RZ, -R7 ;  /* 0x000000ffff0b7224 */ /* 0x000fe400078e0a07 */
[----:B------:R-:W-:-:S04]  /*7350*/  IMAD.HI.U32 R7, R3, R15, RZ ;  /* 0x0000000f03077227 */ /* 0x000fc800078e00ff */
[----:B------:R-:W-:Y:S01]  /*7360*/  @!P1 IMAD.IADD R23, R23, 0x1, -R0 ;  /* 0x0000000117179824 */ /* 0x000fe200078e0a00 */
[C---:B------:R-:W-:Y:S01]  /*7370*/  ISETP.GT.U32.AND P1, PT, R0.reuse, R137, PT ;  /* 0x000000890000720c */ /* 0x040fe20003f24070 */
[----:B------:R-:W-:Y:S02]  /*7380*/  IMAD.MOV R7, RZ, RZ, -R7 ;  /* 0x000000ffff077224 */ /* 0x000fe400078e0a07 */
[----:B------:R-:W-:Y:S02]  /*7390*/  IMAD.MOV R9, RZ, RZ, -R9 ;  /* 0x000000ffff097224 */ /* 0x000fe400078e0a09 */
[C---:B------:R-:W-:Y:S02]  /*73a0*/  IMAD R15, R0.reuse, R7, R15 ;  /* 0x00000007000f7224 */ /* 0x040fe400078e020f */
[----:B------:R-:W-:Y:S02]  /*73b0*/  IMAD R139, R0, R9, R139 ;  /* 0x00000009008b7224 */ /* 0x000fe400078e028b */
[----:B------:R-:W-:-:S03]  /*73c0*/  IMAD.HI.U32 R9, R3, R13, RZ ;  /* 0x0000000d03097227 */ /* 0x000fc600078e00ff */
[C---:B------:R-:W-:Y:S01]  /*73d0*/  ISETP.GT.U32.AND P4, PT, R0.reuse, R139, PT ;  /* 0x0000008b0000720c */ /* 0x040fe20003f84070 */
[----:B------:R-:W-:Y:S01]  /*73e0*/  @!P1 IMAD.IADD R137, R137, 0x1, -R0 ;  /* 0x0000000189899824 */ /* 0x000fe200078e0a00 */
[C---:B------:R-:W-:Y:S01]  /*73f0*/  ISETP.GT.U32.AND P1, PT, R0.reuse, R15, PT ;  /* 0x0000000f0000720c */ /* 0x040fe20003f24070 */
[----:B------:R-:W-:Y:S02]  /*7400*/  IMAD.MOV R9, RZ, RZ, -R9 ;  /* 0x000000ffff097224 */ /* 0x000fe400078e0a09 */
[C---:B------:R-:W-:Y:S02]  /*7410*/  IMAD R17, R0.reuse, R11, R17 ;  /* 0x0000000b00117224 */ /* 0x040fe400078e0211 */
[----:B------:R-:W-:Y:S01]  /*7420*/  IMAD R13, R0, R9, R13 ;  /* 0x00000009000d7224 */ /* 0x000fe200078e020d */
[----:B------:R-:W-:Y:S01]  /*7430*/  IABS R9, R30 ;  /* 0x0000001e00097213 */ /* 0x000fe20000000000 */
[----:B------:R-:W-:-:S04]  /*7440*/  IMAD.HI.U32 R11, R3, R12, RZ ;  /* 0x0000000c030b7227 */ /* 0x000fc800078e00ff */
[--C-:B------:R-:W-:Y:S01]  /*7450*/  @!P4 IMAD.IADD R139, R139, 0x1, -R0.reuse ;  /* 0x000000018b8bc824 */ /* 0x100fe200078e0a00 */
[C---:B------:R-:W-:Y:S01]  /*7460*/  ISETP.GT.U32.AND P4, PT, R0.reuse, R19, PT ;  /* 0x000000130000720c */ /* 0x040fe20003f84070 */
[----:B------:R-:W-:Y:S01]  /*7470*/  @!P1 IMAD.IADD R15, R15, 0x1, -R0 ;  /* 0x000000010f0f9824 */ /* 0x000fe200078e0a00 */
[----:B------:R-:W-:Y:S01]  /*7480*/  ISETP.GT.U32.AND P1, PT, R0, R137, PT ;  /* 0x000000890000720c */ /* 0x000fe20003f24070 */
[----:B------:R-:W-:Y:S02]  /*7490*/  IMAD.MOV R11, RZ, RZ, -R11 ;  /* 0x000000ffff0b7224 */ /* 0x000fe400078e0a0b */
[----:B------:R-:W-:-:S04]  /*74a0*/  IMAD.HI.U32 R7, R3, R9, RZ ;  /* 0x0000000903077227 */ /* 0x000fc800078e00ff */
[C---:B------:R-:W-:Y:S02]  /*74b0*/  IMAD R11, R0.reuse, R11, R12 ;  /* 0x0000000b000b7224 */ /* 0x040fe400078e020c */
[----:B------:R-:W-:Y:S02]  /*74c0*/  IMAD.MOV R7, RZ, RZ, -R7 ;  /* 0x000000ffff077224 */ /* 0x000fe400078e0a07 */
[--C-:B------:R-:W-:Y:S01]  /*74d0*/  @!P4 IMAD.IADD R19, R19, 0x1, -R0.reuse ;  /* 0x000000011313c824 */ /* 0x100fe200078e0a00 */
[C---:B------:R-:W-:Y:S01]  /*74e0*/  ISETP.GT.U32.AND P4, PT, R0.reuse, R17, PT ;  /* 0x000000110000720c */ /* 0x040fe20003f84070 */
[----:B------:R-:W-:Y:S01]  /*74f0*/  @!P1 IMAD.IADD R137, R137, 0x1, -R0 ;  /* 0x0000000189899824 */ /* 0x000fe200078e0a00 */
[C---:B------:R-:W-:Y:S01]  /*7500*/  ISETP.GT.U32.AND P1, PT, R0.reuse, R11, PT ;  /* 0x0000000b0000720c */ /* 0x040fe20003f24070 */
[----:B------:R-:W-:Y:S02]  /*7510*/  IMAD R9, R0, R7, R9 ;  /* 0x0000000700097224 */ /* 0x000fe400078e0209 */
[----:B------:R-:W-:-:S04]  /*7520*/  IMAD.HI.U32 R7, R3, R135, RZ ;  /* 0x0000008703077227 */ /* 0x000fc800078e00ff */
[----:B------:R-:W-:Y:S02]  /*7530*/  IMAD.MOV R12, RZ, RZ, -R7 ;  /* 0x000000ffff0c7224 */ /* 0x000fe400078e0a07 */
[----:B------:R-:W-:-:S04]  /*7540*/  IMAD.HI.U32 R7, R3, R133, RZ ;  /* 0x0000008503077227 */ /* 0x000fc800078e00ff */
[C---:B------:R-:W-:Y:S02]  /*7550*/  IMAD R135, R0.reuse, R12, R135 ;  /* 0x0000000c00877224 */ /* 0x040fe400078e0287 */
[--C-:B------:R-:W-:Y:S02]  /*7560*/  @!P1 IMAD.IADD R11, R11, 0x1, -R0.reuse ;  /* 0x000000010b0b9824 */ /* 0x100fe400078e0a00 */
[----:B------:R-:W-:Y:S01]  /*7570*/  @!P4 IMAD.IADD R17, R17, 0x1, -R0 ;  /* 0x000000011111c824 */ /* 0x000fe200078e0a00 */
[C---:B------:R-:W-:Y:S01]  /*7580*/  ISETP.GT.U32.AND P1, PT, R0.reuse, R135, PT ;  /* 0x000000870000720c */ /* 0x040fe20003f24070 */
[----:B------:R-:W-:Y:S01]  /*7590*/  @!P6 IMAD.MOV R23, RZ, RZ, -R23 ;  /* 0x000000ffff17e224 */ /* 0x000fe200078e0a17 */
[C---:B------:R-:W-:Y:S01]  /*75a0*/  ISETP.GT.U32.AND P4, PT, R0.reuse, R13, PT ;  /* 0x0000000d0000720c */ /* 0x040fe20003f84070 */
[----:B------:R-:W-:Y:S01]  /*75b0*/  IMAD.MOV R7, RZ, RZ, -R7 ;  /* 0x000000ffff077224 */ /* 0x000fe200078e0a07 */
[C---:B------:R-:W-:Y:S01]  /*75c0*/  ISETP.GT.U32.AND P6, PT, R0.reuse, R17, PT ;  /* 0x000000110000720c */ /* 0x040fe20003fc4070 */
[----:B------:R-:W-:Y:S01]  /*75d0*/  @!P0 IMAD.MOV R19, RZ, RZ, -R19 ;  /* 0x000000ffff138224 */ /* 0x000fe200078e0a13 */
[C---:B------:R-:W-:Y:S01]  /*75e0*/  ISETP.GT.U32.AND P0, PT, R0.reuse, R15, PT ;  /* 0x0000000f0000720c */ /* 0x040fe20003f04070 */
[----:B------:R-:W-:-:S02]  /*75f0*/  IMAD R133, R0, R7, R133 ;  /* 0x0000000700857224 */ /* 0x000fc400078e0285 */
[----:B------:R-:W-:-:S04]  /*7600*/  IMAD.HI.U32 R12, R3, R16, RZ ;  /* 0x00000010030c7227 */ /* 0x000fc800078e00ff */
[----:B------:R-:W-:Y:S01]  /*7610*/  @!P1 IMAD.IADD R135, R135, 0x1, -R0 ;  /* 0x0000000187879824 */ /* 0x000fe200078e0a00 */
[C---:B------:R-:W-:Y:S01]  /*7620*/  ISETP.GT.U32.AND P1, PT, R0.reuse, R133, PT ;  /* 0x000000850000720c */ /* 0x040fe20003f24070 */
[----:B------:R-:W-:Y:S01]  /*7630*/  @!P2 IMAD.MOV R24, RZ, RZ, -R24 ;  /* 0x000000ffff18a224 */ /* 0x000fe200078e0a18 */
[C---:B------:R-:W-:Y:S01]  /*7640*/  ISETP.GT.U32.AND P2, PT, R0.reuse, R139, PT ;  /* 0x0000008b0000720c */ /* 0x040fe20003f44070 */
[----:B------:R-:W-:Y:S01]  /*7650*/  @!P6 IMAD.IADD R17, R17, 0x1, -R0 ;  /* 0x000000011111e824 */ /* 0x000fe200078e0a00 */
[C---:B------:R-:W-:Y:S01]  /*7660*/  ISETP.GT.U32.AND P6, PT, R0.reuse, R9, PT ;  /* 0x000000090000720c */ /* 0x040fe20003fc4070 */
[----:B------:R-:W-:Y:S02]  /*7670*/  IMAD.MOV R125, RZ, RZ, -R12 ;  /* 0x000000ffff7d7224 */ /* 0x000fe400078e0a0c */
[----:B------:R-:W-:Y:S02]  /*7680*/  @!P4 IMAD.IADD R13, R13, 0x1, -R0 ;  /* 0x000000010d0dc824 */ /* 0x000fe400078e0a00 */
[----:B------:R-:W-:-:S02]  /*7690*/  IMAD R7, R0, R125, R16 ;  /* 0x0000007d00077224 */ /* 0x000fc400078e0210 */
[--C-:B------:R-:W-:Y:S01]  /*76a0*/  @!P0 IMAD.IADD R15, R15, 0x1, -R0.reuse ;  /* 0x000000010f0f8824 */ /* 0x100fe200078e0a00 */
[----:B------:R-:W-:Y:S01]  /*76b0*/  ISETP.GE.AND P0, PT, R18, RZ, PT ;  /* 0x000000ff1200720c */ /* 0x000fe20003f06270 */
[--C-:B------:R-:W-:Y:S01]  /*76c0*/  @!P1 IMAD.IADD R133, R133, 0x1, -R0.reuse ;  /* 0x0000000185859824 */ /* 0x100fe200078e0a00 */
[----:B------:R-:W-:Y:S01]  /*76d0*/  IABS R18, R38 ;  /* 0x0000002600127213 */ /* 0x000fe20000000000 */
[--C-:B------:R-:W-:Y:S01]  /*76e0*/  @!P2 IMAD.IADD R139, R139, 0x1, -R0.reuse ;  /* 0x000000018b8ba824 */ /* 0x100fe200078e0a00 */
[C---:B------:R-:W-:Y:S01]  /*76f0*/  ISETP.GT.U32.AND P4, PT, R0.reuse, R13, PT ;  /* 0x0000000d0000720c */ /* 0x040fe20003f84070 */
[----:B------:R-:W-:Y:S01]  /*7700*/  @!P6 IMAD.IADD R9, R9, 0x1, -R0 ;  /* 0x000000010909e824 */ /* 0x000fe200078e0a00 */
[----:B------:R-:W-:Y:S01]  /*7710*/  ISETP.GT.U32.AND P1, PT, R0, R7, PT ;  /* 0x000000070000720c */ /* 0x000fe20003f24070 */
[----:B------:R-:W-:Y:S01]  /*7720*/  IMAD.MOV.U32 R12, RZ, RZ, R18 ;  /* 0x000000ffff0c7224 */ /* 0x000fe200078e0012 */
[----:B------:R-:W-:Y:S01]  /*7730*/  ISETP.GE.AND P2, PT, R14, RZ, PT ;  /* 0x000000ff0e00720c */ /* 0x000fe20003f46270 */
[----:B------:R-:W-:Y:S01]  /*7740*/  VIADD R14, R4, 0xc ;  /* 0x0000000c040e7836 */ /* 0x000fe20000000000 */
[----:B------:R-:W-:Y:S01]  /*7750*/  ISETP.GE.AND P6, PT, R22, RZ, PT ;  /* 0x000000ff1600720c */ /* 0x000fe20003fc6270 */
[----:B------:R-:W-:Y:S01]  /*7760*/  IMAD.HI.U32 R4, R3, R12, RZ ;  /* 0x0000000c03047227 */ /* 0x000fe200078e00ff */
[----:B------:R-:W-:-:S02]  /*7770*/  LOP3.LUT R22, R5, 0x14, RZ, 0xfc, !PT ;  /* 0x0000001405167812 */ /* 0x000fc400078efcff */
[----:B------:R-:W-:Y:S01]  /*7780*/  IABS R127, R14 ;  /* 0x0000000e007f7213 */ /* 0x000fe20000000000 */
[----:B------:R-:W-:Y:S01]  /*7790*/  IMAD.MOV R125, RZ, RZ, -R4 ;  /* 0x000000ffff7d7224 */ /* 0x000fe200078e0a04 */
[----:B------:R-:W-:Y:S01]  /*77a0*/  IABS R131, R22 ;  /* 0x0000001600837213 */ /* 0x000fe20000000000 */
[--C-:B------:R-:W-:Y:S01]  /*77b0*/  @!P4 IMAD.IADD R13, R13, 0x1, -R0.reuse ;  /* 0x000000010d0dc824 */ /* 0x100fe200078e0a00 */
[----:B------:R-:W-:Y:S01]  /*77c0*/  ISETP.GE.AND P4, PT, R20, RZ, PT ;  /* 0x000000ff1400720c */ /* 0x000fe20003f86270 */
[----:B------:R-:W-:Y:S01]  /*77d0*/  @!P1 IMAD.IADD R7, R7, 0x1, -R0 ;  /* 0x0000000107079824 */ /* 0x000fe200078e0a00 */
[C---:B------:R-:W-:Y:S01]  /*77e0*/  ISETP.GT.U32.AND P1, PT, R0.reuse, R11, PT ;  /* 0x0000000b0000720c */ /* 0x040fe20003f24070 */
[----:B------:R-:W-:Y:S01]  /*77f0*/  @!P0 IMAD.MOV R17, RZ, RZ, -R17 ;  /* 0x000000ffff118224 */ /* 0x000fe200078e0a11 */
[----:B------:R-:W-:Y:S01]  /*7800*/  IABS R20, R42 ;  /* 0x0000002a00147213 */ /* 0x000fe20000000000 */
[----:B------:R-:W-:Y:S01]  /*7810*/  IMAD.HI.U32 R4, R3, R131, RZ ;  /* 0x0000008303047227 */ /* 0x000fe200078e00ff */
[----:B------:R-:W-:-:S02]  /*7820*/  ISETP.GT.U32.AND P0, PT, R0, R135, PT ;  /* 0x000000870000720c */ /* 0x000fc40003f04070 */
[----:B------:R-:W-:Y:S01]  /*7830*/  LOP3.LUT R18, R5, 0x4, RZ, 0xfc, !PT ;  /* 0x0000000405127812 */ /* 0x000fe200078efcff */
[----:B------:R-:W-:Y:S02]  /*7840*/  IMAD R125, R0, R125, R12 ;  /* 0x0000007d007d7224 */ /* 0x000fe400078e020c */
[----:B------:R-:W-:-:S04]  /*7850*/  IMAD.HI.U32 R16, R3, R127, RZ ;  /* 0x0000007f03107227 */ /* 0x000fc800078e00ff */
[----:B------:R-:W-:-:S04]  /*7860*/  IMAD.HI.U32 R12, R3, R129, RZ ;  /* 0x00000081030c7227 */ /* 0x000fc800078e00ff */
[----:B------:R-:W-:Y:S02]  /*7870*/  IMAD.MOV R4, RZ, RZ, -R4 ;  /* 0x000000ffff047224 */ /* 0x000fe400078e0a04 */
[----:B------:R-:W-:Y:S01]  /*7880*/  @!P2 IMAD.MOV R139, RZ, RZ, -R139 ;  /* 0x000000ffff8ba224 */ /* 0x000fe200078e0a8b */
[C---:B------:R-:W-:Y:S01]  /*7890*/  ISETP.GT.U32.AND P2, PT, R0.reuse, R9, PT ;  /* 0x000000090000720c */ /* 0x040fe20003f44070 */
[----:B------:R-:W-:Y:S01]  /*78a0*/  IMAD.MOV.U32 R5, RZ, RZ, R20 ;  /* 0x000000ffff057224 */ /* 0x000fe200078e0014 */
[----:B------:R-:W-:Y:S01]  /*78b0*/  IABS R20, R18 ;  /* 0x0000001200147213 */ /* 0x000fe20000000000 */
[----:B------:R-:W-:Y:S02]  /*78c0*/  IMAD.MOV R16, RZ, RZ, -R16 ;  /* 0x000000ffff107224 */ /* 0x000fe400078e0a10 */
[----:B------:R-:W-:Y:S02]  /*78d0*/  IMAD.MOV R12, RZ, RZ, -R12 ;  /* 0x000000ffff0c7224 */ /* 0x000fe400078e0a0c */
[----:B------:R-:W-:-:S02]  /*78e0*/  IMAD R131, R0, R4, R131 ;  /* 0x0000000400837224 */ /* 0x000fc400078e0283 */
[C---:B------:R-:W-:Y:S02]  /*78f0*/  IMAD R127, R0.reuse, R16, R127 ;  /* 0x00000010007f7224 */ /* 0x040fe400078e027f */
[----:B------:R-:W-:Y:S01]  /*7900*/  @!P3 IMAD.MOV R137, RZ, RZ, -R137 ;  /* 0x000000ffff89b224 */ /* 0x000fe200078e0a89 */
[C---:B------:R-:W-:Y:S01]  /*7910*/  ISETP.GT.U32.AND P3, PT, R0.reuse, R133, PT ;  /* 0x000000850000720c */ /* 0x040fe20003f64070 */
[----:B------:R-:W-:Y:S02]  /*7920*/  IMAD R129, R0, R12, R129 ;  /* 0x0000000c00817224 */ /* 0x000fe400078e0281 */
[----:B------:R-:W-:-:S04]  /*7930*/  IMAD.HI.U32 R4, R3, R5, RZ ;  /* 0x0000000503047227 */ /* 0x000fc800078e00ff */
[----:B------:R-:W-:Y:S02]  /*7940*/  IMAD.MOV.U32 R12, RZ, RZ, R20 ;  /* 0x000000ffff0c7224 */ /* 0x000fe400078e0014 */
[----:B------:R-:W-:Y:S01]  /*7950*/  @!P6 IMAD.MOV R13, RZ, RZ, -R13 ;  /* 0x000000ffff0de224 */ /* 0x000fe200078e0a0d */
[C---:B------:R-:W-:Y:S01]  /*7960*/  ISETP.GT.U32.AND P6, PT, R0.reuse, R125, PT ;  /* 0x0000007d0000720c */ /* 0x040fe20003fc4070 */
[--C-:B------:R-:W-:Y:S01]  /*7970*/  @!P1 IMAD.IADD R11, R11, 0x1, -R0.reuse ;  /* 0x000000010b0b9824 */ /* 0x100fe200078e0a00 */
[C---:B------:R-:W-:Y:S01]  /*7980*/  ISETP.GT.U32.AND P1, PT, R0.reuse, R131, PT ;  /* 0x000000830000720c */ /* 0x040fe20003f24070 */
[----:B------:R-:W-:Y:S01]  /*7990*/  @!P0 IMAD.IADD R135, R135, 0x1, -R0 ;  /* 0x0000000187878824 */ /* 0x000fe200078e0a00 */
[----:B------:R-:W-:Y:S01]  /*79a0*/  ISETP.GT.U32.AND P0, PT, R0, R127, PT ;  /* 0x0000007f0000720c */ /* 0x000fe20003f04070 */
        /* <DEDUP_REMOVED lines=8> */
[C---:B------:R-:W-:Y:S02]  /*7a30*/  IMAD R12, R0.reuse, R3, R12 ;  /* 0x00000003000c7224 */ /* 0x040fe400078e020c */
[----:B------:R-:W-:Y:S01]  /*7a40*/  @!P4 IMAD.MOV R15, RZ, RZ, -R15 ;  /* 0x000000ffff0fc224 */ /* 0x000fe200078e0a0f */
[----:B------:R-:W-:Y:S01]  /*7a50*/  ISETP.GT.U32.AND P4, PT, R0, R7, PT ;  /* 0x000000070000720c */ /* 0x000fe20003f84070 */
[--C-:B------:R-:W-:Y:S01]  /*7a60*/  @!P6 IMAD.IADD R125, R125, 0x1, -R0.reuse ;  /* 0x000000017d7de824 */ /* 0x100fe200078e0a00 */
[----:B------:R-:W-:Y:S01]  /*7a70*/  ISETP.GE.AND P6, PT, R30, RZ, PT ;  /* 0x000000ff1e00720c */ /* 0x000fe20003fc6270 */
[--C-:B------:R-:W-:Y:S01]  /*7a80*/  @!P1 IMAD.IADD R131, R131, 0x1, -R0.reuse ;  /* 0x0000000183839824 */ /* 0x100fe200078e0a00 */
[----:B------:R-:W-:Y:S01]  /*7a90*/  ISETP.GE.AND P1, PT, R32, RZ, PT ;  /* 0x000000ff2000720c */ /* 0x000fe20003f26270 */
[--C-:B------:R-:W-:Y:S01]  /*7aa0*/  @!P0 IMAD.IADD R127, R127, 0x1, -R0.reuse ;  /* 0x000000017f7f8824 */ /* 0x100fe200078e0a00 */
[----:B------:R-:W-:Y:S01]  /*7ab0*/  ISETP.GT.U32.AND P0, PT, R0, R12, PT ;  /* 0x0000000c0000720c */ /* 0x000fe20003f04070 */
[--C-:B------:R-:W-:Y:S01]  /*7ac0*/  @!P2 IMAD.IADD R129, R129, 0x1, -R0.reuse ;  /* 0x000000018181a824 */ /* 0x100fe200078e0a00 */
[----:B------:R-:W-:Y:S01]  /*7ad0*/  ISETP.GE.AND P2, PT, R34, RZ, PT ;  /* 0x000000ff2200720c */ /* 0x000fe20003f46270 */
[--C-:B------:R-:W-:Y:S01]  /*7ae0*/  @!P3 IMAD.IADD R4, R4, 0x1, -R0.reuse ;  /* 0x000000010404b824 */ /* 0x100fe200078e0a00 */
[C---:B------:R-:W-:Y:S01]  /*7af0*/  ISETP.GT.U32.AND P3, PT, R0.reuse, R125, PT ;  /* 0x0000007d0000720c */ /* 0x040fe20003f64070 */
[----:B------:R-:W-:Y:S01]  /*7b00*/  @!P5 IMAD.MOV R11, RZ, RZ, -R11 ;  /* 0x000000ffff0bd224 */ /* 0x000fe200078e0a0b */
[----:B------:R-:W-:Y:S01]  /*7b10*/  ISETP.GT.U32.AND P5, PT, R0, R131, PT ;  /* 0x000000830000720c */ /* 0x000fe20003fa4070 */
[--C-:B------:R-:W-:Y:S01]  /*7b20*/  @!P4 IMAD.IADD R7, R7, 0x1, -R0.reuse ;  /* 0x000000010707c824 */ /* 0x100fe200078e0a00 */
[----:B------:R-:W-:Y:S01]  /*7b30*/  ISETP.GE.AND P4, PT, R36, RZ, PT ;  /* 0x000000ff2400720c */ /* 0x000fe20003f86270 */
[----:B------:R-:W-:Y:S01]  /*7b40*/  @!P6 IMAD.MOV R9, RZ, RZ, -R9 ;  /* 0x000000ffff09e224 */ /* 0x000fe200078e0a09 */
[C---:B------:R-:W-:Y:S01]  /*7b50*/  ISETP.GT.U32.AND P6, PT, R0.reuse, R127, PT ;  /* 0x0000007f0000720c */ /* 0x040fe20003fc4070 */
[----:B------:R-:W-:Y:S01]  /*7b60*/  @!P1 IMAD.MOV R135, RZ, RZ, -R135 ;  /* 0x000000ffff879224 */ /* 0x000fe200078e0a87 */
[----:B------:R-:W-:Y:S01]  /*7b70*/  ISETP.GT.U32.AND P1, PT, R0, R129, PT ;  /* 0x000000810000720c */ /* 0x000fe20003f24070 */
[----:B------:R-:W-:Y:S01]  /*7b80*/  @!P0 IMAD.IADD R12, R12, 0x1, -R0 ;  /* 0x000000010c0c8824 */ /* 0x000fe200078e0a00 */
[----:B------:R-:W-:Y:S01]  /*7b90*/  ISETP.GT.U32.AND P0, PT, R0, R4, PT ;  /* 0x000000040000720c */ /* 0x000fe20003f04070 */
[----:B------:R-:W-:-:S02]  /*7ba0*/  @!P2 IMAD.MOV R133, RZ, RZ, -R133 ;  /* 0x000000ffff85a224 */ /* 0x000fc400078e0a85 */
[----:B------:R-:W-:Y:S01]  /*7bb0*/  IMAD.MOV.U32 R5, RZ, RZ, R7 ;  /* 0x000000ffff057224 */ /* 0x000fe200078e0007 */
[----:B------:R-:W-:Y:S01]  /*7bc0*/  ISETP.GT.U32.AND P2, PT, R0, R12, PT ;  /* 0x0000000c0000720c */ /* 0x000fe20003f44070 */
[--C-:B------:R-:W-:Y:S01]  /*7bd0*/  @!P3 IMAD.IADD R125, R125, 0x1, -R0.reuse ;  /* 0x000000017d7db824 */ /* 0x100fe200078e0a00 */
[----:B------:R-:W-:Y:S01]  /*7be0*/  ISETP.GE.AND P3, PT, R38, RZ, PT ;  /* 0x000000ff2600720c */ /* 0x000fe20003f66270 */
[----:B------:R-:W-:Y:S01]  /*7bf0*/  @!P4 IMAD.MOV R5, RZ, RZ, -R5 ;  /* 0x000000ffff05c224 */ /* 0x000fe200078e0a05 */
[----:B------:R-:W-:Y:S01]  /*7c00*/  ISETP.GE.AND P4, PT, R14, RZ, PT ;  /* 0x000000ff0e00720c */ /* 0x000fe20003f86270 */
[--C-:B------:R-:W-:Y:S01]  /*7c10*/  @!P5 IMAD.IADD R131, R131, 0x1, -R0.reuse ;  /* 0x000000018383d824 */ /* 0x100fe200078e0a00 */
[----:B------:R-:W-:Y:S01]  /*7c20*/  ISETP.GE.AND P5, PT, R22, RZ, PT ;  /* 0x000000ff1600720c */ /* 0x000fe20003fa6270 */
[--C-:B------:R-:W-:Y:S01]  /*7c30*/  @!P1 IMAD.IADD R129, R129, 0x1, -R0.reuse ;  /* 0x0000000181819824 */ /* 0x100fe200078e0a00 */
[----:B------:R-:W-:Y:S01]  /*7c40*/  ISETP.GE.AND P1, PT, R40, RZ, PT ;  /* 0x000000ff2800720c */ /* 0x000fe20003f26270 */
[--C-:B------:R-:W-:Y:S01]  /*7c50*/  @!P6 IMAD.IADD R127, R127, 0x1, -R0.reuse ;  /* 0x000000017f7fe824 */ /* 0x100fe200078e0a00 */
[----:B------:R-:W-:Y:S01]  /*7c60*/  ISETP.GE.AND P6, PT, R42, RZ, PT ;  /* 0x000000ff2a00720c */ /* 0x000fe20003fc6270 */
[--C-:B------:R-:W-:Y:S01]  /*7c70*/  @!P0 IMAD.IADD R4, R4, 0x1, -R0.reuse ;  /* 0x0000000104048824 */ /* 0x100fe200078e0a00 */
[----:B------:R-:W-:Y:S01]  /*7c80*/  ISETP.GE.AND P0, PT, R18, RZ, PT ;  /* 0x000000ff1200720c */ /* 0x000fe20003f06270 */
[----:B------:R-:W-:Y:S01]  /*7c90*/  @!P2 IMAD.IADD R12, R12, 0x1, -R0 ;  /* 0x000000010c0ca824 */ /* 0x000fe200078e0a00 */
[----:B------:R-:W-:Y:S01]  /*7ca0*/  ISETP.NE.AND P2, PT, R123, RZ, PT ;  /* 0x000000ff7b00720c */ /* 0x000fe20003f45270 */
[----:B------:R-:W-:Y:S01]  /*7cb0*/  IMAD.MOV.U32 R7, RZ, RZ, R125 ;  /* 0x000000ffff077224 */ /* 0x000fe200078e007d */
[----:B------:R-:W-:Y:S01]  /*7cc0*/  LOP3.LUT R18, RZ, R123, RZ, 0x33, !PT ;  /* 0x0000007bff127212 */ /* 0x000fe200078e33ff */
[----:B------:R-:W-:-:S02]  /*7cd0*/  IMAD.MOV.U32 R125, RZ, RZ, R4 ;  /* 0x000000ffff7d7224 */ /* 0x000fc400078e0004 */
[----:B------:R-:W-:Y:S01]  /*7ce0*/  IMAD.MOV.U32 R123, RZ, RZ, R12 ;  /* 0x000000ffff7b7224 */ /* 0x000fe200078e000c */
[----:B------:R-:W-:Y:S01]  /*7cf0*/  SEL R122, R18, R25, !P2 ;  /* 0x00000019127a7207 */ /* 0x000fe20005000000 */
[----:B------:R-:W-:Y:S01]  /*7d00*/  IMAD R0, R44, UR6, RZ ;  /* 0x000000062c007c24 */ /* 0x000fe2000f8e02ff */
[C---:B------:R-:W-:Y:S01]  /*7d10*/  SEL R238, R18.reuse, R33, !P2 ;  /* 0x0000002112ee7207 */ /* 0x040fe20005000000 */
[----:B------:R-:W-:Y:S01]  /*7d20*/  @!P3 IMAD.MOV R7, RZ, RZ, -R7 ;  /* 0x000000ffff07b224 */ /* 0x000fe200078e0a07 */
[----:B------:R-:W-:Y:S01]  /*7d30*/  SEL R232, R18, R27, !P2 ;  /* 0x0000001b12e87207 */ /* 0x000fe20005000000 */
[----:B------:R-:W-:Y:S01]  /*7d40*/  @!P5 IMAD.MOV R131, RZ, RZ, -R131 ;  /* 0x000000ffff83d224 */ /* 0x000fe200078e0a83 */
[----:B------:R-:W-:Y:S01]  /*7d50*/  IADD3 R3, P3, R0, UR8, RZ ;  /* 0x0000000800037c10 */ /* 0x000fe2000ff7e0ff */
[----:B------:R-:W-:Y:S01]  /*7d60*/  @!P1 IMAD.MOV R129, RZ, RZ, -R129 ;  /* 0x000000ffff819224 */ /* 0x000fe200078e0a81 */
[C---:B------:R-:W-:Y:S01]  /*7d70*/  SEL R234, R18.reuse, R29, !P2 ;  /* 0x0000001d12ea7207 */ /* 0x040fe20005000000 */
[----:B------:R-:W-:Y:S01]  /*7d80*/  @!P4 IMAD.MOV R127, RZ, RZ, -R127 ;  /* 0x000000ffff7fc224 */ /* 0x000fe200078e0a7f */
[C---:B------:R-:W-:Y:S01]  /*7d90*/  SEL R236, R18.reuse, R31, !P2 ;  /* 0x0000001f12ec7207 */ /* 0x040fe20005000000 */
[----:B------:R-:W-:Y:S01]  /*7da0*/  @!P6 IMAD.MOV R125, RZ, RZ, -R125 ;  /* 0x000000ffff7de224 */ /* 0x000fe200078e0a7d */
[C---:B------:R-:W-:Y:S01]  /*7db0*/  SEL R240, R18.reuse, R35, !P2 ;  /* 0x0000002312f07207 */ /* 0x040fe20005000000 */
[----:B------:R-:W-:Y:S01]  /*7dc0*/  @!P0 IMAD.MOV R123, RZ, RZ, -R123 ;  /* 0x000000ffff7b8224 */ /* 0x000fe200078e0a7b */
[----:B------:R-:W-:Y:S01]  /*7dd0*/  SEL R242, R18, R37, !P2 ;  /* 0x0000002512f27207 */ /* 0x000fe20005000000 */
[----:B------:R-:W-:Y:S01]  /*7de0*/  IMAD R122, R122, UR7, RZ ;  /* 0x000000077a7a7c24 */ /* 0x000fe2000f8e02ff */
        /* <DEDUP_REMOVED lines=56> */
[C---:B------:R-:W-:Y:S01]  /*8170*/  SEL R117, R18.reuse, R117, !P2 ;  /* 0x0000007512757207 */ /* 0x040fe20005000000 */
        /* <DEDUP_REMOVED lines=35> */
[----:B------:R-:W-:Y:S01]  /*83b0*/  SEL R83, R18, R143, !P2 ;  /* 0x0000008f12537207 */ /* 0x000fe20005000000 */
        /* <DEDUP_REMOVED lines=145> */
[----:B------:R-:W-:Y:S01]  /*8cd0*/  SEL R16, R18, R125, !P2 ;  /* 0x0000007d12107207 */ /* 0x000fe20005000000 */
[----:B------:R-:W-:Y:S01]  /*8ce0*/  IMAD R4, R4, UR7, RZ ;  /* 0x0000000704047c24 */ /* 0x000fe2000f8e02ff */
[----:B------:R-:W-:Y:S01]  /*8cf0*/  SEL R18, R18, R123, !P2 ;  /* 0x0000007b12127207 */ /* 0x000fe20005000000 */
[----:B------:R-:W-:Y:S01]  /*8d00*/  IMAD R5, R5, UR7, RZ ;  /* 0x0000000705057c24 */ /* 0x000fe2000f8e02ff */
[----:B------:R-:W-:Y:S01]  /*8d10*/  LEA.HI.X.SX32 R0, R0, UR9, 0x1, P3 ;  /* 0x0000000900007c11 */ /* 0x000fe200098f0eff */
[----:B------:R-:W-:Y:S01]  /*8d20*/  IMAD R7, R7, UR7, RZ ;  /* 0x0000000707077c24 */ /* 0x000fe2000f8e02ff */
[-C--:B------:R-:W-:Y:S01]  /*8d30*/  IADD3 R123, P4, R122, R3.reuse, RZ ;  /* 0x000000037a7b7210 */ /* 0x080fe20007f9e0ff */
[----:B------:R-:W-:Y:S01]  /*8d40*/  IMAD R10, R10, UR7, RZ ;  /* 0x000000070a0a7c24 */ /* 0x000fe2000f8e02ff */
[-C--:B------:R-:W-:Y:S01]  /*8d50*/  IADD3 R239, P0, R238, R3.reuse, RZ ;  /* 0x00000003eeef7210 */ /* 0x080fe20007f1e0ff */
[----:B------:R-:W-:Y:S01]  /*8d60*/  IMAD R12, R12, UR7, RZ ;  /* 0x000000070c0c7c24 */ /* 0x000fe2000f8e02ff */
[-C--:B------:R-:W-:Y:S01]  /*8d70*/  LEA.HI.X.SX32 R122, R122, R0.reuse, 0x1, P4 ;  /* 0x000000007a7a7211 */ /* 0x080fe200020f0eff */
[----:B------:R0:W-:Y:S01]  /*8d80*/  STL [R1+0xba0], R123 ;  /* 0x000ba07b01007387 */ /* 0x0001e20000100800 */
[-C--:B------:R-:W-:Y:S01]  /*8d90*/  LEA.HI.X.SX32 R238, R238, R0.reuse, 0x1, P0 ;  /* 0x00000000eeee7211 */ /* 0x080fe200000f0eff */
[----:B------:R-:W-:Y:S01]  /*8da0*/  IMAD R14, R14, UR7, RZ ;  /* 0x000000070e0e7c24 */ /* 0x000fe2000f8e02ff */
[-C--:B------:R-:W-:Y:S01]  /*8db0*/  IADD3 R241, P6, R240, R3.reuse, RZ ;  /* 0x00000003f0f17210 */ /* 0x080fe20007fde0ff */
[----:B------:R1:W-:Y:S01]  /*8dc0*/  STL [R1+0xb9c], R122 ;  /* 0x000b9c7a01007387 */ /* 0x0003e20000100800 */
[-C--:B------:R-:W-:Y:S01]  /*8dd0*/  IADD3 R243, P5, R242, R3.reuse, RZ ;  /* 0x00000003f2f37210 */ /* 0x080fe20007fbe0ff */
[----:B------:R-:W-:Y:S01]  /*8de0*/  IMAD R16, R16, UR7, RZ ;  /* 0x0000000710107c24 */ /* 0x000fe2000f8e02ff */
[-C--:B------:R-:W-:Y:S01]  /*8df0*/  IADD3 R233, P3, R232, R3.reuse, RZ ;  /* 0x00000003e8e97210 */ /* 0x080fe20007f7e0ff */
[----:B------:R-:W-:Y:S01]  /*8e00*/  IMAD R18, R18, UR7, RZ ;  /* 0x0000000712127c24 */ /* 0x000fe2000f8e02ff */
[-C--:B------:R-:W-:Y:S01]  /*8e10*/  LEA.HI.X.SX32 R240, R240, R0.reuse, 0x1, P6 ;  /* 0x00000000f0f07211 */ /* 0x080fe200030f0eff */
[----:B------:R-:W-:Y:S01]  /*8e20*/  ULDC.64 UR8, c[0x0][0x210] ;  /* 0x0000840000087ab9 */ /* 0x000fe20000000a00 */
[-C--:B0-----:R-:W-:Y:S01]  /*8e30*/  IADD3 R123, P6, R121, R3.reuse, RZ ;  /* 0x00000003797b7210 */ /* 0x081fe20007fde0ff */
[----:B------:R-:W-:Y:S01]  /*8e40*/  USHF.L.U32 UR6, UR6, 0x6, URZ ;  /* 0x0000000606067899 */ /* 0x000fe2000800063f */
[----:B------:R-:W-:Y:S01]  /*8e50*/  LEA.HI.X.SX32 R242, R242, R0, 0x1, P5 ;  /* 0x00000000f2f27211 */ /* 0x000fe200028f0eff */
[----:B------:R-:W-:Y:S01]  /*8e60*/  UIADD3 UR7, UR4, 0x8000, URZ ;  /* 0x0000800004077890 */ /* 0x000fe2000fffe03f */
[-C--:B-1----:R-:W-:Y:S01]  /*8e70*/  IADD3 R122, P0, R252, R3.reuse, RZ ;  /* 0x00000003fc7a7210 */ /* 0x082fe20007f1e0ff */
[----:B------:R-:W-:Y:S01]  /*8e80*/  USHF.R.S32.HI UR25, URZ, 0x1f, UR6 ;  /* 0x0000001f3f197899 */ /* 0x000fe20008011406 */
[----:B------:R-:W-:-:S02]  /*8e90*/  IADD3 R245, P4, R244, R3, RZ ;  /* 0x00000003f4f57210 */ /* 0x000fc40007f9e0ff */
[-C--:B------:R-:W-:Y:S01]  /*8ea0*/  LEA.HI.X.SX32 R232, R232, R0.reuse, 0x1, P3 ;  /* 0x00000000e8e87211 */ /* 0x080fe200018f0eff */
[----:B------:R0:W-:Y:S01]  /*8eb0*/  STL [R1+0x600], R122 ;  /* 0x0006007a01007387 */ /* 0x0001e20000100800 */
[-C--:B------:R-:W-:Y:S02]  /*8ec0*/  IADD3 R235, P2, R234, R3.reuse, RZ ;  /* 0x00000003eaeb7210 */ /* 0x080fe40007f5e0ff */
[-C--:B------:R-:W-:Y:S01]  /*8ed0*/  IADD3 R247, P3, R246, R3.reuse, RZ ;  /* 0x00000003f6f77210 */ /* 0x080fe20007f7e0ff */
[----:B------:R1:W-:Y:S01]  /*8ee0*/  STL [R1+0x608], R123 ;  /* 0x0006087b01007387 */ /* 0x0003e20000100800 */
[----:B------:R-:W-:Y:S02]  /*8ef0*/  IADD3 R237, P1, R236, R3, RZ ;  /* 0x00000003eced7210 */ /* 0x000fe40007f3e0ff */
[-C--:B------:R-:W-:Y:S02]  /*8f00*/  LEA.HI.X.SX32 R244, R244, R0.reuse, 0x1, P4 ;  /* 0x00000000f4f47211 */ /* 0x080fe400020f0eff */
[----:B------:R-:W-:-:S02]  /*8f10*/  LEA.HI.X.SX32 R234, R234, R0, 0x1, P2 ;  /* 0x00000000eaea7211 */ /* 0x000fc400010f0eff */
[-C--:B0-----:R-:W-:Y:S02]  /*8f20*/  IADD3 R122, P5, R120, R3.reuse, RZ ;  /* 0x00000003787a7210 */ /* 0x081fe40007fbe0ff */
[-C--:B------:R-:W-:Y:S02]  /*8f30*/  LEA.HI.X.SX32 R246, R246, R0.reuse, 0x1, P3 ;  /* 0x00000000f6f67211 */ /* 0x080fe400018f0eff */
[-C--:B-1----:R-:W-:Y:S01]  /*8f40*/  IADD3 R123, P4, R119, R3.reuse, RZ ;  /* 0x00000003777b7210 */ /* 0x082fe20007f9e0ff */
[----:B------:R0:W-:Y:S01]  /*8f50*/  STL [R1+0x610], R122 ;  /* 0x0006107a01007387 */ /* 0x0001e20000100800 */
[-C--:B------:R-:W-:Y:S02]  /*8f60*/  IADD3 R249, P2, R248, R3.reuse, RZ ;  /* 0x00000003f8f97210 */ /* 0x080fe40007f5e0ff */
[----:B------:R-:W-:Y:S01]  /*8f70*/  LEA.HI.X.SX32 R236, R236, R0, 0x1, P1 ;  /* 0x00000000ecec7211 */ /* 0x000fe200008f0eff */
[----:B------:R1:W-:Y:S01]  /*8f80*/  STL [R1+0x618], R123 ;  /* 0x0006187b01007387 */ /* 0x0003e20000100800 */
[----:B------:R-:W-:-:S02]  /*8f90*/  IADD3 R251, P1, R250, R3, RZ ;  /* 0x00000003fafb7210 */ /* 0x000fc40007f3e0ff */
[-C--:B------:R-:W-:Y:S02]  /*8fa0*/  LEA.HI.X.SX32 R248, R248, R0.reuse, 0x1, P2 ;  /* 0x00000000f8f87211 */ /* 0x080fe400010f0eff */
[-C--:B------:R-:W-:Y:S02]  /*8fb0*/  LEA.HI.X.SX32 R250, R250, R0.reuse, 0x1, P1 ;  /* 0x00000000fafa7211 */ /* 0x080fe400008f0eff */
[-C--:B0-----:R-:W-:Y:S02]  /*8fc0*/  IADD3 R122, P3, R118, R3.reuse, RZ ;  /* 0x00000003767a7210 */ /* 0x081fe40007f7e0ff */
[-C--:B------:R-:W-:Y:S02]  /*8fd0*/  LEA.HI.X.SX32 R252, R252, R0.reuse, 0x1, P0 ;  /* 0x00000000fcfc7211 */ /* 0x080fe400000f0eff */
[----:B-1----:R-:W-:Y:S01]  /*8fe0*/  IADD3 R123, P2, R117, R3, RZ ;  /* 0x00000003757b7210 */ /* 0x002fe20007f5e0ff */
[----:B------:R0:W-:Y:S01]  /*8ff0*/  STL [R1+0x620], R122 ;  /* 0x0006207a01007387 */ /* 0x0001e20000100800 */
[----:B------:R-:W-:-:S02]  /*9000*/  LEA.HI.X.SX32 R120, R120, R0, 0x1, P5 ;  /* 0x0000000078787211 */ /* 0x000fc400028f0eff */
[----:B------:R-:W-:Y:S01]  /*9010*/  LEA.HI.X.SX32 R117, R117, R0, 0x1, P2 ;  /* 0x0000000075757211 */ /* 0x000fe200010f0eff */
[----:B------:R1:W-:Y:S01]  /*9020*/  STL [R1+0x628], R123 ;  /* 0x0006287b01007387 */ /* 0x0003e20000100800 */
[-C--:B0-----:R-:W-:Y:S02]  /*9030*/  IADD3 R122, P1, R116, R3.reuse, RZ ;  /* 0x00000003747a7210 */ /* 0x081fe40007f3e0ff */
[----:B-1----:R-:W-:-:S03]  /*9040*/  IADD3 R123, P0, R115, R3, RZ ;  /* 0x00000003737b7210 */ /* 0x002fc60007f1e0ff */
[----:B------:R0:W-:Y:S04]  /*9050*/  STL [R1+0x630], R122 ;  /* 0x0006307a01007387 */ /* 0x0001e80000100800 */
[----:B------:R-:W-:Y:S01]  /*9060*/  STL [R1+0x638], R123 ;  /* 0x0006387b01007387 */ /* 0x000fe20000100800 */
[----:B0-----:R-:W-:Y:S02]  /*9070*/  LEA.HI.X.SX32 R122, R121, R0, 0x1, P6 ;  /* 0x00000000797a7211 */ /* 0x001fe400030f0eff */
[----:B------:R-:W-:-:S03]  /*9080*/  IADD3 R121, P6, R114, R3, RZ ;  /* 0x0000000372797210 */ /* 0x000fc60007fde0ff */
[----:B------:R0:W-:Y:S01]  /*9090*/  STL [R1+0x604], R122 ;  /* 0x0006047a01007387 */ /* 0x0001e20000100800 */
[----:B------:R-:W-:-:S03]  /*90a0*/  LEA.HI.X.SX32 R114, R114, R0, 0x1, P6 ;  /* 0x0000000072727211 */ /* 0x000fc600030f0eff */
[----:B------:R1:W-:Y:S04]  /*90b0*/  STL [R1+0x640], R121 ;  /* 0x0006407901007387 */ /* 0x0003e80000100800 */
[----:B------:R2:W-:Y:S01]  /*90c0*/  STL [R1+0x60c], R120 ;  /* 0x00060c7801007387 */ /* 0x0005e20000100800 */
[----:B0-----:R-:W-:Y:S02]  /*90d0*/  IADD3 R122, P5, R113, R3, RZ ;  /* 0x00000003717a7210 */ /* 0x001fe40007fbe0ff */
[----:B-1----:R-:W-:-:S03]  /*90e0*/  LEA.HI.X.SX32 R121, R119, R0, 0x1, P4 ;  /* 0x0000000077797211 */ /* 0x002fc600020f0eff */
[----:B------:R-:W-:Y:S01]  /*90f0*/  STL [R1+0x648], R122 ;  /* 0x0006487a01007387 */ /* 0x000fe20000100800 */
[----:B------:R-:W-:Y:S02]  /*9100*/  LEA.HI.X.SX32 R119, R118, R0, 0x1, P3 ;  /* 0x0000000076777211 */ /* 0x000fe400018f0eff */
[-C--:B--2---:R-:W-:Y:S01]  /*9110*/  IADD3 R120, P4, R112, R3.reuse, RZ ;  /* 0x0000000370787210 */ /* 0x084fe20007f9e0ff */
[----:B------:R-:W-:Y:S01]  /*9120*/  STL [R1+0x614], R121 ;  /* 0x0006147901007387 */ /* 0x000fe20000100800 */
[----:B------:R-:W-:-:S03]  /*9130*/  IADD3 R118, P3, R111, R3, RZ ;  /* 0x000000036f767210 */ /* 0x000fc60007f7e0ff */
[----:B------:R-:W-:Y:S01]  /*9140*/  STL [R1+0x650], R120 ;  /* 0x0006507801007387 */ /* 0x000fe20000100800 */
[----:B------:R-:W-:-:S03]  /*9150*/  LEA.HI.X.SX32 R111, R111, R0, 0x1, P3 ;  /* 0x000000006f6f7211 */ /* 0x000fc600018f0eff */
[----:B------:R0:W-:Y:S04]  /*9160*/  STL [R1+0x61c], R119 ;  /* 0x00061c7701007387 */ /* 0x0001e80000100800 */
        /* <DEDUP_REMOVED lines=64> */
[----:B------:R0:W-:Y:S01]  /*9570*/  STL [R1+0x6d8], R104 ;  /* 0x0006d86801007387 */ /* 0x0001e20000100800 */
[----:B------:R-:W-:Y:S02]  /*9580*/  LEA.HI.X.SX32 R101, R100, R0, 0x1, P6 ;  /* 0x0000000064657211 */ /* 0x000fe400030f0eff */
[-C--:B--2---:R-:W-:Y:S01]  /*9590*/  IADD3 R102, P0, R94, R3.reuse, RZ ;  /* 0x000000035e667210 */ /* 0x084fe20007f1e0ff */
[----:B------:R-:W-:Y:S01]  /*95a0*/  STL [R1+0x6a4], R103 ;  /* 0x0006a46701007387 */ /* 0x000fe20000100800 */
[----:B------:R-:W-:-:S03]  /*95b0*/  IADD3 R100, P6, R93, R3, RZ ;  /* 0x000000035d647210 */ /* 0x000fc60007fde0ff */
[----:B------:R1:W-:Y:S01]  /*95c0*/  STL [R1+0x6e0], R102 ;  /* 0x0006e06601007387 */ /* 0x0003e20000100800 */
[----:B------:R-:W-:Y:S02]  /*95d0*/  LEA.HI.X.SX32 R93, R93, R0, 0x1, P6 ;  /* 0x000000005d5d7211 */ /* 0x000fe400030f0eff */
[----:B0-----:R-:W-:Y:S01]  /*95e0*/  CS2R R104, SRZ ;  /* 0x0000000000687805 */ /* 0x001fe2000001ff00 */
[----:B------:R0:W-:Y:S04]  /*95f0*/  STL [R1+0x6ac], R101 ;  /* 0x0006ac6501007387 */ /* 0x0001e80000100800 */
[----:B------:R2:W-:Y:S01]  /*9600*/  STL [R1+0x6e8], R100 ;  /* 0x0006e86401007387 */ /* 0x0005e20000100800 */
[----:B-1----:R-:W-:-:S03]  /*9610*/  CS2R R102, SRZ ;  /* 0x0000000000667805 */ /* 0x002fc6000001ff00 */
[----:B------:R1:W-:Y:S01]  /*9620*/  STL [R1+0x6b4], R99 ;  /* 0x0006b46301007387 */ /* 0x0003e20000100800 */
[----:B0-----:R-:W-:Y:S02]  /*9630*/  IADD3 R101, P5, R92, R3, RZ ;  /* 0x000000035c657210 */ /* 0x001fe40007fbe0ff */
[----:B--2---:R-:W-:-:S03]  /*9640*/  LEA.HI.X.SX32 R100, R98, R0, 0x1, P4 ;  /* 0x0000000062647211 */ /* 0x004fc600020f0eff */
[----:B------:R-:W-:Y:S01]  /*9650*/  STL [R1+0x6f0], R101 ;  /* 0x0006f06501007387 */ /* 0x000fe20000100800 */
[----:B------:R-:W-:Y:S02]  /*9660*/  LEA.HI.X.SX32 R98, R97, R0, 0x1, P3 ;  /* 0x0000000061627211 */ /* 0x000fe400018f0eff */
[-C--:B-1----:R-:W-:Y:S01]  /*9670*/  IADD3 R99, P4, R91, R3.reuse, RZ ;  /* 0x000000035b637210 */ /* 0x082fe20007f9e0ff */
[----:B------:R0:W-:Y:S01]  /*9680*/  STL [R1+0x6bc], R100 ;  /* 0x0006bc6401007387 */ /* 0x0001e20000100800 */
[----:B------:R-:W-:-:S03]  /*9690*/  IADD3 R97, P3, R90, R3, RZ ;  /* 0x000000035a617210 */ /* 0x000fc60007f7e0ff */
[----:B------:R-:W-:Y:S01]  /*96a0*/  STL [R1+0x6f8], R99 ;  /* 0x0006f86301007387 */ /* 0x000fe20000100800 */
[----:B------:R-:W-:-:S03]  /*96b0*/  LEA.HI.X.SX32 R90, R90, R0, 0x1, P3 ;  /* 0x000000005a5a7211 */ /* 0x000fc600018f0eff */
[----:B------:R1:W-:Y:S01]  /*96c0*/  STL [R1+0x6c4], R98 ;  /* 0x0006c46201007387 */ /* 0x0003e20000100800 */
[----:B0-----:R-:W-:-:S03]  /*96d0*/  CS2R R100, SRZ ;  /* 0x0000000000647805 */ /* 0x001fc6000001ff00 */
[----:B------:R0:W-:Y:S04]  /*96e0*/  STL [R1+0x700], R97 ;  /* 0x0007006101007387 */ /* 0x0001e80000100800 */
[----:B------:R2:W-:Y:S01]  /*96f0*/  STL [R1+0x6cc], R96 ;  /* 0x0006cc6001007387 */ /* 0x0005e20000100800 */
[----:B-1----:R-:W-:Y:S02]  /*9700*/  IADD3 R98, P2, R89, R3, RZ ;  /* 0x0000000359627210 */ /* 0x002fe40007f5e0ff */
[----:B0-----:R-:W-:-:S03]  /*9710*/  LEA.HI.X.SX32 R97, R95, R0, 0x1, P1 ;  /* 0x000000005f617211 */ /* 0x001fc600008f0eff */
        /* <DEDUP_REMOVED lines=341> */
[----:B------:R-:W-:Y:S01]  /*ac70*/  STL [R1+0x92c], R22 ;  /* 0x00092c1601007387 */ /* 0x000fe20000100800 */
[----:B------:R-:W-:-:S03]  /*ac80*/  IADD3 R17, P2, R5, R3, RZ ;  /* 0x0000000305117210 */ /* 0x000fc60007f5e0ff */
[----:B------:R-:W-:Y:S04]  /*ac90*/  STL [R1+0x968], R20 ;  /* 0x0009681401007387 */ /* 0x000fe80000100800 */
[----:B------:R0:W-:Y:S04]  /*aca0*/  STL [R1+0x934], R19 ;  /* 0x0009341301007387 */ /* 0x0001e80000100800 */
[----:B------:R1:W-:Y:S04]  /*acb0*/  STL [R1+0x970], R17 ;  /* 0x0009701101007387 */ /* 0x0003e80000100800 */
[----:B------:R2:W-:Y:S01]  /*acc0*/  STL [R1+0x93c], R15 ;  /* 0x00093c0f01007387 */ /* 0x0005e20000100800 */
[----:B0-----:R-:W-:-:S02]  /*acd0*/  IADD3 R19, P1, R7, R3, RZ ;  /* 0x0000000307137210 */ /* 0x001fc40007f3e0ff */
[----:B-1----:R-:W-:-:S03]  /*ace0*/  LEA.HI.X.SX32 R17, R13, R0, 0x1, P0 ;  /* 0x000000000d117211 */ /* 0x002fc600000f0eff */
[----:B------:R-:W-:Y:S01]  /*acf0*/  STL [R1+0x978], R19 ;  /* 0x0009781301007387 */ /* 0x000fe20000100800 */
[----:B------:R-:W-:Y:S02]  /*ad00*/  LEA.HI.X.SX32 R13, R11, R0, 0x1, P6 ;  /* 0x000000000b0d7211 */ /* 0x000fe400030f0eff */
[-C--:B--2---:R-:W-:Y:S01]  /*ad10*/  IADD3 R15, P0, R10, R3.reuse, RZ ;  /* 0x000000030a0f7210 */ /* 0x084fe20007f1e0ff */
        /* <DEDUP_REMOVED lines=9> */
[-C--:B------:R-:W-:Y:S02]  /*adb0*/  LEA.HI.X.SX32 R6, R4, R0.reuse, 0x1, P3 ;  /* 0x0000000004067211 */ /* 0x080fe400018f0eff */
[-C--:B--2---:R-:W-:Y:S01]  /*adc0*/  IADD3 R9, P4, R16, R3.reuse, RZ ;  /* 0x0000000310097210 */ /* 0x084fe20007f9e0ff */
[----:B------:R-:W-:Y:S01]  /*add0*/  STL [R1+0x95c], R11 ;  /* 0x00095c0b01007387 */ /* 0x000fe20000100800 */
[----:B------:R-:W-:Y:S02]  /*ade0*/  IADD3 R4, P3, R18, R3, RZ ;  /* 0x0000000312047210 */ /* 0x000fe40007f7e0ff */
[-C--:B------:R-:W-:Y:S01]  /*adf0*/  LEA.HI.X.SX32 R3, R5, R0.reuse, 0x1, P2 ;  /* 0x0000000005037211 */ /* 0x080fe200010f0eff */
[----:B------:R0:W-:Y:S01]  /*ae00*/  STL [R1+0xb94], R9 ;  /* 0x000b940901007387 */ /* 0x0001e20000100800 */
[----:B------:R-:W-:-:S03]  /*ae10*/  LEA.HI.X.SX32 R5, R12, R0, 0x1, P6 ;  /* 0x000000000c057211 */ /* 0x000fc600030f0eff */
[----:B------:R-:W-:Y:S04]  /*ae20*/  STL [R1+0x964], R6 ;  /* 0x0009640601007387 */ /* 0x000fe80000100800 */
[----:B------:R1:W-:Y:S01]  /*ae30*/  STL [R1+0xb98], R4 ;  /* 0x000b980401007387 */ /* 0x0003e20000100800 */
[----:B0-----:R-:W-:-:S03]  /*ae40*/  IADD3 R9, P2, R8, UR8, RZ ;  /* 0x0000000808097c10 */ /* 0x001fc6000ff5e0ff */
[----:B------:R0:W-:Y:S01]  /*ae50*/  STL [R1+0x96c], R3 ;  /* 0x00096c0301007387 */ /* 0x0001e20000100800 */
[----:B------:R-:W-:Y:S02]  /*ae60*/  LEA.HI.X.SX32 R8, R8, UR9, 0x1, P2 ;  /* 0x0000000908087c11 */ /* 0x000fe400090f0eff */
[-C--:B-1----:R-:W-:Y:S02]  /*ae70*/  LEA.HI.X.SX32 R4, R7, R0.reuse, 0x1, P1 ;  /* 0x0000000007047211 */ /* 0x082fe400008f0eff */
[----:B0-----:R-:W-:-:S03]  /*ae80*/  LEA.HI.X.SX32 R3, R10, R0, 0x1, P0 ;  /* 0x000000000a037211 */ /* 0x001fc600000f0eff */
[----:B------:R0:W-:Y:S04]  /*ae90*/  STL [R1+0x974], R4 ;  /* 0x0009740401007387 */ /* 0x0001e80000100800 */
[----:B------:R1:W-:Y:S04]  /*aea0*/  STL [R1+0x97c], R3 ;  /* 0x00097c0301007387 */ /* 0x0003e80000100800 */
[----:B------:R2:W-:Y:S01]  /*aeb0*/  STL [R1+0x984], R5 ;  /* 0x0009840501007387 */ /* 0x0005e20000100800 */
[-C--:B0-----:R-:W-:Y:S02]  /*aec0*/  LEA.HI.X.SX32 R4, R14, R0.reuse, 0x1, P5 ;  /* 0x000000000e047211 */ /* 0x081fe400028f0eff */
[----:B-1----:R-:W-:-:S03]  /*aed0*/  LEA.HI.X.SX32 R3, R16, R0, 0x1, P4 ;  /* 0x0000000010037211 */ /* 0x002fc600020f0eff */
[----:B------:R0:W-:Y:S01]  /*aee0*/  STL [R1+0x98c], R4 ;  /* 0x00098c0401007387 */ /* 0x0001e20000100800 */
[----:B------:R-:W-:Y:S01]  /*aef0*/  LEA.HI.X.SX32 R0, R18, R0, 0x1, P3 ;  /* 0x0000000012007211 */ /* 0x000fe200018f0eff */
[----:B--2---:R-:W-:Y:S02]  /*af00*/  IMAD.SHL.U32 R5, R154, 0x8, RZ ;  /* 0x000000089a057824 */ /* 0x004fe400078e00ff */
[----:B------:R1:W-:Y:S04]  /*af10*/  STL [R1+0xb90], R3 ;  /* 0x000b900301007387 */ /* 0x0003e80000100800 */
[----:B------:R2:W-:Y:S01]  /*af20*/  STL [R1+0x990], R0 ;  /* 0x0009900001007387 */ /* 0x0005e20000100800 */
[----:B0-----:R-:W0:Y:S03]  /*af30*/  LDC R4, c[0x0][0x238] ;  /* 0x00008e00ff047b82 */ /* 0x001e260000000800 */
[----:B------:R-:W-:Y:S01]  /*af40*/  STL [R1+0x400], RZ ;  /* 0x000400ff01007387 */ /* 0x000fe20000100800 */
[----:B-1----:R-:W-:-:S03]  /*af50*/  SHF.R.S32.HI R3, RZ, 0x7, R154 ;  /* 0x00000007ff037819 */ /* 0x002fc6000001149a */
[----:B------:R-:W-:Y:S01]  /*af60*/  STL [R1+0x404], RZ ;  /* 0x000404ff01007387 */ /* 0x000fe20000100800 */
[----:B------:R-:W-:-:S03]  /*af70*/  SGXT R3, R3, 0x1 ;  /* 0x000000010303781a */ /* 0x000fc60000000200 */
[----:B------:R0:W-:Y:S01]  /*af80*/  STL [R1+0xbc0], R5 ;  /* 0x000bc00501007387 */ /* 0x0001e20000100800 */
[----:B--2---:R-:W-:Y:S02]  /*af90*/  LOP3.LUT R0, R5, 0x30, RZ, 0xc0, !PT ;  /* 0x0000003005007812 */ /* 0x004fe400078ec0ff */
[----:B------:R-:W-:Y:S01]  /*afa0*/  LOP3.LUT R3, R3, 0x90, RZ, 0xc0, !PT ;  /* 0x0000009003037812 */ /* 0x000fe200078ec0ff */
[----:B------:R-:W-:Y:S02]  /*afb0*/  STL [R1+0x408], RZ ;  /* 0x000408ff01007387 */ /* 0x000fe40000100800 */
[----:B------:R-:W-:Y:S01]  /*afc0*/  IMAD R152, R152, 0x40, R0 ;  /* 0x0000004098987824 */ /* 0x000fe200078e0200 */
[----:B------:R-:W-:Y:S01]  /*afd0*/  LOP3.LUT R0, R3, 0x7f, R154, 0x78, !PT ;  /* 0x0000007f03007812 */ /* 0x000fe200078e789a */
[----:B------:R-:W-:Y:S04]  /*afe0*/  STL [R1+0x40c], RZ ;  /* 0x00040cff01007387 */ /* 0x000fe80000100800 */
[----:B------:R-:W-:Y:S01]  /*aff0*/  STL [R1+0x410], RZ ;  /* 0x000410ff01007387 */ /* 0x000fe20000100800 */
[----:B0-----:R-:W-:-:S03]  /*b000*/  IMAD R5, R4, 0x3f, RZ ;  /* 0x0000003f04057824 */ /* 0x001fc600078e02ff */
[----:B------:R-:W-:Y:S01]  /*b010*/  STL [R1+0x414], RZ ;  /* 0x000414ff01007387 */ /* 0x000fe20000100800 */
[C---:B------:R-:W-:Y:S02]  /*b020*/  IMAD R6, R4.reuse, 0x3e, RZ ;  /* 0x0000003e04067824 */ /* 0x040fe400078e02ff */
[C---:B------:R-:W-:Y:S01]  /*b030*/  IMAD R7, R4.reuse, 0x3d, RZ ;  /* 0x0000003d04077824 */ /* 0x040fe200078e02ff */
[----:B------:R-:W-:Y:S01]  /*b040*/  STL [R1+0x418], RZ ;  /* 0x000418ff01007387 */ /* 0x000fe20000100800 */
[----:B------:R-:W-:Y:S01]  /*b050*/  IMAD R10, R4, 0x3c, RZ ;  /* 0x0000003c040a7824 */ /* 0x000fe200078e02ff */
[-C--:B------:R-:W-:Y:S01]  /*b060*/  IADD3 R153, P1, R6, R9.reuse, RZ ;  /* 0x0000000906997210 */ /* 0x080fe20007f3e0ff */
[C---:B------:R-:W-:Y:S01]  /*b070*/  IMAD R11, R4.reuse, 0x3b, RZ ;  /* 0x0000003b040b7824 */ /* 0x040fe200078e02ff */
[----:B------:R-:W-:Y:S01]  /*b080*/  STL [R1+0x41c], RZ ;  /* 0x00041cff01007387 */ /* 0x000fe20000100800 */
[----:B------:R-:W-:Y:S01]  /*b090*/  IADD3 R3, P2, R7, R9, RZ ;  /* 0x0000000907037210 */ /* 0x000fe20007f5e0ff */
[----:B------:R-:W-:Y:S01]  /*b0a0*/  IMAD R12, R4, 0x3a, RZ ;  /* 0x0000003a040c7824 */ /* 0x000fe200078e02ff */
[----:B------:R-:W-:Y:S01]  /*b0b0*/  LEA.HI.X.SX32 R6, R6, R8, 0x1, P1 ;  /* 0x0000000806067211 */ /* 0x000fe200008f0eff */
[----:B------:R-:W-:Y:S01]  /*b0c0*/  STL [R1+0x420], RZ ;  /* 0x000420ff01007387 */ /* 0x000fe20000100800 */
[----:B------:R-:W-:-:S02]  /*b0d0*/  IMAD R13, R4, 0x39, RZ ;  /* 0x00000039040d7824 */ /* 0x000fc400078e02ff */
[C---:B------:R-:W-:Y:S01]  /*b0e0*/  IMAD R14, R4.reuse, 0x38, RZ ;  /* 0x00000038040e7824 */ /* 0x040fe200078e02ff */
[----:B------:R-:W-:Y:S01]  /*b0f0*/  STL [R1+0x424], RZ ;  /* 0x000424ff01007387 */ /* 0x000fe20000100800 */
[C---:B------:R-:W-:Y:S02]  /*b100*/  IMAD R15, R4.reuse, 0x37, RZ ;  /* 0x00000037040f7824 */ /* 0x040fe400078e02ff */
[C---:B------:R-:W-:Y:S01]  /*b110*/  IMAD R16, R4.reuse, 0x36, RZ ;  /* 0x0000003604107824 */ /* 0x040fe200078e02ff */
[----:B------:R-:W-:Y:S01]  /*b120*/  STL [R1+0x428], RZ ;  /* 0x000428ff01007387 */ /* 0x000fe20000100800 */
[C---:B------:R-:W-:Y:S02]  /*b130*/  IMAD R17, R4.reuse, 0x35, RZ ;  /* 0x0000003504117824 */ /* 0x040fe400078e02ff */
[C---:B------:R-:W-:Y:S01]  /*b140*/  IMAD R18, R4.reuse, 0x34, RZ ;  /* 0x0000003404127824 */ /* 0x040fe200078e02ff */
        /* <DEDUP_REMOVED lines=29> */
[C---:B------:R-:W-:Y:S01]  /*b320*/  IMAD.SHL.U32 R121, R4.reuse, 0x20, RZ ;  /* 0x0000002004797824 */ /* 0x040fe200078e00ff */
        /* <DEDUP_REMOVED lines=23> */
[C---:B------:R-:W-:Y:S01]  /*b4a0*/  IMAD.SHL.U32 R137, R4.reuse, 0x10, RZ ;  /* 0x0000001004897824 */ /* 0x040fe200078e00ff */
        /* <DEDUP_REMOVED lines=20> */
[C---:B------:R-:W-:Y:S01]  /*b5f0*/  IMAD.SHL.U32 R151, R4.reuse, 0x2, RZ ;  /* 0x0000000204977824 */ /* 0x040fe200078e00ff */
[----:B------:R-:W-:Y:S01]  /*b600*/  STL [R1+0x490], RZ ;  /* 0x000490ff01007387 */ /* 0x000fe20000100800 */
[----:B------:R-:W-:-:S03]  /*b610*/  IMAD.SHL.U32 R229, R4, 0x40, RZ ;  /* 0x0000004004e57824 */ /* 0x000fc600078e00ff */
[----:B------:R-:W-:Y:S04]  /*b620*/  STL [R1+0x494], RZ ;  /* 0x000494ff01007387 */ /* 0x000fe80000100800 */
        /* <DEDUP_REMOVED lines=218> */
[----:B------:R-:W-:Y:S04]  /*c3d0*/  STL [R1], RZ ;  /* 0x000000ff01007387 */ /* 0x000fe80000100800 */
        /* <DEDUP_REMOVED lines=127> */
[----:B------:R0:W-:Y:S04]  /*cbd0*/  STL [R1+0xbac], R21 ;  /* 0x000bac1501007387 */ /* 0x0001e80000100800 */
[----:B------:R-:W-:Y:S01]  /*cbe0*/  STL [R1+0xba8], R152 ;  /* 0x000ba89801007387 */ /* 0x000fe20000100800 */
[----:B0-----:R-:W-:-:S04]  /*cbf0*/  IADD3 R21, P0, R5, R9, RZ ;  /* 0x0000000905157210 */ /* 0x001fc80007f1e0ff */
[----:B------:R-:W-:Y:S01]  /*cc00*/  LEA.HI.X.SX32 R5, R5, R8, 0x1, P0 ;  /* 0x0000000805057211 */ /* 0x000fe200000f0eff */
[----:B------:R0:W-:Y:S04]  /*cc10*/  STL [R1+0x998], R21 ;  /* 0x0009981501007387 */ /* 0x0001e80000100800 */
[----:B------:R1:W-:Y:S04]  /*cc20*/  STL [R1+0x9a0], R153 ;  /* 0x0009a09901007387 */ /* 0x0003e80000100800 */
[----:B------:R2:W-:Y:S01]  /*cc30*/  STL [R1+0x9a8], R3 ;  /* 0x0009a80301007387 */ /* 0x0005e20000100800 */
[----:B0-----:R-:W-:-:S02]  /*cc40*/  IADD3 R21, P3, R10, R9, RZ ;  /* 0x000000090a157210 */ /* 0x001fc40007f7e0ff */
[----:B-1----:R-:W-:-:S03]  /*cc50*/  IADD3 R153, P4, R11, R9, RZ ;  /* 0x000000090b997210 */ /* 0x002fc60007f9e0ff */
[----:B------:R0:W-:Y:S01]  /*cc60*/  STL [R1+0x9b0], R21 ;  /* 0x0009b01501007387 */ /* 0x0001e20000100800 */
[----:B--2---:R-:W-:-:S03]  /*cc70*/  IADD3 R3, P5, R12, R9, RZ ;  /* 0x000000090c037210 */ /* 0x004fc60007fbe0ff */
[----:B------:R-:W-:Y:S04]  /*cc80*/  STL [R1+0x9b8], R153 ;  /* 0x0009b89901007387 */ /* 0x000fe80000100800 */
[----:B------:R1:W-:Y:S01]  /*cc90*/  STL [R1+0x9c0], R3 ;  /* 0x0009c00301007387 */ /* 0x0003e20000100800 */
[----:B0-----:R-:W-:-:S05]  /*cca0*/  IADD3 R21, P6, R13, R9, RZ ;  /* 0x000000090d157210 */ /* 0x001fca0007fde0ff */
[----:B------:R-:W-:Y:S01]  /*ccb0*/  STL [R1+0x9c8], R21 ;  /* 0x0009c81501007387 */ /* 0x000fe20000100800 */
[----:B-1----:R-:W-:-:S03]  /*ccc0*/  IADD3 R3, P0, R14, R9, RZ ;  /* 0x000000090e037210 */ /* 0x002fc60007f1e0ff */
[----:B------:R0:W-:Y:S04]  /*ccd0*/  STL [R1+0x994], R5 ;  /* 0x0009940501007387 */ /* 0x0001e80000100800 */
[----:B------:R1:W-:Y:S04]  /*cce0*/  STL [R1+0x9d0], R3 ;  /* 0x0009d00301007387 */ /* 0x0003e80000100800 */
[----:B------:R2:W-:Y:S01]  /*ccf0*/  STL [R1+0x99c], R6 ;  /* 0x00099c0601007387 */ /* 0x0005e20000100800 */
[----:B0-----:R-:W-:Y:S02]  /*cd00*/  IADD3 R5, P1, R15, R9, RZ ;  /* 0x000000090f057210 */ /* 0x001fe40007f3e0ff */
[----:B-1----:R-:W-:-:S03]  /*cd10*/  LEA.HI.X.SX32 R3, R7, R8, 0x1, P2 ;  /* 0x0000000807037211 */ /* 0x002fc600010f0eff */
[----:B------:R0:W-:Y:S01]  /*cd20*/  STL [R1+0x9d8], R5 ;  /* 0x0009d80501007387 */ /* 0x0001e20000100800 */
[----:B--2---:R-:W-:-:S03]  /*cd30*/  IADD3 R6, P2, R16, R9, RZ ;  /* 0x0000000910067210 */ /* 0x004fc60007f5e0ff */
[----:B------:R1:W-:Y:S04]  /*cd40*/  STL [R1+0x9a4], R3 ;  /* 0x0009a40301007387 */ /* 0x0003e80000100800 */
[----:B------:R2:W-:Y:S01]  /*cd50*/  STL [R1+0x9e0], R6 ;  /* 0x0009e00601007387 */ /* 0x0005e20000100800 */
[-C--:B0-----:R-:W-:Y:S02]  /*cd60*/  LEA.HI.X.SX32 R5, R10, R8.reuse, 0x1, P3 ;  /* 0x000000080a057211 */ /* 0x081fe400018f0eff */
[----:B------:R-:W-:Y:S02]  /*cd70*/  SHF.R.S32.HI R10, RZ, 0x1f, R229 ;  /* 0x0000001fff0a7819 */ /* 0x000fe400000114e5 */
[----:B-1----:R-:W-:Y:S01]  /*cd80*/  IADD3 R3, P3, R17, R9, RZ ;  /* 0x0000000911037210 */ /* 0x002fe20007f7e0ff */
[----:B------:R0:W-:Y:S01]  /*cd90*/  STL [R1+0x9ac], R5 ;  /* 0x0009ac0501007387 */ /* 0x0001e20000100800 */
[----:B--2---:R-:W-:-:S03]  /*cda0*/  LEA.HI.X.SX32 R6, R11, R8, 0x1, P4 ;  /* 0x000000080b067211 */ /* 0x004fc600020f0eff */
        /* <DEDUP_REMOVED lines=8> */
[----:B0-----:R-:W-:Y:S02]  /*ce30*/  LEA.HI.X.SX32 R5, R13, R8, 0x1, P6 ;  /* 0x000000080d057211 */ /* 0x001fe400030f0eff */
[----:B-1----:R-:W-:-:S03]  /*ce40*/  IADD3 R3, P6, R20, R9, RZ ;  /* 0x0000000914037210 */ /* 0x002fc60007fde0ff */
        /* <DEDUP_REMOVED lines=43> */
[----:B------:R-:W-:Y:S02]  /*d100*/  CS2R R106, SRZ ;  /* 0x00000000006a7805 */ /* 0x000fe4000001ff00 */
[-C--:B--2---:R-:W-:Y:S01]  /*d110*/  IADD3 R6, P3, R114, R9.reuse, RZ ;  /* 0x0000000972067210 */ /* 0x084fe20007f7e0ff */
[----:B------:R1:W-:Y:S04]  /*d120*/  STL [R1+0xa1c], R3 ;  /* 0x000a1c0301007387 */ /* 0x0003e80000100800 */
[----:B------:R2:W-:Y:S01]  /*d130*/  STL [R1+0xa58], R6 ;  /* 0x000a580601007387 */ /* 0x0005e20000100800 */
[----:B0-----:R-:W-:Y:S02]  /*d140*/  LEA.HI.X.SX32 R5, R108, R8, 0x1, P4 ;  /* 0x000000086c057211 */ /* 0x001fe400020f0eff */
[----:B-1----:R-:W-:-:S03]  /*d150*/  IADD3 R3, P4, R115, R9, RZ ;  /* 0x0000000973037210 */ /* 0x002fc60007f9e0ff */
[----:B------:R0:W-:Y:S01]  /*d160*/  STL [R1+0xa24], R5 ;  /* 0x000a240501007387 */ /* 0x0001e20000100800 */
[----:B--2---:R-:W-:-:S03]  /*d170*/  LEA.HI.X.SX32 R6, R109, R8, 0x1, P5 ;  /* 0x000000086d067211 */ /* 0x004fc600028f0eff */
[----:B------:R1:W-:Y:S01]  /*d180*/  STL [R1+0xa60], R3 ;  /* 0x000a600301007387 */ /* 0x0003e20000100800 */
[----:B------:R-:W-:-:S03]  /*d190*/  CS2R R108, SRZ ;  /* 0x00000000006c7805 */ /* 0x000fc6000001ff00 */
        /* <DEDUP_REMOVED lines=8> */
[----:B------:R-:W-:Y:S02]  /*d220*/  CS2R R110, SRZ ;  /* 0x00000000006e7805 */ /* 0x000fe4000001ff00 */
        /* <DEDUP_REMOVED lines=157> */
[----:B--2---:R-:W-:-:S03]  /*dc00*/  LEA.HI.X.SX32 R6, R147, R8, 0x1, P1 ;  /* 0x0000000893067211 */ /* 0x004fc600008f0eff */
[----:B------:R1:W-:Y:S01]  /*dc10*/  STL [R1+0xb54], R3 ;  /* 0x000b540301007387 */ /* 0x0003e20000100800 */
[----:B------:R-:W-:-:S03]  /*dc20*/  CS2R R146, SRZ ;  /* 0x0000000000927805 */ /* 0x000fc6000001ff00 */
[----:B------:R2:W-:Y:S01]  /*dc30*/  STL [R1+0xb5c], R6 ;  /* 0x000b5c0601007387 */ /* 0x0005e20000100800 */
[-C--:B0-----:R-:W-:Y:S02]  /*dc40*/  LEA.HI.X.SX32 R5, R148, R8.reuse, 0x1, P2 ;  /* 0x0000000894057211 */ /* 0x081fe400010f0eff */
[----:B-1----:R-:W-:-:S03]  /*dc50*/  LEA.HI.X.SX32 R3, R149, R8, 0x1, P3 ;  /* 0x0000000895037211 */ /* 0x002fc600018f0eff */
[----:B------:R0:W-:Y:S01]  /*dc60*/  STL [R1+0xb64], R5 ;  /* 0x000b640501007387 */ /* 0x0001e20000100800 */
[----:B------:R-:W-:Y:S02]  /*dc70*/  CS2R R148, SRZ ;  /* 0x0000000000947805 */ /* 0x000fe4000001ff00 */
[-C--:B--2---:R-:W-:Y:S01]  /*dc80*/  LEA.HI.X.SX32 R6, R150, R8.reuse, 0x1, P4 ;  /* 0x0000000896067211 */ /* 0x084fe200020f0eff */
[----:B------:R1:W-:Y:S04]  /*dc90*/  STL [R1+0xb6c], R3 ;  /* 0x000b6c0301007387 */ /* 0x0003e80000100800 */
[----:B------:R-:W-:Y:S01]  /*dca0*/  STL [R1+0xb74], R6 ;  /* 0x000b740601007387 */ /* 0x000fe20000100800 */
[----:B0-----:R-:W-:Y:S02]  /*dcb0*/  LEA.HI.X.SX32 R5, R151, R8, 0x1, P5 ;  /* 0x0000000897057211 */ /* 0x001fe400028f0eff */
[----:B------:R-:W-:-:S02]  /*dcc0*/  CS2R R150, SRZ ;  /* 0x0000000000967805 */ /* 0x000fc4000001ff00 */
[----:B-1----:R-:W-:Y:S01]  /*dcd0*/  LEA.HI.X.SX32 R3, R4, R8, 0x1, P6 ;  /* 0x0000000804037211 */ /* 0x002fe200030f0eff */
[----:B------:R0:W-:Y:S01]  /*dce0*/  STL [R1+0xb7c], R5 ;  /* 0x000b7c0501007387 */ /* 0x0001e20000100800 */
[----:B------:R-:W-:-:S03]  /*dcf0*/  LOP3.LUT R4, R152, 0x30, RZ, 0x3c, !PT ;  /* 0x0000003098047812 */ /* 0x000fc600078e3cff */
[----:B------:R1:W-:Y:S01]  /*dd00*/  STL [R1+0xb84], R3 ;  /* 0x000b840301007387 */ /* 0x0003e20000100800 */
[C---:B0-----:R-:W-:Y:S02]  /*dd10*/  LOP3.LUT R5, R152.reuse, 0x20, RZ, 0x3c, !PT ;  /* 0x0000002098057812 */ /* 0x041fe400078e3cff */
[----:B-1----:R-:W-:-:S05]  /*dd20*/  LOP3.LUT R3, R152, 0x10, RZ, 0x3c, !PT ;  /* 0x0000001098037812 */ /* 0x002fca00078e3cff */
[----:B------:R0:W-:Y:S04]  /*dd30*/  STL [R1+0xbb8], R3 ;  /* 0x000bb80301007387 */ /* 0x0001e80000100800 */
[----:B------:R1:W-:Y:S04]  /*dd40*/  STL [R1+0xbb4], R5 ;  /* 0x000bb40501007387 */ /* 0x0003e80000100800 */
[----:B------:R1:W-:Y:S01]  /*dd50*/  STL [R1+0xbb0], R4 ;  /* 0x000bb00401007387 */ /* 0x0003e20000100800 */
[----:B0-----:R-:W-:-:S07]  /*dd60*/  LOP3.LUT R3, R0, 0x20, RZ, 0x3c, !PT ;  /* 0x0000002000037812 */ /* 0x001fce00078e3cff */
.L_x_2:
[----:B------:R-:W2:Y:S01]  /*dd70*/  LDL R10, [R1+0xb88] ;  /* 0x000b8800010a7983 */ /* 0x000ea20000100800 */
[----:B------:R-:W0:Y:S03]  /*dd80*/  LDC R3, c[0x0][0x230] ;  /* 0x00008c00ff037b82 */ /* 0x000e260000000800 */
[----:B------:R-:W3:Y:S04]  /*dd90*/  LDL R229, [R1+0xb80] ;  /* 0x000b800001e57983 */ /* 0x000ee80000100800 */
[----:B------:R4:W-:Y:S04]  /*dda0*/  STL [R1+0x10d4], R126 ;  /* 0x0010d47e01007387 */ /* 0x0009e80000100800 */
[----:B----4-:R-:W4:Y:S04]  /*ddb0*/  LDL.LU R126, [R1+0xb20] ;  /* 0x000b2000017e7983 */ /* 0x010f280000300800 */
[----:B------:R1:W-:Y:S04]  /*ddc0*/  STL [R1+0x10d0], R127 ;  /* 0x0010d07f01007387 */ /* 0x0003e80000100800 */
[----:B-1----:R-:W4:Y:S04]  /*ddd0*/  LDL.LU R127, [R1+0xb44] ;  /* 0x000b4400017f7983 */ /* 0x002f280000300800 */
        /* <DEDUP_REMOVED lines=18> */
[----:B------:R1:W-:Y:S01]  /*df00*/  STL [R1+0x10a8], R137 ;  /* 0x0010a88901007387 */ /* 0x0003e20000100800 */
[----:B0-----:R-:W-:-:S03]  /*df10*/  IMAD R3, R230, -0x40, R3 ;  /* 0xffffffc0e6037824 */ /* 0x001fc600078e0203 */
[----:B-1----:R-:W4:Y:S04]  /*df20*/  LDL.LU R137, [R1+0xb1c] ;  /* 0x000b1c0001897983 */ /* 0x002f280000300800 */
[----:B------:R0:W-:Y:S04]  /*df30*/  STL [R1+0x10a4], R138 ;  /* 0x0010a48a01007387 */ /* 0x0001e80000100800 */
[----:B0-----:R-:W4:Y:S04]  /*df40*/  LDL.LU R138, [R1+0xaf0] ;  /* 0x000af000018a7983 */ /* 0x001f280000300800 */
[----:B------:R0:W-:Y:S04]  /*df50*/  STL [R1+0x10a0], R139 ;  /* 0x0010a08b01007387 */ /* 0x0001e80000100800 */
[----:B0-----:R-:W4:Y:S04]  /*df60*/  LDL.LU R139, [R1+0xb14] ;  /* 0x000b1400018b7983 */ /* 0x001f280000300800 */
[----:B------:R0:W-:Y:S01]  /*df70*/  STL [R1+0x109c], R140 ;  /* 0x00109c8c01007387 */ /* 0x0001e20000100800 */
[----:B------:R-:W-:-:S03]  /*df80*/  ISETP.GT.AND P0, PT, R3, RZ, PT ;  /* 0x000000ff0300720c */ /* 0x000fc60003f04270 */
[----:B0-----:R-:W4:Y:S04]  /*df90*/  LDL.LU R140, [R1+0xae8] ;  /* 0x000ae800018c7983 */ /* 0x001f280000300800 */
[----:B------:R0:W-:Y:S04]  /*dfa0*/  STL [R1+0x1098], R141 ;  /* 0x0010988d01007387 */ /* 0x0001e80000100800 */
        /* <DEDUP_REMOVED lines=9> */
[----:B------:R0:W-:Y:S01]  /*e040*/  STL [R1+0x1084], R146 ;  /* 0x0010849201007387 */ /* 0x0001e20000100800 */
[----:B------:R-:W-:-:S03]  /*e050*/  PRMT R195, RZ, 0x7610, R195 ;  /* 0x00007610ffc37816 */ /* 0x000fc600000000c3 */
[----:B0-----:R-:W4:Y:S04]  /*e060*/  LDL.LU R146, [R1+0xad0] ;  /* 0x000ad00001927983 */ /* 0x001f280000300800 */
[----:B------:R0:W-:Y:S01]  /*e070*/  STL [R1+0x1080], R147 ;  /* 0x0010809301007387 */ /* 0x0001e20000100800 */
[----:B------:R-:W-:Y:S02]  /*e080*/  @P0 IMAD.MOV.U32 R4, RZ, RZ, R9 ;  /* 0x000000ffff040224 */ /* 0x000fe400078e0009 */
[----:B------:R-:W-:-:S05]  /*e090*/  @P0 IMAD.MOV.U32 R5, RZ, RZ, R8 ;  /* 0x000000ffff050224 */ /* 0x000fca00078e0008 */
[----:B------:R2:W4:Y:S04]  /*e0a0*/  @P0 LDG.E.U8 R195, desc[UR32][R4.64] ;  /* 0x0000002004c30981 */ /* 0x000528000c1e1100 */
[----:B0-----:R-:W4:Y:S04]  /*e0b0*/  LDL.LU R147, [R1+0xaf4] ;  /* 0x000af40001937983 */ /* 0x001f280000300800 */
[----:B------:R0:W-:Y:S04]  /*e0c0*/  STL [R1+0x107c], R148 ;  /* 0x00107c9401007387 */ /* 0x0001e80000100800 */
[----:B0-----:R-:W4:Y:S04]  /*e0d0*/  LDL.LU R148, [R1+0xac8] ;  /* 0x000ac80001947983 */ /* 0x001f280000300800 */
[----:B------:R0:W-:Y:S04]  /*e0e0*/  STL [R1+0x1078], R149 ;  /* 0x0010789501007387 */ /* 0x0001e80000100800 */
[----:B0-----:R-:W4:Y:S04]  /*e0f0*/  LDL.LU R149, [R1+0xaec] ;  /* 0x000aec0001957983 */ /* 0x001f280000300800 */
[----:B------:R0:W-:Y:S04]  /*e100*/  STL [R1+0x1074], R150 ;  /* 0x0010749601007387 */ /* 0x0001e80000100800 */
[----:B0-----:R-:W4:Y:S04]  /*e110*/  LDL R150, [R1+0xb6c] ;  /* 0x000b6c0001967983 */ /* 0x001f280000100800 */
[----:B------:R0:W-:Y:S04]  /*e120*/  STL [R1+0x1070], R151 ;  /* 0x0010709701007387 */ /* 0x0001e80000100800 */
[----:B0-----:R-:W4:Y:S04]  /*e130*/  LDL.LU R151, [R1+0xae4] ;  /* 0x000ae40001977983 */ /* 0x001f280000300800 */
[----:B-----5:R0:W-:Y:S04]  /*e140*/  STL [R1+0x102c], R2 ;  /* 0x00102c0201007387 */ /* 0x0201e80000100800 */
[----:B0-----:R-:W4:Y:S01]  /*e150*/  LDL R2, [R1+0xb7c] ;  /* 0x000b7c0001027983 */ /* 0x001f220000100800 */
[----:B------:R-:W-:-:S03]  /*e160*/  ISETP.GT.AND P1, PT, R3, 0x1, PT ;  /* 0x000000010300780c */ /* 0x000fc60003f24270 */
[----:B------:R0:W-:Y:S04]  /*e170*/  STL [R1+0x12d8], R8 ;  /* 0x0012d80801007387 */ /* 0x0001e80000100800 */
[----:B0-----:R-:W4:Y:S04]  /*e180*/  LDL.LU R8, [R1+0xb70] ;  /* 0x000b700001087983 */ /* 0x001f280000300800 */
[----:B------:R-:W3:Y:S01]  /*e190*/  LDL R5, [R1+0xb84] ;  /* 0x000b840001057983 */ /* 0x000ee20000100800 */
[----:B------:R-:W-:Y:S01]  /*e1a0*/  ISETP.GT.AND P0, PT, R3, 0x2, PT ;  /* 0x000000020300780c */ /* 0x000fe20003f04270 */
[----:B--2---:R-:W-:Y:S01]  /*e1b0*/  @P1 IMAD.MOV.U32 R4, RZ, RZ, R10 ;  /* 0x000000ffff041224 */ /* 0x004fe200078e000a */
[----:B------:R-:W-:Y:S01]  /*e1c0*/  PRMT R15, RZ, 0x7610, R15 ;  /* 0x00007610ff0f7816 */ /* 0x000fe2000000000f */
[----:B------:R-:W2:Y:S01]  /*e1d0*/  LDL.LU R10, [R1+0xb68] ;  /* 0x000b6800010a7983 */ /* 0x000ea20000300800 */
[----:B------:R-:W-:-:S04]  /*e1e0*/  PRMT R194, RZ, 0x7610, R194 ;  /* 0x00007610ffc27816 */ /* 0x000fc800000000c2 */
[----:B---3--:R0:W3:Y:S05]  /*e1f0*/  @P1 LDG.E.U8 R15, desc[UR32][R4.64] ;  /* 0x00000020040f1981 */ /* 0x0080ea000c1e1100 */
[----:B0-----:R-:W-:Y:S02]  /*e200*/  @P0 IMAD.MOV.U32 R4, RZ, RZ, R229 ;  /* 0x000000ffff040224 */ /* 0x001fe400078e00e5 */
[----:B----4-:R-:W-:Y:S02]  /*e210*/  @P0 IMAD.MOV.U32 R5, RZ, RZ, R2 ;  /* 0x000000ffff050224 */ /* 0x010fe400078e0002 */
[----:B------:R-:W4:Y:S04]  /*e220*/  LDL R2, [R1+0xb5c] ;  /* 0x000b5c0001027983 */ /* 0x000f280000100800 */
[----:B------:R-:W3:Y:S04]  /*e230*/  LDL.LU R229, [R1+0xb60] ;  /* 0x000b600001e57983 */ /* 0x000ee80000300800 */
[----:B------:R0:W4:Y:S04]  /*e240*/  @P0 LDG.E.U8 R194, desc[UR32][R4.64] ;  /* 0x0000002004c20981 */ /* 0x000128000c1e1100 */
[----:B------:R-:W0:Y:S04]  /*e250*/  LDL R4, [R1+0xb74] ;  /* 0x000b740001047983 */ /* 0x000e280000100800 */
[----:B------:R-:W0:Y:S01]  /*e260*/  LDL R5, [R1+0xb78] ;  /* 0x000b780001057983 */ /* 0x000e220000100800 */
[----:B------:R-:W-:-:S02]  /*e270*/  ISETP.GT.AND P1, PT, R3, 0x3, PT ;  /* 0x000000030300780c */ /* 0x000fc40003f24270 */
[----:B------:R-:W-:Y:S02]  /*e280*/  ISETP.GT.AND P0, PT, R3, 0x4, PT ;  /* 0x000000040300780c */ /* 0x000fe40003f04270 */
[----:B------:R-:W-:Y:S02]  /*e290*/  PRMT R14, RZ, 0x7610, R14 ;  /* 0x00007610ff0e7816 */ /* 0x000fe4000000000e */
[----:B------:R-:W-:-:S07]  /*e2a0*/  PRMT R193, RZ, 0x7610, R193 ;  /* 0x00007610ffc17816 */ /* 0x000fce00000000c1 */
[----:B0-----:R-:W-:-:S04]  /*e2b0*/  @P1 LOP3.LUT R5, R5, R4, RZ, 0x3c, !PT ;  /* 0x0000000405051212 */ /* 0x001fc800078e3cff */
[----:B------:R-:W-:-:S04]  /*e2c0*/  @P1 LOP3.LUT R4, R5, R4, RZ, 0x3c, !PT ;  /* 0x0000000405041212 */ /* 0x000fc800078e3cff */
[----:B------:R-:W-:-:S05]  /*e2d0*/  @P1 LOP3.LUT R5, R5, R4, RZ, 0x3c, !PT ;  /* 0x0000000405051212 */ /* 0x000fca00078e3cff */
[----:B------:R0:W4:Y:S02]  /*e2e0*/  @P1 LDG.E.U8 R14, desc[UR32][R4.64] ;  /* 0x00000020040e1981 */ /* 0x000124000c1e1100 */
[----:B0-----:R-:W-:Y:S02]  /*e2f0*/  @P0 IMAD.MOV.U32 R4, RZ, RZ, R8 ;  /* 0x000000ffff040224 */ /* 0x001fe400078e0008 */
[----:B------:R-:W-:Y:S01]  /*e300*/  @P0 IMAD.MOV.U32 R5, RZ, RZ, R150 ;  /* 0x000000ffff050224 */ /* 0x000fe200078e0096 */
[C---:B------:R-:W-:Y:S01]  /*e310*/  ISETP.GT.AND P1, PT, R3.reuse, 0x5, PT ;  /* 0x000000050300780c */ /* 0x040fe20003f24270 */
[----:B------:R-:W4:Y:S04]  /*e320*/  LDL R150, [R1+0xb50] ;  /* 0x000b500001967983 */ /* 0x000f280000100800 */
[----:B------:R2:W4:Y:S04]  /*e330*/  @P0 LDG.E.U8 R193, desc[UR32][R4.64] ;  /* 0x0000002004c10981 */ /* 0x000528000c1e1100 */
[----:B------:R-:W3:Y:S01]  /*e340*/  LDL R5, [R1+0xb64] ;  /* 0x000b640001057983 */ /* 0x000ee20000100800 */
[----:B------:R-:W-:-:S03]  /*e350*/  ISETP.GT.AND P0, PT, R3, 0x6, PT ;  /* 0x000000060300780c */ /* 0x000fc60003f04270 */
[----:B--2---:R-:W-:Y:S01]  /*e360*/  @P1 IMAD.MOV.U32 R4, RZ, RZ, R10 ;  /* 0x000000ffff041224 */ /* 0x004fe200078e000a */
[----:B------:R-:W-:Y:S02]  /*e370*/  PRMT R13, RZ, 0x7610, R13 ;  /* 0x00007610ff0d7816 */ /* 0x000fe4000000000d */
[----:B------:R-:W-:-:S04]  /*e380*/  PRMT R192, RZ, 0x7610, R192 ;  /* 0x00007610ffc07816 */ /* 0x000fc800000000c0 */
[----:B---3--:R0:W2:Y:S03]  /*e390*/  @P1 LDG.E.U8 R13, desc[UR32][R4.64] ;  /* 0x00000020040d1981 */ /* 0x0080a6000c1e1100 */
[----:B0-----:R-:W-:Y:S02]  /*e3a0*/  @P0 IMAD.MOV.U32 R4, RZ, RZ, R229 ;  /* 0x000000ffff040224 */ /* 0x001fe400078e00e5 */
[----:B----4-:R-:W-:Y:S02]  /*e3b0*/  @P0 IMAD.MOV.U32 R5, RZ, RZ, R2 ;  /* 0x000000ffff050224 */ /* 0x010fe400078e0002 */
[----:B------:R-:W3:Y:S04]  /*e3c0*/  LDL.LU R2, [R1+0xb40] ;  /* 0x000b400001027983 */ /* 0x000ee80000300800 */
[----:B------:R0:W4:Y:S04]  /*e3d0*/  @P0 LDG.E.U8 R192, desc[UR32][R4.64] ;  /* 0x0000002004c00981 */ /* 0x000128000c1e1100 */
[----:B------:R-:W0:Y:S04]  /*e3e0*/  LDL R4, [R1+0xb54] ;  /* 0x000b540001047983 */ /* 0x000e280000100800 */
[----:B------:R-:W0:Y:S01]  /*e3f0*/  LDL R5, [R1+0xb58] ;  /* 0x000b580001057983 */ /* 0x000e220000100800 */
[----:B------:R-:W-:-:S02]  /*e400*/  ISETP.GT.AND P1, PT, R3, 0x7, PT ;  /* 0x000000070300780c */ /* 0x000fc40003f24270 */
[----:B------:R-:W-:-:S11]  /*e410*/  PRMT R12, RZ, 0x7610, R12 ;  /* 0x00007610ff0c7816 */ /* 0x000fd6000000000c */
[----:B0-----:R-:W-:-:S04]  /*e420*/  @P1 LOP3.LUT R5, R5, R4, RZ, 0x3c, !PT ;  /* 0x0000000405051212 */ /* 0x001fc800078e3cff */
[----:B------:R-:W-:-:S04]  /*e430*/  @P1 LOP3.LUT R4, R5, R4, RZ, 0x3c, !PT ;  /* 0x0000000405041212 */ /* 0x000fc800078e3cff */
[----:B------:R-:W-:-:S05]  /*e440*/  @P1 LOP3.LUT R5, R5, R4, RZ, 0x3c, !PT ;  /* 0x0000000405051212 */ /* 0x000fca00078e3cff */
[----:B------:R0:W4:Y:S04]  /*e450*/  @P1 LDG.E.U8 R12, desc[UR32][R4.64] ;  /* 0x00000020040c1981 */ /* 0x000128000c1e1100 */
[----:B------:R-:W2:Y:S01]  /*e460*/  LDL R5, [R1+0xb4c] ;  /* 0x000b4c0001057983 */ /* 0x000ea20000100800 */
[----:B------:R-:W-:Y:S02]  /*e470*/  ISETP.GT.AND P0, PT, R3, 0x8, PT ;  /* 0x000000080300780c */ /* 0x000fe40003f04270 */
[----:B------:R-:W-:-:S11]  /*e480*/  PRMT R191, RZ, 0x7610, R191 ;  /* 0x00007610ffbf7816 */ /* 0x000fd600000000bf */
[----:B0-----:R-:W-:Y:S01]  /*e490*/  @P0 IMAD.MOV.U32 R4, RZ, RZ, R150 ;  /* 0x000000ffff040224 */ /* 0x001fe200078e0096 */
[C---:B------:R-:W-:Y:S01]  /*e4a0*/  ISETP.GT.AND P1, PT, R3.reuse, 0x9, PT ;  /* 0x000000090300780c */ /* 0x040fe20003f24270 */
[----:B------:R-:W4:Y:S04]  /*e4b0*/  LDL R150, [R1+0xb28] ;  /* 0x000b280001967983 */ /* 0x000f280000100800 */
[----:B--2---:R0:W2:Y:S04]  /*e4c0*/  @P0 LDG.E.U8 R191, desc[UR32][R4.64] ;  /* 0x0000002004bf0981 */ /* 0x0040a8000c1e1100 */
[----:B------:R-:W0:Y:S01]  /*e4d0*/  LDL R5, [R1+0xb48] ;  /* 0x000b480001057983 */ /* 0x000e220000100800 */
[----:B------:R-:W-:-:S02]  /*e4e0*/  ISETP.GT.AND P0, PT, R3, 0xa, PT ;  /* 0x0000000a0300780c */ /* 0x000fc40003f04270 */
[----:B------:R-:W-:Y:S02]  /*e4f0*/  PRMT R11, RZ, 0x7610, R11 ;  /* 0x00007610ff0b7816 */ /* 0x000fe4000000000b */
[----:B------:R-:W-:Y:S01]  /*e500*/  PRMT R190, RZ, 0x7610, R190 ;  /* 0x00007610ffbe7816 */ /* 0x000fe200000000be */
[----:B0-----:R-:W-:Y:S02]  /*e510*/  @P1 IMAD.MOV.U32 R4, RZ, RZ, R5 ;  /* 0x000000ffff041224 */ /* 0x001fe400078e0005 */
[----:B------:R-:W-:-:S05]  /*e520*/  @P1 IMAD.MOV.U32 R5, RZ, RZ, R127 ;  /* 0x000000ffff051224 */ /* 0x000fca00078e007f */
[----:B------:R3:W2:Y:S02]  /*e530*/  @P1 LDG.E.U8 R11, desc[UR32][R4.64] ;  /* 0x00000020040b1981 */ /* 0x0006a4000c1e1100 */
[----:B---3--:R-:W-:Y:S02]  /*e540*/  @P0 IMAD.MOV.U32 R4, RZ, RZ, R2 ;  /* 0x000000ffff040224 */ /* 0x008fe400078e0002 */
[----:B------:R-:W-:-:S05]  /*e550*/  @P0 IMAD.MOV.U32 R5, RZ, RZ, R129 ;  /* 0x000000ffff050224 */ /* 0x000fca00078e0081 */
[----:B------:R0:W3:Y:S04]  /*e560*/  @P0 LDG.E.U8 R190, desc[UR32][R4.64] ;  /* 0x0000002004be0981 */ /* 0x0000e8000c1e1100 */
[----:B------:R-:W0:Y:S01]  /*e570*/  LDL R5, [R1+0xb38] ;  /* 0x000b380001057983 */ /* 0x000e220000100800 */
[C---:B------:R-:W-:Y:S02]  /*e580*/  ISETP.GT.AND P1, PT, R3.reuse, 0xb, PT ;  /* 0x0000000b0300780c */ /* 0x040fe40003f24270 */
[----:B------:R-:W-:Y:S02]  /*e590*/  PRMT R189, RZ, 0x7610, R189 ;  /* 0x00007610ffbd7816 */ /* 0x000fe400000000bd */
[----:B------:R-:W-:-:S09]  /*e5a0*/  ISETP.GT.AND P0, PT, R3, 0xc, PT ;  /* 0x0000000c0300780c */ /* 0x000fd20003f04270 */
[----:B0-----:R-:W-:Y:S02]  /*e5b0*/  @P1 IMAD.MOV.U32 R4, RZ, RZ, R5 ;  /* 0x000000ffff041224 */ /* 0x001fe400078e0005 */
[----:B------:R-:W-:-:S05]  /*e5c0*/  @P1 IMAD.MOV.U32 R5, RZ, RZ, R131 ;  /* 0x000000ffff051224 */ /* 0x000fca00078e0083 */
[----:B------:R0:W3:Y:S04]  /*e5d0*/  @P1 LDG.E.U8 R189, desc[UR32][R4.64] ;  /* 0x0000002004bd1981 */ /* 0x0000e8000c1e1100 */
[----:B------:R-:W0:Y:S01]  /*e5e0*/  LDL R5, [R1+0xb30] ;  /* 0x000b300001057983 */ /* 0x000e220000100800 */
[----:B------:R-:W-:Y:S02]  /*e5f0*/  ISETP.GT.AND P1, PT, R3, 0xd, PT ;  /* 0x0000000d0300780c */ /* 0x000fe40003f24270 */
[----:B------:R-:W-:Y:S02]  /*e600*/  PRMT R188, RZ, 0x7610, R188 ;  /* 0x00007610ffbc7816 */ /* 0x000fe400000000bc */
[----:B------:R-:W-:Y:S02]  /*e610*/  PRMT R187, RZ, 0x7610, R187 ;  /* 0x00007610ffbb7816 */ /* 0x000fe400000000bb */
[----:B------:R-:W-:-:S02]  /*e620*/  PRMT R7, RZ, 0x7610, R7 ;  /* 0x00007610ff077816 */ /* 0x000fc40000000007 */
[----:B------:R-:W-:Y:S02]  /*e630*/  PRMT R6, RZ, 0x7610, R6 ;  /* 0x00007610ff067816 */ /* 0x000fe40000000006 */
[----:B------:R-:W-:Y:S02]  /*e640*/  PRMT R186, RZ, 0x7610, R186 ;  /* 0x00007610ffba7816 */ /* 0x000fe400000000ba */
[----:B------:R-:W-:Y:S02]  /*e650*/  PRMT R185, RZ, 0x7610, R185 ;  /* 0x00007610ffb97816 */ /* 0x000fe400000000b9 */
[----:B------:R-:W-:Y:S02]  /*e660*/  PRMT R184, RZ, 0x7610, R184 ;  /* 0x00007610ffb87816 */ /* 0x000fe400000000b8 */
[----:B------:R-:W-:Y:S01]  /*e670*/  PRMT R183, RZ, 0x7610, R183 ;  /* 0x00007610ffb77816 */ /* 0x000fe200000000b7 */
[----:B0-----:R-:W-:Y:S02]  /*e680*/  @P0 IMAD.MOV.U32 R4, RZ, RZ, R5 ;  /* 0x000000ffff040224 */ /* 0x001fe400078e0005 */
[----:B------:R-:W-:-:S05]  /*e690*/  @P0 IMAD.MOV.U32 R5, RZ, RZ, R133 ;  /* 0x000000ffff050224 */ /* 0x000fca00078e0085 */
[----:B------:R4:W3:Y:S02]  /*e6a0*/  @P0 LDG.E.U8 R188, desc[UR32][R4.64] ;  /* 0x0000002004bc0981 */ /* 0x0008e4000c1e1100 */
[----:B----4-:R-:W-:Y:S02]  /*e6b0*/  @P1 IMAD.MOV.U32 R4, RZ, RZ, R150 ;  /* 0x000000ffff041224 */ /* 0x010fe400078e0096 */
[----:B------:R-:W4:Y:S01]  /*e6c0*/  LDL R150, [R1+0xadc] ;  /* 0x000adc0001967983 */ /* 0x000f220000100800 */
[----:B------:R-:W-:Y:S01]  /*e6d0*/  ISETP.GT.AND P0, PT, R3, 0xe, PT ;  /* 0x0000000e0300780c */ /* 0x000fe20003f04270 */
[----:B------:R-:W-:-:S05]  /*e6e0*/  @P1 IMAD.MOV.U32 R5, RZ, RZ, R135 ;  /* 0x000000ffff051224 */ /* 0x000fca00078e0087 */
[----:B------:R0:W3:Y:S01]  /*e6f0*/  @P1 LDG.E.U8 R187, desc[UR32][R4.64] ;  /* 0x0000002004bb1981 */ /* 0x0000e2000c1e1100 */
[----:B------:R-:W-:-:S06]  /*e700*/  ISETP.GT.AND P1, PT, R3, 0xf, PT ;  /* 0x0000000f0300780c */ /* 0x000fcc0003f24270 */
[----:B0-----:R-:W-:Y:S02]  /*e710*/  @P0 IMAD.MOV.U32 R4, RZ, RZ, R126 ;  /* 0x000000ffff040224 */ /* 0x001fe400078e007e */
[----:B------:R-:W-:-:S05]  /*e720*/  @P0 IMAD.MOV.U32 R5, RZ, RZ, R137 ;  /* 0x000000ffff050224 */ /* 0x000fca00078e0089 */
[----:B------:R0:W3:Y:S01]  /*e730*/  @P0 LDG.E.U8 R7, desc[UR32][R4.64] ;  /* 0x0000002004070981 */ /* 0x0000e2000c1e1100 */
[----:B------:R-:W-:Y:S01]  /*e740*/  ISETP.GT.AND P0, PT, R3, 0x10, PT ;  /* 0x000000100300780c */ /* 0x000fe20003f04270 */
[----:B0-----:R-:W-:Y:S02]  /*e750*/  @P1 IMAD.MOV.U32 R4, RZ, RZ, R128 ;  /* 0x000000ffff041224 */ /* 0x001fe400078e0080 */
[----:B------:R-:W-:-:S05]  /*e760*/  @P1 IMAD.MOV.U32 R5, RZ, RZ, R139 ;  /* 0x000000ffff051224 */ /* 0x000fca00078e008b */
[----:B------:R0:W3:Y:S01]  /*e770*/  @P1 LDG.E.U8 R6, desc[UR32][R4.64] ;  /* 0x0000002004061981 */ /* 0x0000e2000c1e1100 */
[----:B------:R-:W-:-:S04]  /*e780*/  ISETP.GT.AND P1, PT, R3, 0x11, PT ;  /* 0x000000110300780c */ /* 0x000fc80003f24270 */
        /* <DEDUP_REMOVED lines=11> */
[----:B------:R-:W-:Y:S02]  /*e840*/  ISETP.GT.AND P0, PT, R3, 0x14, PT ;  /* 0x000000140300780c */ /* 0x000fe40003f04270 */
[----:B------:R-:W-:Y:S01]  /*e850*/  PRMT R182, RZ, 0x7610, R182 ;  /* 0x00007610ffb67816 */ /* 0x000fe200000000b6 */
[----:B0-----:R-:W-:Y:S02]  /*e860*/  @P1 IMAD.MOV.U32 R4, RZ, RZ, R136 ;  /* 0x000000ffff041224 */ /* 0x001fe400078e0088 */
[----:B------:R-:W-:-:S05]  /*e870*/  @P1 IMAD.MOV.U32 R5, RZ, RZ, R147 ;  /* 0x000000ffff051224 */ /* 0x000fca00078e0093 */
[----:B------:R0:W3:Y:S01]  /*e880*/  @P1 LDG.E.U8 R183, desc[UR32][R4.64] ;  /* 0x0000002004b71981 */ /* 0x0000e2000c1e1100 */
[----:B------:R-:W-:Y:S02]  /*e890*/  ISETP.GT.AND P1, PT, R3, 0x15, PT ;  /* 0x000000150300780c */ /* 0x000fe40003f24270 */
[----:B0-----:R-:W-:Y:S02]  /*e8a0*/  @P0 IMAD.MOV.U32 R4, RZ, RZ, R138 ;  /* 0x000000ffff040224 */ /* 0x001fe400078e008a */
[----:B------:R-:W-:-:S05]  /*e8b0*/  @P0 IMAD.MOV.U32 R5, RZ, RZ, R149 ;  /* 0x000000ffff050224 */ /* 0x000fca00078e0095 */
[----:B------:R0:W3:Y:S01]  /*e8c0*/  @P0 LDG.E.U8 R182, desc[UR32][R4.64] ;  /* 0x0000002004b60981 */ /* 0x0000e2000c1e1100 */
[----:B------:R-:W-:Y:S02]  /*e8d0*/  ISETP.GT.AND P0, PT, R3, 0x16, PT ;  /* 0x000000160300780c */ /* 0x000fe40003f04270 */
[----:B------:R-:W-:Y:S02]  /*e8e0*/  PRMT R181, RZ, 0x7610, R181 ;  /* 0x00007610ffb57816 */ /* 0x000fe400000000b5 */
[----:B------:R-:W-:Y:S01]  /*e8f0*/  PRMT R180, RZ, 0x7610, R180 ;  /* 0x00007610ffb47816 */ /* 0x000fe200000000b4 */
[----:B0-----:R-:W-:Y:S02]  /*e900*/  @P1 IMAD.MOV.U32 R4, RZ, RZ, R140 ;  /* 0x000000ffff041224 */ /* 0x001fe400078e008c */
[----:B------:R-:W-:-:S05]  /*e910*/  @P1 IMAD.MOV.U32 R5, RZ, RZ, R151 ;  /* 0x000000ffff051224 */ /* 0x000fca00078e0097 */
[----:B------:R0:W3:Y:S02]  /*e920*/  @P1 LDG.E.U8 R181, desc[UR32][R4.64] ;  /* 0x0000002004b51981 */ /* 0x0000e4000c1e1100 */
[----:B0-----:R-:W-:Y:S02]  /*e930*/  @P0 IMAD.MOV.U32 R4, RZ, RZ, R142 ;  /* 0x000000ffff040224 */ /* 0x001fe400078e008e */
[----:B----4-:R-:W-:Y:S02]  /*e940*/  @P0 IMAD.MOV.U32 R5, RZ, RZ, R150 ;  /* 0x000000ffff050224 */ /* 0x010fe400078e0096 */
[----:B------:R-:W4:Y:S04]  /*e950*/  LDL.LU R150, [R1+0xac0] ;  /* 0x000ac00001967983 */ /* 0x000f280000300800 */
[----:B------:R0:W3:Y:S04]  /*e960*/  @P0 LDG.E.U8 R180, desc[UR32][R4.64] ;  /* 0x0000002004b40981 */ /* 0x0000e8000c1e1100 */
[----:B------:R-:W2:Y:S01]  /*e970*/  LDL R5, [R1+0xad4] ;  /* 0x000ad40001057983 */ /* 0x000ea20000100800 */
[----:B------:R-:W-:-:S02]  /*e980*/  ISETP.GT.AND P1, PT, R3, 0x17, PT ;  /* 0x000000170300780c */ /* 0x000fc40003f24270 */
[----:B------:R-:W-:-:S11]  /*e990*/  PRMT R179, RZ, 0x7610, R179 ;  /* 0x00007610ffb37816 */ /* 0x000fd600000000b3 */
[----:B0-----:R-:W-:Y:S01]  /*e9a0*/  @P1 IMAD.MOV.U32 R4, RZ, RZ, R144 ;  /* 0x000000ffff041224 */ /* 0x001fe200078e0090 */
[----:B------:R-:W-:-:S04]  /*e9b0*/  ISETP.GT.AND P0, PT, R3, 0x18, PT ;  /* 0x000000180300780c */ /* 0x000fc80003f04270 */
[----:B--2---:R0:W2:Y:S04]  /*e9c0*/  @P1 LDG.E.U8 R179, desc[UR32][R4.64] ;  /* 0x0000002004b31981 */ /* 0x0040a8000c1e1100 */
[----:B------:R-:W4:Y:S01]  /*e9d0*/  LDL R5, [R1+0xacc] ;  /* 0x000acc0001057983 */ /* 0x000f220000100800 */
[----:B------:R-:W-:-:S04]  /*e9e0*/  PRMT R178, RZ, 0x7610, R178 ;  /* 0x00007610ffb27816 */ /* 0x000fc800000000b2 */
[----:B0-----:R-:W-:Y:S01]  /*e9f0*/  @P0 IMAD.MOV.U32 R4, RZ, RZ, R146 ;  /* 0x000000ffff040224 */ /* 0x001fe200078e0092 */
[C---:B------:R-:W-:Y:S02]  /*ea00*/  ISETP.GT.AND P1, PT, R3.reuse, 0x19, PT ;  /* 0x000000190300780c */ /* 0x040fe40003f24270 */
[----:B------:R-:W-:Y:S02]  /*ea10*/  PRMT R177, RZ, 0x7610, R177 ;  /* 0x00007610ffb17816 */ /* 0x000fe400000000b1 */
[----:B----4-:R0:W4:Y:S04]  /*ea20*/  @P0 LDG.E.U8 R178, desc[UR32][R4.64] ;  /* 0x0000002004b20981 */ /* 0x010128000c1e1100 */
[----:B------:R-:W3:Y:S01]  /*ea30*/  LDL R5, [R1+0xac4] ;  /* 0x000ac40001057983 */ /* 0x000ee20000100800 */
[----:B------:R-:W-:-:S04]  /*ea40*/  ISETP.GT.AND P0, PT, R3, 0x1a, PT ;  /* 0x0000001a0300780c */ /* 0x000fc80003f04270 */
[----:B0-----:R-:W-:-:S05]  /*ea50*/  @P1 IMAD.MOV.U32 R4, RZ, RZ, R148 ;  /* 0x000000ffff041224 */ /* 0x001fca00078e0094 */
[----:B---3--:R0:W3:Y:S04]  /*ea60*/  @P1 LDG.E.U8 R177, desc[UR32][R4.64] ;  /* 0x0000002004b11981 */ /* 0x0080e8000c1e1100 */
[----:B------:R-:W2:Y:S01]  /*ea70*/  LDL R5, [R1+0xabc] ;  /* 0x000abc0001057983 */ /* 0x000ea20000100800 */
[----:B0-----:R-:W-:-:S03]  /*ea80*/  @P0 IMAD.MOV.U32 R4, RZ, RZ, R150 ;  /* 0x000000ffff040224 */ /* 0x001fc600078e0096 */
[----:B------:R0:W-:Y:S04]  /*ea90*/  STL.64 [R1+0x12d0], R150 ;  /* 0x0012d09601007387 */ /* 0x0001e80000100a00 */
[----:B0-----:R-:W3:Y:S04]  /*eaa0*/  LDL.LU R150, [R1+0xb88] ;  /* 0x000b880001967983 */ /* 0x001ee80000300800 */
[----:B------:R-:W4:Y:S04]  /*eab0*/  LDL.LU R151, [R1+0xab8] ;  /* 0x000ab80001977983 */ /* 0x000f280000300800 */
[----:B------:R0:W-:Y:S04]  /*eac0*/  STL.64 [R1+0x12c8], R148 ;  /* 0x0012c89401007387 */ /* 0x0001e80000100a00 */
[----:B0-----:R-:W3:Y:S04]  /*ead0*/  LDL R148, [R1+0xa94] ;  /* 0x000a940001947983 */ /* 0x001ee80000100800 */
[----:B------:R-:W3:Y:S04]  /*eae0*/  LDL R149, [R1+0xa98] ;  /* 0x000a980001957983 */ /* 0x000ee80000100800 */
        /* <DEDUP_REMOVED lines=11> */
[----:B------:R-:W-:Y:S04]  /*eba0*/  STL.64 [R1+0x12a0], R138 ;  /* 0x0012a08a01007387 */ /* 0x000fe80000100a00 */
        /* <DEDUP_REMOVED lines=54> */
[----:B------:R0:W-:Y:S04]  /*ef10*/  STL.64 [R1+0x10e8], R28 ;  /* 0x0010e81c01007387 */ /* 0x0001e80000100a00 */
[----:B------:R-:W-:Y:S04]  /*ef20*/  STL.64 [R1+0x10e0], R26 ;  /* 0x0010e01a01007387 */ /* 0x000fe80000100a00 */
[----:B------:R1:W-:Y:S04]  /*ef30*/  STL.64 [R1+0x10d8], R24 ;  /* 0x0010d81801007387 */ /* 0x0003e80000100a00 */
[----:B0-----:R-:W3:Y:S04]  /*ef40*/  LDL R29, [R1+0xa8c] ;  /* 0x000a8c00011d7983 */ /* 0x001ee80000100800 */
[----:B------:R-:W3:Y:S04]  /*ef50*/  LDL R28, [R1+0xa90] ;  /* 0x000a9000011c7983 */ /* 0x000ee80000100800 */
[----:B------:R-:W3:Y:S04]  /*ef60*/  LDL R35, [R1+0xa84] ;  /* 0x000a840001237983 */ /* 0x000ee80000100800 */
[----:B------:R-:W3:Y:S04]  /*ef70*/  LDL R34, [R1+0xa88] ;  /* 0x000a880001227983 */ /* 0x000ee80000100800 */
[----:B-1----:R-:W3:Y:S04]  /*ef80*/  LDL R25, [R1+0xa80] ;  /* 0x000a800001197983 */ /* 0x002ee80000100800 */
[----:B------:R-:W3:Y:S04]  /*ef90*/  LDL R27, [R1+0xa7c] ;  /* 0x000a7c00011b7983 */ /* 0x000ee80000100800 */
[----:B------:R-:W3:Y:S01]  /*efa0*/  LDL R24, [R1+0xa78] ;  /* 0x000a780001187983 */ /* 0x000ee20000100800 */
[----:B------:R-:W-:-:S02]  /*efb0*/  PRMT R176, RZ, 0x7610, R176 ;  /* 0x00007610ffb07816 */ /* 0x000fc400000000b0 */
[C---:B------:R-:W-:Y:S01]  /*efc0*/  ISETP.GT.AND P1, PT, R3.reuse, 0x1b, PT ;  /* 0x0000001b0300780c */ /* 0x040fe20003f24270 */
[----:B------:R-:W3:Y:S04]  /*efd0*/  LDL R26, [R1+0xa74] ;  /* 0x000a7400011a7983 */ /* 0x000ee80000100800 */
[----:B--2---:R4:W2:Y:S01]  /*efe0*/  @P0 LDG.E.U8 R176, desc[UR32][R4.64] ;  /* 0x0000002004b00981 */ /* 0x0048a2000c1e1100 */
[----:B------:R-:W-:Y:S02]  /*eff0*/  ISETP.GT.AND P0, PT, R3, 0x1c, PT ;  /* 0x0000001c0300780c */ /* 0x000fe40003f04270 */
[----:B------:R-:W-:Y:S01]  /*f000*/  PRMT R175, RZ, 0x7610, R175 ;  /* 0x00007610ffaf7816 */ /* 0x000fe200000000af */
[----:B------:R-:W2:Y:S01]  /*f010*/  LDL R33, [R1+0xa6c] ;  /* 0x000a6c0001217983 */ /* 0x000ea20000100800 */
[----:B------:R-:W-:-:S02]  /*f020*/  PRMT R174, RZ, 0x7610, R174 ;  /* 0x00007610ffae7816 */ /* 0x000fc400000000ae */
[----:B------:R-:W-:Y:S01]  /*f030*/  PRMT R173, RZ, 0x7610, R173 ;  /* 0x00007610ffad7816 */ /* 0x000fe200000000ad */
[----:B------:R-:W2:Y:S01]  /*f040*/  LDL R32, [R1+0xa70] ;  /* 0x000a700001207983 */ /* 0x000ea20000100800 */
[----:B----4-:R-:W-:Y:S01]  /*f050*/  @P1 IMAD.MOV.U32 R4, RZ, RZ, R151 ;  /* 0x000000ffff041224 */ /* 0x010fe200078e0097 */
[----:B------:R-:W-:Y:S02]  /*f060*/  PRMT R172, RZ, 0x7610, R172 ;  /* 0x00007610ffac7816 */ /* 0x000fe400000000ac */
[----:B------:R-:W4:Y:S01]  /*f070*/  LDL R31, [R1+0xa64] ;  /* 0x000a6400011f7983 */ /* 0x000f220000100800 */
[----:B------:R-:W-:-:S03]  /*f080*/  PRMT R170, RZ, 0x7610, R170 ;  /* 0x00007610ffaa7816 */ /* 0x000fc600000000aa */
[----:B------:R-:W4:Y:S01]  /*f090*/  LDL R30, [R1+0xa68] ;  /* 0x000a6800011e7983 */ /* 0x000f220000100800 */
[----:B------:R-:W-:Y:S02]  /*f0a0*/  PRMT R171, RZ, 0x7610, R171 ;  /* 0x00007610ffab7816 */ /* 0x000fe400000000ab */
[----:B------:R-:W-:Y:S01]  /*f0b0*/  PRMT R169, RZ, 0x7610, R169 ;  /* 0x00007610ffa97816 */ /* 0x000fe200000000a9 */
[----:B------:R-:W4:Y:S01]  /*f0c0*/  LDL R37, [R1+0x9ec] ;  /* 0x0009ec0001257983 */ /* 0x000f220000100800 */
[----:B------:R-:W-:Y:S02]  /*f0d0*/  PRMT R168, RZ, 0x7610, R168 ;  /* 0x00007610ffa87816 */ /* 0x000fe400000000a8 */
[----:B------:R-:W-:Y:S01]  /*f0e0*/  PRMT R167, RZ, 0x7610, R167 ;  /* 0x00007610ffa77816 */ /* 0x000fe200000000a7 */
[----:B------:R-:W4:Y:S01]  /*f0f0*/  LDL R36, [R1+0x9f0] ;  /* 0x0009f00001247983 */ /* 0x000f220000100800 */
[----:B---3--:R-:W-:-:S05]  /*f100*/  @P1 IMAD.MOV.U32 R5, RZ, RZ, R141 ;  /* 0x000000ffff051224 */ /* 0x008fca00078e008d */
        /* <DEDUP_REMOVED lines=19> */
[----:B------:R-:W3:Y:S01]  /*f240*/  LDL R29, [R1+0xa5c] ;  /* 0x000a5c00011d7983 */ /* 0x000ee20000100800 */
[----:B------:R-:W-:-:S03]  /*f250*/  @P0 IMAD.MOV.U32 R4, RZ, RZ, R28 ;  /* 0x000000ffff040224 */ /* 0x000fc600078e001c */
[----:B------:R-:W3:Y:S04]  /*f260*/  LDL R28, [R1+0xa60] ;  /* 0x000a6000011c7983 */ /* 0x000ee80000100800 */
[----:B------:R0:W3:Y:S01]  /*f270*/  @P0 LDG.E.U8 R171, desc[UR32][R4.64] ;  /* 0x0000002004ab0981 */ /* 0x0000e2000c1e1100 */
[----:B------:R-:W-:Y:S01]  /*f280*/  ISETP.GT.AND P0, PT, R3, 0x22, PT ;  /* 0x000000220300780c */ /* 0x000fe20003f04270 */
[----:B0-----:R-:W-:Y:S02]  /*f290*/  @P1 IMAD.MOV.U32 R4, RZ, RZ, R34 ;  /* 0x000000ffff041224 */ /* 0x001fe400078e0022 */
[----:B------:R-:W-:Y:S01]  /*f2a0*/  @P1 IMAD.MOV.U32 R5, RZ, RZ, R35 ;  /* 0x000000ffff051224 */ /* 0x000fe200078e0023 */
[----:B------:R-:W-:Y:S01]  /*f2b0*/  PRMT R166, RZ, 0x7610, R166 ;  /* 0x00007610ffa67816 */ /* 0x000fe200000000a6 */
[----:B------:R-:W3:Y:S04]  /*f2c0*/  LDL R35, [R1+0xa34] ;  /* 0x000a340001237983 */ /* 0x000ee80000100800 */
[----:B------:R0:W3:Y:S01]  /*f2d0*/  @P1 LDG.E.U8 R169, desc[UR32][R4.64] ;  /* 0x0000002004a91981 */ /* 0x0000e2000c1e1100 */
[----:B------:R-:W-:-:S03]  /*f2e0*/  PRMT R165, RZ, 0x7610, R165 ;  /* 0x00007610ffa57816 */ /* 0x000fc600000000a5 */
[----:B------:R-:W3:Y:S01]  /*f2f0*/  LDL R34, [R1+0xa38] ;  /* 0x000a380001227983 */ /* 0x000ee20000100800 */
[----:B0-----:R-:W-:-:S03]  /*f300*/  @P0 IMAD.MOV.U32 R4, RZ, RZ, R25 ;  /* 0x000000ffff040224 */ /* 0x001fc600078e0019 */
[----:B------:R-:W3:Y:S01]  /*f310*/  LDL R25, [R1+0xa58] ;  /* 0x000a580001197983 */ /* 0x000ee20000100800 */
[----:B------:R-:W-:-:S03]  /*f320*/  @P0 IMAD.MOV.U32 R5, RZ, RZ, R27 ;  /* 0x000000ffff050224 */ /* 0x000fc600078e001b */
[----:B------:R-:W3:Y:S01]  /*f330*/  LDL R27, [R1+0xa54] ;  /* 0x000a5400011b7983 */ /* 0x000ee20000100800 */
[----:B------:R-:W-:-:S03]  /*f340*/  ISETP.GT.AND P1, PT, R3, 0x23, PT ;  /* 0x000000230300780c */ /* 0x000fc60003f24270 */
[----:B------:R0:W3:Y:S10]  /*f350*/  @P0 LDG.E.U8 R168, desc[UR32][R4.64] ;  /* 0x0000002004a80981 */ /* 0x0000f4000c1e1100 */
[----:B0-----:R-:W-:-:S02]  /*f360*/  @P1 IMAD.MOV.U32 R4, RZ, RZ, R24 ;  /* 0x000000ffff041224 */ /* 0x001fc400078e0018 */
[----:B------:R-:W3:Y:S01]  /*f370*/  LDL R24, [R1+0xa50] ;  /* 0x000a500001187983 */ /* 0x000ee20000100800 */
[----:B------:R-:W-:-:S03]  /*f380*/  @P1 IMAD.MOV.U32 R5, RZ, RZ, R26 ;  /* 0x000000ffff051224 */ /* 0x000fc600078e001a */
[----:B------:R-:W3:Y:S01]  /*f390*/  LDL R26, [R1+0xa4c] ;  /* 0x000a4c00011a7983 */ /* 0x000ee20000100800 */
[----:B------:R-:W-:-:S03]  /*f3a0*/  ISETP.GT.AND P0, PT, R3, 0x24, PT ;  /* 0x000000240300780c */ /* 0x000fc60003f04270 */
[----:B------:R2:W3:Y:S01]  /*f3b0*/  @P1 LDG.E.U8 R167, desc[UR32][R4.64] ;  /* 0x0000002004a71981 */ /* 0x0004e2000c1e1100 */
[----:B------:R-:W-:-:S09]  /*f3c0*/  ISETP.GT.AND P1, PT, R3, 0x25, PT ;  /* 0x000000250300780c */ /* 0x000fd20003f24270 */
[----:B--2---:R-:W-:Y:S02]  /*f3d0*/  @P0 IMAD.MOV.U32 R4, RZ, RZ, R32 ;  /* 0x000000ffff040224 */ /* 0x004fe400078e0020 */
[----:B------:R-:W-:Y:S01]  /*f3e0*/  @P0 IMAD.MOV.U32 R5, RZ, RZ, R33 ;  /* 0x000000ffff050224 */ /* 0x000fe200078e0021 */
[----:B------:R-:W2:Y:S04]  /*f3f0*/  LDL R32, [R1+0xa48] ;  /* 0x000a480001207983 */ /* 0x000ea80000100800 */
[----:B------:R-:W2:Y:S04]  /*f400*/  LDL R33, [R1+0xa44] ;  /* 0x000a440001217983 */ /* 0x000ea80000100800 */
[----:B------:R4:W2:Y:S01]  /*f410*/  @P0 LDG.E.U8 R166, desc[UR32][R4.64] ;  /* 0x0000002004a60981 */ /* 0x0008a2000c1e1100 */
[----:B------:R-:W-:Y:S01]  /*f420*/  ISETP.GT.AND P0, PT, R3, 0x26, PT ;  /* 0x000000260300780c */ /* 0x000fe20003f04270 */
[----:B----4-:R-:W-:-:S02]  /*f430*/  @P1 IMAD.MOV.U32 R4, RZ, RZ, R30 ;  /* 0x000000ffff041224 */ /* 0x010fc400078e001e */
[----:B------:R-:W-:Y:S01]  /*f440*/  @P1 IMAD.MOV.U32 R5, RZ, RZ, R31 ;  /* 0x000000ffff051224 */ /* 0x000fe200078e001f */
[----:B------:R-:W4:Y:S04]  /*f450*/  LDL R30, [R1+0xa40] ;  /* 0x000a4000011e7983 */ /* 0x000f280000100800 */
[----:B------:R-:W4:Y:S04]  /*f460*/  LDL R31, [R1+0xa3c] ;  /* 0x000a3c00011f7983 */ /* 0x000f280000100800 */
[----:B------:R3:W4:Y:S01]  /*f470*/  @P1 LDG.E.U8 R165, desc[UR32][R4.64] ;  /* 0x0000002004a51981 */ /* 0x000722000c1e1100 */
[----:B------:R-:W-:-:S02]  /*f480*/  ISETP.GT.AND P1, PT, R3, 0x27, PT ;  /* 0x000000270300780c */ /* 0x000fc40003f24270 */
[----:B------:R-:W-:Y:S02]  /*f490*/  PRMT R164, RZ, 0x7610, R164 ;  /* 0x00007610ffa47816 */ /* 0x000fe400000000a4 */
[----:B------:R-:W-:Y:S01]  /*f4a0*/  PRMT R163, RZ, 0x7610, R163 ;  /* 0x00007610ffa37816 */ /* 0x000fe200000000a3 */
[----:B---3--:R-:W-:Y:S02]  /*f4b0*/  @P0 IMAD.MOV.U32 R5, RZ, RZ, R29 ;  /* 0x000000ffff050224 */ /* 0x008fe400078e001d */
[----:B------:R-:W3:Y:S01]  /*f4c0*/  LDL R29, [R1+0xa2c] ;  /* 0x000a2c00011d7983 */ /* 0x000ee20000100800 */
[----:B------:R-:W-:-:S03]  /*f4d0*/  @P0 IMAD.MOV.U32 R4, RZ, RZ, R28 ;  /* 0x000000ffff040224 */ /* 0x000fc600078e001c */
[----:B------:R-:W3:Y:S04]  /*f4e0*/  LDL R28, [R1+0xa30] ;  /* 0x000a3000011c7983 */ /* 0x000ee80000100800 */
[----:B------:R0:W3:Y:S01]  /*f4f0*/  @P0 LDG.E.U8 R164, desc[UR32][R4.64] ;  /* 0x0000002004a40981 */ /* 0x0000e2000c1e1100 */
[----:B------:R-:W-:Y:S01]  /*f500*/  ISETP.GT.AND P0, PT, R3, 0x28, PT ;  /* 0x000000280300780c */ /* 0x000fe20003f04270 */
[----:B0-----:R-:W-:Y:S02]  /*f510*/  @P1 IMAD.MOV.U32 R4, RZ, RZ, R25 ;  /* 0x000000ffff041224 */ /* 0x001fe400078e0019 */
[----:B------:R-:W3:Y:S01]  /*f520*/  LDL R25, [R1+0xa28] ;  /* 0x000a280001197983 */ /* 0x000ee20000100800 */
[----:B------:R-:W-:-:S03]  /*f530*/  @P1 IMAD.MOV.U32 R5, RZ, RZ, R27 ;  /* 0x000000ffff051224 */ /* 0x000fc600078e001b */
[----:B------:R-:W3:Y:S04]  /*f540*/  LDL R27, [R1+0xa24] ;  /* 0x000a2400011b7983 */ /* 0x000ee80000100800 */
[----:B------:R0:W3:Y:S02]  /*f550*/  @P1 LDG.E.U8 R163, desc[UR32][R4.64] ;  /* 0x0000002004a31981 */ /* 0x0000e4000c1e1100 */
[----:B0-----:R-:W-:Y:S02]  /*f560*/  @P0 IMAD.MOV.U32 R4, RZ, RZ, R24 ;  /* 0x000000ffff040224 */ /* 0x001fe400078e0018 */
[----:B------:R-:W3:Y:S01]  /*f570*/  LDL R24, [R1+0xa20] ;  /* 0x000a200001187983 */ /* 0x000ee20000100800 */
[----:B------:R-:W-:-:S03]  /*f580*/  @P0 IMAD.MOV.U32 R5, RZ, RZ, R26 ;  /* 0x000000ffff050224 */ /* 0x000fc600078e001a */
[----:B------:R-:W3:Y:S01]  /*f590*/  LDL R26, [R1+0xa1c] ;  /* 0x000a1c00011a7983 */ /* 0x000ee20000100800 */
[----:B------:R-:W-:Y:S02]  /*f5a0*/  ISETP.GT.AND P1, PT, R3, 0x29, PT ;  /* 0x000000290300780c */ /* 0x000fe40003f24270 */
[----:B------:R-:W-:Y:S02]  /*f5b0*/  PRMT R162, RZ, 0x7610, R162 ;  /* 0x00007610ffa27816 */ /* 0x000fe400000000a2 */
[----:B------:R-:W-:-:S04]  /*f5c0*/  PRMT R161, RZ, 0x7610, R161 ;  /* 0x00007610ffa17816 */ /* 0x000fc800000000a1 */
[----:B------:R2:W3:Y:S01]  /*f5d0*/  @P0 LDG.E.U8 R162, desc[UR32][R4.64] ;  /* 0x0000002004a20981 */ /* 0x0004e2000c1e1100 */
[----:B------:R-:W-:-:S04]  /*f5e0*/  ISETP.GT.AND P0, PT, R3, 0x2a, PT ;  /* 0x0000002a0300780c */ /* 0x000fc80003f04270 */
[----:B--2---:R-:W-:Y:S02]  /*f5f0*/  @P1 IMAD.MOV.U32 R4, RZ, RZ, R32 ;  /* 0x000000ffff041224 */ /* 0x004fe400078e0020 */
[----:B------:R-:W-:Y:S01]  /*f600*/  @P1 IMAD.MOV.U32 R5, RZ, RZ, R33 ;  /* 0x000000ffff051224 */ /* 0x000fe200078e0021 */
[----:B------:R-:W2:Y:S04]  /*f610*/  LDL R32, [R1+0xa18] ;  /* 0x000a180001207983 */ /* 0x000ea80000100800 */
[----:B------:R-:W2:Y:S04]  /*f620*/  LDL R33, [R1+0xa14] ;  /* 0x000a140001217983 */ /* 0x000ea80000100800 */
[----:B------:R4:W2:Y:S01]  /*f630*/  @P1 LDG.E.U8 R161, desc[UR32][R4.64] ;  /* 0x0000002004a11981 */ /* 0x0008a2000c1e1100 */
[----:B------:R-:W-:-:S02]  /*f640*/  ISETP.GT.AND P1, PT, R3, 0x2b, PT ;  /* 0x0000002b0300780c */ /* 0x000fc40003f24270 */
[----:B------:R-:W-:Y:S02]  /*f650*/  PRMT R160, RZ, 0x7610, R160 ;  /* 0x00007610ffa07816 */ /* 0x000fe400000000a0 */
[----:B------:R-:W-:Y:S01]  /*f660*/  PRMT R159, RZ, 0x7610, R159 ;  /* 0x00007610ff9f7816 */ /* 0x000fe2000000009f */
[----:B----4-:R-:W-:Y:S02]  /*f670*/  @P0 IMAD.MOV.U32 R4, RZ, RZ, R30 ;  /* 0x000000ffff040224 */ /* 0x010fe400078e001e */
[----:B------:R-:W-:Y:S01]  /*f680*/  @P0 IMAD.MOV.U32 R5, RZ, RZ, R31 ;  /* 0x000000ffff050224 */ /* 0x000fe200078e001f */
[----:B------:R-:W4:Y:S04]  /*f690*/  LDL R30, [R1+0xa10] ;  /* 0x000a1000011e7983 */ /* 0x000f280000100800 */
[----:B------:R0:W4:Y:S01]  /*f6a0*/  @P0 LDG.E.U8 R160, desc[UR32][R4.64] ;  /* 0x0000002004a00981 */ /* 0x000122000c1e1100 */
[----:B------:R-:W-:-:S03]  /*f6b0*/  ISETP.GT.AND P0, PT, R3, 0x2c, PT ;  /* 0x0000002c0300780c */ /* 0x000fc60003f04270 */
[----:B------:R-:W4:Y:S01]  /*f6c0*/  LDL R31, [R1+0xa0c] ;  /* 0x000a0c00011f7983 */ /* 0x000f220000100800 */
[----:B0-----:R-:W-:Y:S02]  /*f6d0*/  @P1 IMAD.MOV.U32 R4, RZ, RZ, R34 ;  /* 0x000000ffff041224 */ /* 0x001fe400078e0022 */
[----:B------:R-:W-:Y:S01]  /*f6e0*/  @P1 IMAD.MOV.U32 R5, RZ, RZ, R35 ;  /* 0x000000ffff051224 */ /* 0x000fe200078e0023 */
[----:B------:R-:W-:Y:S01]  /*f6f0*/  PRMT R158, RZ, 0x7610, R158 ;  /* 0x00007610ff9e7816 */ /* 0x000fe2000000009e */
[----:B------:R-:W4:Y:S04]  /*f700*/  LDL R35, [R1+0x9e4] ;  /* 0x0009e40001237983 */ /* 0x000f280000100800 */
[----:B------:R3:W4:Y:S01]  /*f710*/  @P1 LDG.E.U8 R159, desc[UR32][R4.64] ;  /* 0x00000020049f1981 */ /* 0x000722000c1e1100 */
[----:B------:R-:W-:-:S02]  /*f720*/  ISETP.GT.AND P1, PT, R3, 0x2d, PT ;  /* 0x0000002d0300780c */ /* 0x000fc40003f24270 */
[----:B------:R-:W-:Y:S01]  /*f730*/  PRMT R157, RZ, 0x7610, R157 ;  /* 0x00007610ff9d7816 */ /* 0x000fe2000000009d */
[----:B------:R-:W4:Y:S01]  /*f740*/  LDL R34, [R1+0x9e8] ;  /* 0x0009e80001227983 */ /* 0x000f220000100800 */
[----:B---3--:R-:W-:-:S03]  /*f750*/  @P0 IMAD.MOV.U32 R5, RZ, RZ, R29 ;  /* 0x000000ffff050224 */ /* 0x008fc600078e001d */
        /* <DEDUP_REMOVED lines=15> */
[----:B------:R-:W-:-:S06]  /*f850*/  PRMT R156, RZ, 0x7610, R156 ;  /* 0x00007610ff9c7816 */ /* 0x000fcc000000009c */
[----:B------:R2:W3:Y:S01]  /*f860*/  @P0 LDG.E.U8 R156, desc[UR32][R4.64] ;  /* 0x00000020049c0981 */ /* 0x0004e2000c1e1100 */
[----:B------:R-:W-:-:S04]  /*f870*/  ISETP.GT.AND P0, PT, R3, 0x30, PT ;  /* 0x000000300300780c */ /* 0x000fc80003f04270 */
[----:B--2---:R-:W-:Y:S02]  /*f880*/  @P1 IMAD.MOV.U32 R4, RZ, RZ, R32 ;  /* 0x000000ffff041224 */ /* 0x004fe400078e0020 */
[----:B------:R-:W2:Y:S01]  /*f890*/  LDL R32, [R1+0x9e0] ;  /* 0x0009e00001207983 */ /* 0x000ea20000100800 */
[----:B------:R-:W-:-:S03]  /*f8a0*/  @P1 IMAD.MOV.U32 R5, RZ, RZ, R33 ;  /* 0x000000ffff051224 */ /* 0x000fc600078e0021 */
[----:B------:R-:W2:Y:S01]  /*f8b0*/  LDL R33, [R1+0x9dc] ;  /* 0x0009dc0001217983 */ /* 0x000ea20000100800 */
[----:B------:R-:W-:Y:S02]  /*f8c0*/  PRMT R154, RZ, 0x7610, R154 ;  /* 0x00007610ff9a7816 */ /* 0x000fe4000000009a */
[----:B------:R-:W-:-:S04]  /*f8d0*/  PRMT R155, RZ, 0x7610, R155 ;  /* 0x00007610ff9b7816 */ /* 0x000fc8000000009b */
[----:B------:R4:W2:Y:S01]  /*f8e0*/  @P1 LDG.E.U8 R154, desc[UR32][R4.64] ;  /* 0x00000020049a1981 */ /* 0x0008a2000c1e1100 */
[----:B------:R-:W-:Y:S01]  /*f8f0*/  ISETP.GT.AND P1, PT, R3, 0x31, PT ;  /* 0x000000310300780c */ /* 0x000fe20003f24270 */
[----:B----4-:R-:W-:Y:S02]  /*f900*/  @P0 IMAD.MOV.U32 R4, RZ, RZ, R30 ;  /* 0x000000ffff040224 */ /* 0x010fe400078e001e */
[----:B------:R-:W4:Y:S01]  /*f910*/  LDL R30, [R1+0x9d8] ;  /* 0x0009d800011e7983 */ /* 0x000f220000100800 */
[----:B------:R-:W-:-:S03]  /*f920*/  @P0 IMAD.MOV.U32 R5, RZ, RZ, R31 ;  /* 0x000000ffff050224 */ /* 0x000fc600078e001f */
[----:B------:R-:W4:Y:S04]  /*f930*/  LDL R31, [R1+0x9d4] ;  /* 0x0009d400011f7983 */ /* 0x000f280000100800 */
[----:B------:R3:W4:Y:S01]  /*f940*/  @P0 LDG.E.U8 R155, desc[UR32][R4.64] ;  /* 0x00000020049b0981 */ /* 0x000722000c1e1100 */
[----:B------:R-:W-:Y:S02]  /*f950*/  ISETP.GT.AND P0, PT, R3, 0x32, PT ;  /* 0x000000320300780c */ /* 0x000fe40003f04270 */
[----:B------:R-:W-:Y:S02]  /*f960*/  PRMT R153, RZ, 0x7610, R153 ;  /* 0x00007610ff997816 */ /* 0x000fe40000000099 */
[----:B------:R-:W-:Y:S01]  /*f970*/  PRMT R152, RZ, 0x7610, R152 ;  /* 0x00007610ff987816 */ /* 0x000fe20000000098 */
[----:B---3--:R-:W-:-:S02]  /*f980*/  @P1 IMAD.MOV.U32 R5, RZ, RZ, R29 ;  /* 0x000000ffff051224 */ /* 0x008fc400078e001d */
        /* <DEDUP_REMOVED lines=12> */
[----:B------:R-:W-:Y:S01]  /*fa50*/  ISETP.GT.AND P0, PT, R3, 0x34, PT ;  /* 0x000000340300780c */ /* 0x000fe20003f04270 */
[----:B------:R-:W-:Y:S01]  /*fa60*/  @P1 IMAD.MOV.U32 R5, RZ, RZ, R26 ;  /* 0x000000ffff051224 */ /* 0x000fe200078e001a */
[----:B------:R-:W-:Y:S01]  /*fa70*/  PRMT R23, RZ, 0x7610, R23 ;  /* 0x00007610ff177816 */ /* 0x000fe20000000017 */
[----:B------:R-:W3:Y:S01]  /*fa80*/  LDL R26, [R1+0x9bc] ;  /* 0x0009bc00011a7983 */ /* 0x000ee20000100800 */
[----:B------:R-:W-:-:S04]  /*fa90*/  PRMT R22, RZ, 0x7610, R22 ;  /* 0x00007610ff167816 */ /* 0x000fc80000000016 */
[----:B------:R0:W3:Y:S01]  /*faa0*/  @P1 LDG.E.U8 R23, desc[UR32][R4.64] ;  /* 0x0000002004171981 */ /* 0x0000e2000c1e1100 */
[----:B------:R-:W-:-:S04]  /*fab0*/  ISETP.GT.AND P1, PT, R3, 0x35, PT ;  /* 0x000000350300780c */ /* 0x000fc80003f24270 */
[----:B0-----:R-:W-:Y:S02]  /*fac0*/  @P0 IMAD.MOV.U32 R4, RZ, RZ, R36 ;  /* 0x000000ffff040224 */ /* 0x001fe400078e0024 */
[----:B------:R-:W-:Y:S01]  /*fad0*/  @P0 IMAD.MOV.U32 R5, RZ, RZ, R37 ;  /* 0x000000ffff050224 */ /* 0x000fe200078e0025 */
[----:B------:R-:W-:Y:S02]  /*fae0*/  PRMT R21, RZ, 0x7610, R21 ;  /* 0x00007610ff157816 */ /* 0x000fe40000000015 */
[----:B------:R-:W-:Y:S02]  /*faf0*/  PRMT R20, RZ, 0x7610, R20 ;  /* 0x00007610ff147816 */ /* 0x000fe40000000014 */
[----:B------:R-:W-:Y:S01]  /*fb00*/  PRMT R19, RZ, 0x7610, R19 ;  /* 0x00007610ff137816 */ /* 0x000fe20000000013 */
[----:B------:R0:W3:Y:S01]  /*fb10*/  @P0 LDG.E.U8 R22, desc[UR32][R4.64] ;  /* 0x0000002004160981 */ /* 0x0000e2000c1e1100 */
[----:B------:R-:W-:Y:S02]  /*fb20*/  ISETP.GT.AND P0, PT, R3, 0x36, PT ;  /* 0x000000360300780c */ /* 0x000fe40003f04270 */
[----:B------:R-:W-:-:S02]  /*fb30*/  PRMT R18, RZ, 0x7610, R18 ;  /* 0x00007610ff127816 */ /* 0x000fc40000000012 */
[----:B------:R-:W-:Y:S02]  /*fb40*/  PRMT R17, RZ, 0x7610, R17 ;  /* 0x00007610ff117816 */ /* 0x000fe40000000011 */
[----:B------:R-:W-:Y:S02]  /*fb50*/  PRMT R16, RZ, 0x7610, R16 ;  /* 0x00007610ff107816 */ /* 0x000fe40000000010 */
[----:B------:R-:W-:Y:S01]  /*fb60*/  LOP3.LUT R195, R195, 0xffff, RZ, 0xc0, !PT ;  /* 0x0000ffffc3c37812 */ /* 0x000fe200078ec0ff */
[----:B0-----:R-:W-:Y:S01]  /*fb70*/  @P1 IMAD.MOV.U32 R4, RZ, RZ, R34 ;  /* 0x000000ffff041224 */ /* 0x001fe200078e0022 */
[----:B------:R-:W-:Y:S01]  /*fb80*/  LOP3.LUT R15, R15, 0xffff, RZ, 0xc0, !PT ;  /* 0x0000ffff0f0f7812 */ /* 0x000fe200078ec0ff */
[----:B------:R-:W-:Y:S01]  /*fb90*/  @P1 IMAD.MOV.U32 R5, RZ, RZ, R35 ;  /* 0x000000ffff051224 */ /* 0x000fe200078e0023 */
[----:B------:R-:W-:Y:S02]  /*fba0*/  LOP3.LUT R194, R194, 0xffff, RZ, 0xc0, !PT ;  /* 0x0000ffffc2c27812 */ /* 0x000fe400078ec0ff */
[----:B------:R-:W-:-:S02]  /*fbb0*/  LOP3.LUT R14, R14, 0xffff, RZ, 0xc0, !PT ;  /* 0x0000ffff0e0e7812 */ /* 0x000fc400078ec0ff */
[----:B------:R-:W-:Y:S01]  /*fbc0*/  LOP3.LUT R193, R193, 0xffff, RZ, 0xc0, !PT ;  /* 0x0000ffffc1c17812 */ /* 0x000fe200078ec0ff */
[----:B------:R2:W3:Y:S01]  /*fbd0*/  @P1 LDG.E.U8 R21, desc[UR32][R4.64] ;  /* 0x0000002004151981 */ /* 0x0004e2000c1e1100 */
[----:B------:R-:W-:Y:S02]  /*fbe0*/  ISETP.GT.AND P1, PT, R3, 0x37, PT ;  /* 0x000000370300780c */ /* 0x000fe40003f24270 */
[----:B------:R-:W-:Y:S02]  /*fbf0*/  PRMT R195, R195, 0x3340, R15 ;  /* 0x00003340c3c37816 */ /* 0x000fe4000000000f */
[----:B------:R-:W-:Y:S02]  /*fc00*/  LOP3.LUT R13, R13, 0xffff, RZ, 0xc0, !PT ;  /* 0x0000ffff0d0d7812 */ /* 0x000fe400078ec0ff */
[----:B------:R-:W-:Y:S02]  /*fc10*/  LOP3.LUT R192, R192, 0xffff, RZ, 0xc0, !PT ;  /* 0x0000ffffc0c07812 */ /* 0x000fe400078ec0ff */
[----:B------:R-:W-:Y:S01]  /*fc20*/  LOP3.LUT R12, R12, 0xffff, RZ, 0xc0, !PT ;  /* 0x0000ffff0c0c7812 */ /* 0x000fe200078ec0ff */
[----:B--2---:R-:W-:Y:S01]  /*fc30*/  @P0 IMAD.MOV.U32 R4, RZ, RZ, R32 ;  /* 0x000000ffff040224 */ /* 0x004fe200078e0020 */
[----:B------:R-:W-:Y:S01]  /*fc40*/  LOP3.LUT R191, R191, 0xffff, RZ, 0xc0, !PT ;  /* 0x0000ffffbfbf7812 */ /* 0x000fe200078ec0ff */
[----:B------:R-:W-:Y:S01]  /*fc50*/  @P0 IMAD.MOV.U32 R5, RZ, RZ, R33 ;  /* 0x000000ffff050224 */ /* 0x000fe200078e0021 */
[----:B------:R-:W2:Y:S04]  /*fc60*/  LDL R32, [R1+0x9b8] ;  /* 0x0009b80001207983 */ /* 0x000ea80000100800 */
[----:B------:R-:W2:Y:S04]  /*fc70*/  LDL R33, [R1+0x9b4] ;  /* 0x0009b40001217983 */ /* 0x000ea80000100800 */
[----:B------:R4:W2:Y:S01]  /*fc80*/  @P0 LDG.E.U8 R20, desc[UR32][R4.64] ;  /* 0x0000002004140981 */ /* 0x0008a2000c1e1100 */
[----:B------:R-:W-:-:S02]  /*fc90*/  ISETP.GT.AND P0, PT, R3, 0x38, PT ;  /* 0x000000380300780c */ /* 0x000fc40003f04270 */
[----:B------:R-:W-:Y:S01]  /*fca0*/  LOP3.LUT R11, R11, 0xffff, RZ, 0xc0, !PT ;  /* 0x0000ffff0b0b7812 */ /* 0x000fe200078ec0ff */
[----:B------:R-:W0:Y:S01]  /*fcb0*/  S2R R149, SR_TID.X ;  /* 0x0000000000957919 */ /* 0x000e220000002100 */
[----:B------:R-:W-:Y:S02]  /*fcc0*/  LOP3.LUT R190, R190, 0xffff, RZ, 0xc0, !PT ;  /* 0x0000ffffbebe7812 */ /* 0x000fe400078ec0ff */
[----:B------:R-:W-:Y:S01]  /*fcd0*/  LOP3.LUT R189, R189, 0xffff, RZ, 0xc0, !PT ;  /* 0x0000ffffbdbd7812 */ /* 0x000fe200078ec0ff */
[----:B------:R-:W2:Y:S01]  /*fce0*/  LDL R34, [R1+0x974] ;  /* 0x0009740001227983 */ /* 0x000ea20000100800 */
[----:B----4-:R-:W-:Y:S02]  /*fcf0*/  @P1 IMAD.MOV.U32 R4, RZ, RZ, R30 ;  /* 0x000000ffff041224 */ /* 0x010fe400078e001e */
[----:B------:R-:W-:Y:S01]  /*fd00*/  @P1 IMAD.MOV.U32 R5, RZ, RZ, R31 ;  /* 0x000000ffff051224 */ /* 0x000fe200078e001f */
[----:B------:R-:W4:Y:S04]  /*fd10*/  LDL R30, [R1+0x9b0] ;  /* 0x0009b000011e7983 */ /* 0x000f280000100800 */
[----:B------:R-:W4:Y:S04]  /*fd20*/  LDL R31, [R1+0x9ac] ;  /* 0x0009ac00011f7983 */ /* 0x000f280000100800 */
[----:B------:R3:W4:Y:S01]  /*fd30*/  @P1 LDG.E.U8 R19, desc[UR32][R4.64] ;  /* 0x0000002004131981 */ /* 0x000722000c1e1100 */
[----:B------:R-:W-:-:S02]  /*fd40*/  ISETP.GT.AND P1, PT, R3, 0x39, PT ;  /* 0x000000390300780c */ /* 0x000fc40003f24270 */
[----:B------:R-:W-:Y:S01]  /*fd50*/  LOP3.LUT R188, R188, 0xffff, RZ, 0xc0, !PT ;  /* 0x0000ffffbcbc7812 */ /* 0x000fe200078ec0ff */
[----:B------:R-:W4:Y:S01]  /*fd60*/  LDL R37, [R1+0x964] ;  /* 0x0009640001257983 */ /* 0x000f220000100800 */
[----:B------:R-:W-:Y:S02]  /*fd70*/  LOP3.LUT R187, R187, 0xffff, RZ, 0xc0, !PT ;  /* 0x0000ffffbbbb7812 */ /* 0x000fe400078ec0ff */
[----:B------:R-:W-:Y:S01]  /*fd80*/  LOP3.LUT R7, R7, 0xffff, RZ, 0xc0, !PT ;  /* 0x0000ffff07077812 */ /* 0x000fe200078ec0ff */
[----:B------:R-:W4:Y:S01]  /*fd90*/  LDL R36, [R1+0x968] ;  /* 0x0009680001247983 */ /* 0x000f220000100800 */
[----:B------:R-:W-:Y:S02]  /*fda0*/  LOP3.LUT R6, R6, 0xffff, RZ, 0xc0, !PT ;  /* 0x0000ffff06067812 */ /* 0x000fe400078ec0ff */
[----:B------:R-:W-:Y:S01]  /*fdb0*/  LOP3.LUT R186, R186, 0xffff, RZ, 0xc0, !PT ;  /* 0x0000ffffbaba7812 */ /* 0x000fe200078ec0ff */
[----:B------:R-:W4:Y:S01]  /*fdc0*/  LDL R35, [R1+0x954] ;  /* 0x0009540001237983 */ /* 0x000f220000100800 */
[----:B---3--:R-:W-:-:S03]  /*fdd0*/  @P0 IMAD.MOV.U32 R5, RZ, RZ, R29 ;  /* 0x000000ffff050224 */ /* 0x008fc600078e001d */
[----:B------:R-:W3:Y:S01]  /*fde0*/  LDL R29, [R1+0x9a4] ;  /* 0x0009a400011d7983 */ /* 0x000ee20000100800 */
[----:B------:R-:W-:-:S03]  /*fdf0*/  @P0 IMAD.MOV.U32 R4, RZ, RZ, R25 ;  /* 0x000000ffff040224 */ /* 0x000fc600078e0019 */
[----:B------:R-:W3:Y:S04]  /*fe00*/  LDL R25, [R1+0x9a8] ;  /* 0x0009a80001197983 */ /* 0x000ee80000100800 */
[----:B------:R1:W3:Y:S01]  /*fe10*/  @P0 LDG.E.U8 R18, desc[UR32][R4.64] ;  /* 0x0000002004120981 */ /* 0x0002e2000c1e1100 */
[----:B------:R-:W-:Y:S01]  /*fe20*/  ISETP.GT.AND P0, PT, R3, 0x3a, PT ;  /* 0x0000003a0300780c */ /* 0x000fe20003f04270 */
[----:B-1----:R-:W-:Y:S02]  /*fe30*/  @P1 IMAD.MOV.U32 R4, RZ, RZ, R27 ;  /* 0x000000ffff041224 */ /* 0x002fe400078e001b */
[----:B------:R-:W-:Y:S01]  /*fe40*/  @P1 IMAD.MOV.U32 R5, RZ, RZ, R28 ;  /* 0x000000ffff051224 */ /* 0x000fe200078e001c */
[----:B------:R-:W3:Y:S04]  /*fe50*/  LDL R27, [R1+0x9a0] ;  /* 0x0009a000011b7983 */ /* 0x000ee80000100800 */
[----:B------:R-:W3:Y:S04]  /*fe60*/  LDL R28, [R1+0x99c] ;  /* 0x00099c00011c7983 */ /* 0x000ee80000100800 */
[----:B------:R1:W3:Y:S02]  /*fe70*/  @P1 LDG.E.U8 R17, desc[UR32][R4.64] ;  /* 0x0000002004111981 */ /* 0x0002e4000c1e1100 */
[----:B-1----:R-:W-:-:S02]  /*fe80*/  @P0 IMAD.MOV.U32 R4, RZ, RZ, R24 ;  /* 0x000000ffff040224 */ /* 0x002fc400078e0018 */
[----:B------:R-:W3:Y:S01]  /*fe90*/  LDL R24, [R1+0x998] ;  /* 0x0009980001187983 */ /* 0x000ee20000100800 */
[----:B------:R-:W-:Y:S01]  /*fea0*/  @P0 IMAD.MOV.U32 R5, RZ, RZ, R26 ;  /* 0x000000ffff050224 */ /* 0x000fe200078e001a */
[----:B------:R-:W-:Y:S02]  /*feb0*/  PRMT R15, RZ, 0x7610, R15 ;  /* 0x00007610ff0f7816 */ /* 0x000fe4000000000f */
[----:B------:R-:W-:Y:S01]  /*fec0*/  PRMT R194, R194, 0x3340, R14 ;  /* 0x00003340c2c27816 */ /* 0x000fe2000000000e */
[----:B------:R-:W3:Y:S04]  /*fed0*/  LDL R26, [R1+0x994] ;  /* 0x00099400011a7983 */ /* 0x000ee80000100800 */
[----:B------:R2:W3:Y:S01]  /*fee0*/  @P0 LDG.E.U8 R16, desc[UR32][R4.64] ;  /* 0x0000002004100981 */ /* 0x0004e2000c1e1100 */
[----:B------:R-:W-:-:S02]  /*fef0*/  ISETP.GT.AND P0, PT, R3, 0x3b, PT ;  /* 0x0000003b0300780c */ /* 0x000fc40003f04270 */
[----:B------:R-:W-:-:S11]  /*ff00*/  PRMT R14, RZ, 0x7610, R14 ;  /* 0x00007610ff0e7816 */ /* 0x000fd6000000000e */
[----:B--2---:R-:W-:Y:S01]  /*ff10*/  @P0 IMAD.MOV.U32 R4, RZ, RZ, R32 ;  /* 0x000000ffff040224 */ /* 0x004fe200078e0020 */
[----:B------:R-:W-:Y:S01]  /*ff20*/  PRMT R193, R193, 0x3340, R13 ;  /* 0x00003340c1c17816 */ /* 0x000fe2000000000d */
[----:B------:R-:W2:Y:S01]  /*ff30*/  LDL R32, [R1+0xb90] ;  /* 0x000b900001207983 */ /* 0x000ea20000100800 */
[----:B------:R-:W-:Y:S01]  /*ff40*/  @P0 IMAD.MOV.U32 R5, RZ, RZ, R33 ;  /* 0x000000ffff050224 */ /* 0x000fe200078e0021 */
[----:B------:R-:W-:Y:S02]  /*ff50*/  PRMT R13, RZ, 0x7610, R13 ;  /* 0x00007610ff0d7816 */ /* 0x000fe4000000000d */
[----:B------:R-:W2:Y:S04]  /*ff60*/  LDL R33, [R1+0xb9c] ;  /* 0x000b9c0001217983 */ /* 0x000ea80000100800 */
[----:B------:R4:W2:Y:S01]  /*ff70*/  @P0 LDG.E.U8 R15, desc[UR32][R4.64] ;  /* 0x00000020040f0981 */ /* 0x0008a2000c1e1100 */
[----:B------:R-:W-:-:S13]  /*ff80*/  ISETP.GT.AND P0, PT, R3, 0x3c, PT ;  /* 0x0000003c0300780c */ /* 0x000fda0003f04270 */
[----:B----4-:R-:W-:Y:S02]  /*ff90*/  @P0 IMAD.MOV.U32 R4, RZ, RZ, R30 ;  /* 0x000000ffff040224 */ /* 0x010fe400078e001e */
[----:B------:R-:W-:Y:S01]  /*ffa0*/  @P0 IMAD.MOV.U32 R5, RZ, RZ, R31 ;  /* 0x000000ffff050224 */ /* 0x000fe200078e001f */
[--C-:B------:R-:W-:Y:S01]  /*ffb0*/  PRMT R192, R192, 0x3340, R12.reuse ;  /* 0x00003340c0c07816 */ /* 0x100fe2000000000c */
[----:B------:R-:W4:Y:S04]  /*ffc0*/  LDL R31, [R1+0xb94] ;  /* 0x000b9400011f7983 */ /* 0x000f280000100800 */
[----:B------:R3:W4:Y:S01]  /*ffd0*/  @P0 LDG.E.U8 R14, desc[UR32][R4.64] ;  /* 0x00000020040e0981 */ /* 0x000722000c1e1100 */
[----:B------:R-:W-:Y:S02]  /*ffe0*/  ISETP.GT.AND P0, PT, R3, 0x3d, PT ;  /* 0x0000003d0300780c */ /* 0x000fe40003f04270 */
[----:B------:R-:W-:Y:S01]  /*fff0*/  PRMT R12, RZ, 0x7610, R12 ;  /* 0x00007610ff0c7816 */ /* 0x000fe2000000000c */
[----:B------:R-:W4:Y:S10]  /*10000*/  LDL R30, [R1+0x978] ;  /* 0x00097800011e7983 */ /* 0x000f340000100800 */
[----:B---3--:R-:W-:Y:S01]  /*10010*/  @P0 IMAD.MOV.U32 R5, RZ, RZ, R29 ;  /* 0x000000ffff050224 */ /* 0x008fe200078e001d */
[----:B------:R-:W-:Y:S01]  /*10020*/  PRMT R191, R191, 0x3340, R11 ;  /* 0x00003340bfbf7816 */ /* 0x000fe2000000000b */
[----:B------:R-:W3:Y:S01]  /*10030*/  LDL R29, [R1+0x984] ;  /* 0x00098400011d7983 */ /* 0x000ee20000100800 */
[----:B------:R-:W-:-:S03]  /*10040*/  @P0 IMAD.MOV.U32 R4, RZ, RZ, R25 ;  /* 0x000000ffff040224 */ /* 0x000fc600078e0019 */
[----:B------:R-:W2:Y:S04]  /*10050*/  LDL R25, [R1+0xba8] ;  /* 0x000ba80001197983 */ /* 0x000ea80000100800 */
[----:B------:R1:W3:Y:S01]  /*10060*/  @P0 LDG.E.U8 R13, desc[UR32][R4.64] ;  /* 0x00000020040d0981 */ /* 0x0002e2000c1e1100 */
[----:B------:R-:W-:-:S13]  /*10070*/  ISETP.GT.AND P0, PT, R3, 0x3e, PT ;  /* 0x0000003e0300780c */ /* 0x000fda0003f04270 */
[----:B-1----:R-:W-:Y:S02]  /*10080*/  @P0 IMAD.MOV.U32 R4, RZ, RZ, R27 ;  /* 0x000000ffff040224 */ /* 0x002fe400078e001b */
[----:B------:R-:W-:Y:S01]  /*10090*/  @P0 IMAD.MOV.U32 R5, RZ, RZ, R28 ;  /* 0x000000ffff050224 */ /* 0x000fe200078e001c */
[----:B------:R-:W-:Y:S01]  /*100a0*/  PRMT R11, RZ, 0x7610, R11 ;  /* 0x00007610ff0b7816 */ /* 0x000fe2000000000b */
[----:B------:R-:W3:Y:S04]  /*100b0*/  LDL R27, [R1+0xba0] ;  /* 0x000ba000011b7983 */ /* 0x000ee80000100800 */
[----:B------:R1:W3:Y:S01]  /*100c0*/  @P0 LDG.E.U8 R12, desc[UR32][R4.64] ;  /* 0x00000020040c0981 */ /* 0x0002e2000c1e1100 */
[----:B------:R-:W-:Y:S02]  /*100d0*/  ISETP.GT.AND P0, PT, R3, 0x3f, PT ;  /* 0x0000003f0300780c */ /* 0x000fe40003f04270 */
[----:B------:R-:W-:Y:S01]  /*100e0*/  PRMT R189, R190, 0x3340, R189 ;  /* 0x00003340bebd7816 */ /* 0x000fe200000000bd */
[----:B------:R-:W3:Y:S10]  /*100f0*/  LDL R28, [R1+0x944] ;  /* 0x00094400011c7983 */ /* 0x000ef40000100800 */
[----:B-1----:R-:W-:-:S02]  /*10100*/  @P0 IMAD.MOV.U32 R4, RZ, RZ, R24 ;  /* 0x000000ffff040224 */ /* 0x002fc400078e0018 */
[----:B------:R-:W4:Y:S01]  /*10110*/  LDL R24, [R1+0xbb8] ;  /* 0x000bb80001187983 */ /* 0x000f220000100800 */
[----:B------:R-:W-:Y:S01]  /*10120*/  @P0 IMAD.MOV.U32 R5, RZ, RZ, R26 ;  /* 0x000000ffff050224 */ /* 0x000fe200078e001a */
[----:B------:R-:W-:Y:S02]  /*10130*/  PRMT R187, R188, 0x3340, R187 ;  /* 0x00003340bcbb7816 */ /* 0x000fe400000000bb */
[----:B------:R-:W-:Y:S01]  /*10140*/  PRMT R7, R7, 0x3340, R6 ;  /* 0x0000334007077816 */ /* 0x000fe20000000006 */
[----:B------:R-:W3:Y:S04]  /*10150*/  LDL R26, [R1+0x958] ;  /* 0x00095800011a7983 */ /* 0x000ee80000100800 */
[----:B------:R1:W3:Y:S01]  /*10160*/  @P0 LDG.E.U8 R11, desc[UR32][R4.64] ;  /* 0x00000020040b0981 */ /* 0x0002e2000c1e1100 */
[----:B------:R-:W-:-:S02]  /*10170*/  PRMT R6, R191, 0x5410, R189 ;  /* 0x00005410bf067816 */ /* 0x000fc400000000bd */
[----:B------:R-:W-:Y:S02]  /*10180*/  PRMT R7, R187, 0x5410, R7 ;  /* 0x00005410bb077816 */ /* 0x000fe40000000007 */
[----:B------:R-:W-:Y:S02]  /*10190*/  LOP3.LUT R185, R185, 0xffff, RZ, 0xc0, !PT ;  /* 0x0000ffffb9b97812 */ /* 0x000fe400078ec0ff */
[----:B------:R-:W-:Y:S02]  /*101a0*/  LOP3.LUT R184, R184, 0xffff, RZ, 0xc0, !PT ;  /* 0x0000ffffb8b87812 */ /* 0x000fe400078ec0ff */
[----:B-1----:R-:W-:Y:S02]  /*101b0*/  PRMT R4, R195, 0x5410, R194 ;  /* 0x00005410c3047816 */ /* 0x002fe400000000c2 */
[----:B------:R-:W-:Y:S01]  /*101c0*/  PRMT R5, R193, 0x5410, R192 ;  /* 0x00005410c1057816 */ /* 0x000fe200000000c0 */
[----:B------:R-:W-:Y:S01]  /*101d0*/  BAR.SYNC.DEFER_BLOCKING 0x0 ;  /* 0x0000000000007b1d */ /* 0x000fe20000010000 */
[----:B------:R-:W-:-:S02]  /*101e0*/  LOP3.LUT R183, R183, 0xffff, RZ, 0xc0, !PT ;  /* 0x0000ffffb7b77812 */ /* 0x000fc400078ec0ff */
[----:B------:R-:W-:Y:S02]  /*101f0*/  LOP3.LUT R182, R182, 0xffff, RZ, 0xc0, !PT ;  /* 0x0000ffffb6b67812 */ /* 0x000fe400078ec0ff */
[----:B------:R-:W-:Y:S02]  /*10200*/  LOP3.LUT R181, R181, 0xffff, RZ, 0xc0, !PT ;  /* 0x0000ffffb5b57812 */ /* 0x000fe400078ec0ff */
[----:B------:R-:W-:Y:S02]  /*10210*/  LOP3.LUT R180, R180, 0xffff, RZ, 0xc0, !PT ;  /* 0x0000ffffb4b47812 */ /* 0x000fe400078ec0ff */
[----:B------:R-:W-:Y:S02]  /*10220*/  LOP3.LUT R179, R179, 0xffff, RZ, 0xc0, !PT ;  /* 0x0000ffffb3b37812 */ /* 0x000fe400078ec0ff */
[----:B------:R-:W-:Y:S02]  /*10230*/  LOP3.LUT R178, R178, 0xffff, RZ, 0xc0, !PT ;  /* 0x0000ffffb2b27812 */ /* 0x000fe400078ec0ff */
[----:B------:R-:W-:-:S02]  /*10240*/  LOP3.LUT R177, R177, 0xffff, RZ, 0xc0, !PT ;  /* 0x0000ffffb1b17812 */ /* 0x000fc400078ec0ff */
[----:B------:R-:W-:Y:S02]  /*10250*/  LOP3.LUT R176, R176, 0xffff, RZ, 0xc0, !PT ;  /* 0x0000ffffb0b07812 */ /* 0x000fe400078ec0ff */
[----:B------:R-:W-:Y:S02]  /*10260*/  LOP3.LUT R175, R175, 0xffff, RZ, 0xc0, !PT ;  /* 0x0000ffffafaf7812 */ /* 0x000fe400078ec0ff */
[----:B------:R-:W-:Y:S02]  /*10270*/  LOP3.LUT R174, R174, 0xffff, RZ, 0xc0, !PT ;  /* 0x0000ffffaeae7812 */ /* 0x000fe400078ec0ff */
[----:B------:R-:W-:Y:S02]  /*10280*/  LOP3.LUT R173, R173, 0xffff, RZ, 0xc0, !PT ;  /* 0x0000ffffadad7812 */ /* 0x000fe400078ec0ff */
[----:B------:R-:W-:Y:S02]  /*10290*/  LOP3.LUT R172, R172, 0xffff, RZ, 0xc0, !PT ;  /* 0x0000ffffacac7812 */ /* 0x000fe400078ec0ff */
[----:B------:R-:W-:-:S02]  /*102a0*/  LOP3.LUT R170, R170, 0xffff, RZ, 0xc0, !PT ;  /* 0x0000ffffaaaa7812 */ /* 0x000fc400078ec0ff */
[----:B------:R-:W-:Y:S02]  /*102b0*/  PRMT R185, R186, 0x3340, R185 ;  /* 0x00003340bab97816 */ /* 0x000fe400000000b9 */
[----:B------:R-:W-:Y:S02]  /*102c0*/  PRMT R181, R182, 0x3340, R181 ;  /* 0x00003340b6b57816 */ /* 0x000fe400000000b5 */
[----:B------:R-:W-:Y:S02]  /*102d0*/  PRMT R177, R178, 0x3340, R177 ;  /* 0x00003340b2b17816 */ /* 0x000fe400000000b1 */
[----:B------:R-:W-:Y:S01]  /*102e0*/  PRMT R173, R174, 0x3340, R173 ;  /* 0x00003340aead7816 */ /* 0x000fe200000000ad */
[----:B--2---:R1:W-:Y:S02]  /*102f0*/  STS.128 [R25+UR4+0x8000], R4 ;  /* 0x0080000419007988 */ /* 0x0043e40008000c04 */
[----:B-1----:R-:W-:Y:S02]  /*10300*/  PRMT R4, R184, 0x3340, R183 ;  /* 0x00003340b8047816 */ /* 0x002fe400000000b7 */
[----:B------:R-:W2:Y:S01]  /*10310*/  LDL R25, [R1+0xbb4] ;  /* 0x000bb40001197983 */ /* 0x000ea20000100800 */
[----:B------:R-:W-:-:S02]  /*10320*/  PRMT R5, R180, 0x3340, R179 ;  /* 0x00003340b4057816 */ /* 0x000fc400000000b3 */
[----:B------:R-:W-:Y:S02]  /*10330*/  PRMT R6, R176, 0x3340, R175 ;  /* 0x00003340b0067816 */ /* 0x000fe400000000af */
[----:B------:R-:W-:Y:S02]  /*10340*/  PRMT R7, R172, 0x3340, R170 ;  /* 0x00003340ac077816 */ /* 0x000fe400000000aa */
[----:B------:R-:W-:Y:S02]  /*10350*/  PRMT R4, R185, 0x5410, R4 ;  /* 0x00005410b9047816 */ /* 0x000fe40000000004 */
[----:B------:R-:W-:Y:S02]  /*10360*/  PRMT R5, R181, 0x5410, R5 ;  /* 0x00005410b5057816 */ /* 0x000fe40000000005 */
[----:B------:R-:W-:Y:S02]  /*10370*/  PRMT R6, R177, 0x5410, R6 ;  /* 0x00005410b1067816 */ /* 0x000fe40000000006 */
[----:B------:R-:W-:-:S05]  /*10380*/  PRMT R7, R173, 0x5410, R7 ;  /* 0x00005410ad077816 */ /* 0x000fca0000000007 */
[----:B----4-:R0:W-:Y:S02]  /*10390*/  STS.128 [R24+UR4+0x8000], R4 ;  /* 0x0080000418007988 */ /* 0x0101e40008000c04 */
[----:B0-----:R-:W-:Y:S01]  /*103a0*/  LOP3.LUT R24, R149, 0x3f, RZ, 0xc0, !PT ;  /* 0x0000003f95187812 */ /* 0x001fe200078ec0ff */
[----:B------:R-:W-:Y:S02]  /*103b0*/  IMAD.MOV.U32 R149, RZ, RZ, R150 ;  /* 0x000000ffff957224 */ /* 0x000fe400078e0096 */
[----:B------:R-:W-:Y:S02]  /*103c0*/  IMAD.MOV.U32 R150, RZ, RZ, R2 ;  /* 0x000000ffff967224 */ /* 0x000fe400078e0002 */
[----:B------:R-:W4:Y:S01]  /*103d0*/  LDL R2, [R1+0xbb0] ;  /* 0x000bb00001027983 */ /* 0x000f220000100800 */
[----:B------:R-:W-:-:S03]  /*103e0*/  ISETP.GE.AND P0, PT, R24, R3, PT ;  /* 0x000000031800720c */ /* 0x000fc60003f06270 */
[----:B------:R-:W4:Y:S01]  /*103f0*/  LDL R24, [R1+0x988] ;  /* 0x0009880001187983 */ /* 0x000f220000100800 */
        /* <DEDUP_REMOVED lines=16> */
[----:B------:R-:W-:Y:S02]  /*10500*/  PRMT R169, R171, 0x3340, R169 ;  /* 0x00003340aba97816 */ /* 0x000fe400000000a9 */
[----:B------:R-:W-:-:S02]  /*10510*/  PRMT R4, R168, 0x3340, R167 ;  /* 0x00003340a8047816 */ /* 0x000fc400000000a7 */
[----:B------:R-:W-:Y:S02]  /*10520*/  PRMT R165, R166, 0x3340, R165 ;  /* 0x00003340a6a57816 */ /* 0x000fe400000000a5 */
[----:B------:R-:W-:Y:S02]  /*10530*/  PRMT R5, R164, 0x3340, R163 ;  /* 0x00003340a4057816 */ /* 0x000fe400000000a3 */
[----:B------:R-:W-:Y:S02]  /*10540*/  PRMT R161, R162, 0x3340, R161 ;  /* 0x00003340a2a17816 */ /* 0x000fe400000000a1 */
[----:B------:R-:W-:Y:S02]  /*10550*/  PRMT R6, R160, 0x3340, R159 ;  /* 0x00003340a0067816 */ /* 0x000fe4000000009f */
[----:B------:R-:W-:Y:S02]  /*10560*/  PRMT R157, R158, 0x3340, R157 ;  /* 0x000033409e9d7816 */ /* 0x000fe4000000009d */
[----:B------:R-:W-:-:S02]  /*10570*/  PRMT R7, R156, 0x3340, R154 ;  /* 0x000033409c077816 */ /* 0x000fc4000000009a */
[----:B------:R-:W-:Y:S02]  /*10580*/  PRMT R4, R169, 0x5410, R4 ;  /* 0x00005410a9047816 */ /* 0x000fe40000000004 */
[----:B------:R-:W-:Y:S02]  /*10590*/  PRMT R5, R165, 0x5410, R5 ;  /* 0x00005410a5057816 */ /* 0x000fe40000000005 */
[----:B------:R-:W-:Y:S02]  /*105a0*/  PRMT R6, R161, 0x5410, R6 ;  /* 0x00005410a1067816 */ /* 0x000fe40000000006 */
[----:B------:R-:W-:Y:S02]  /*105b0*/  PRMT R7, R157, 0x5410, R7 ;  /* 0x000054109d077816 */ /* 0x000fe40000000007 */
        /* <DEDUP_REMOVED lines=13> */
[----:B---3--:R-:W-:-:S02]  /*10690*/  LOP3.LUT R13, R13, 0xffff, RZ, 0xc0, !PT ;  /* 0x0000ffff0d0d7812 */ /* 0x008fc400078ec0ff */
[----:B------:R-:W-:Y:S02]  /*106a0*/  LOP3.LUT R12, R12, 0xffff, RZ, 0xc0, !PT ;  /* 0x0000ffff0c0c7812 */ /* 0x000fe400078ec0ff */
[----:B------:R-:W-:Y:S02]  /*106b0*/  LOP3.LUT R11, R11, 0xffff, RZ, 0xc0, !PT ;  /* 0x0000ffff0b0b7812 */ /* 0x000fe400078ec0ff */
[----:B------:R-:W-:Y:S02]  /*106c0*/  PRMT R153, R155, 0x3340, R153 ;  /* 0x000033409b997816 */ /* 0x000fe40000000099 */
[----:B------:R-:W-:Y:S02]  /*106d0*/  PRMT R21, R22, 0x3340, R21 ;  /* 0x0000334016157816 */ /* 0x000fe40000000015 */
[----:B------:R-:W-:Y:S02]  /*106e0*/  PRMT R17, R18, 0x3340, R17 ;  /* 0x0000334012117816 */ /* 0x000fe40000000011 */
[----:B------:R-:W-:-:S02]  /*106f0*/  PRMT R13, R14, 0x3340, R13 ;  /* 0x000033400e0d7816 */ /* 0x000fc4000000000d */
[----:B------:R-:W-:Y:S01]  /*10700*/  PRMT R231, RZ, 0x7610, R231 ;  /* 0x00007610ffe77816 */ /* 0x000fe200000000e7 */
[----:B--2---:R0:W-:Y:S02]  /*10710*/  STS.128 [R25+UR4+0x8000], R4 ;  /* 0x0080000419007988 */ /* 0x0041e40008000c04 */
[----:B0-----:R-:W-:Y:S02]  /*10720*/  PRMT R4, R152, 0x3340, R23 ;  /* 0x0000334098047816 */ /* 0x001fe40000000017 */
[----:B------:R-:W2:Y:S01]  /*10730*/  LDL R25, [R1+0x948] ;  /* 0x0009480001197983 */ /* 0x000ea20000100800 */
[----:B------:R-:W-:Y:S02]  /*10740*/  PRMT R5, R20, 0x3340, R19 ;  /* 0x0000334014057816 */ /* 0x000fe40000000013 */
[----:B------:R-:W-:Y:S02]  /*10750*/  PRMT R6, R16, 0x3340, R15 ;  /* 0x0000334010067816 */ /* 0x000fe4000000000f */
[----:B------:R-:W-:-:S02]  /*10760*/  PRMT R7, R12, 0x3340, R11 ;  /* 0x000033400c077816 */ /* 0x000fc4000000000b */
[----:B------:R-:W-:Y:S02]  /*10770*/  PRMT R4, R153, 0x5410, R4 ;  /* 0x0000541099047816 */ /* 0x000fe40000000004 */
[----:B------:R-:W-:Y:S02]  /*10780*/  PRMT R5, R21, 0x5410, R5 ;  /* 0x0000541015057816 */ /* 0x000fe40000000005 */
[----:B------:R-:W-:Y:S02]  /*10790*/  PRMT R6, R17, 0x5410, R6 ;  /* 0x0000541011067816 */ /* 0x000fe40000000006 */
[----:B------:R-:W-:-:S05]  /*107a0*/  PRMT R7, R13, 0x5410, R7 ;  /* 0x000054100d077816 */ /* 0x000fca0000000007 */
[----:B----4-:R0:W-:Y:S02]  /*107b0*/  STS.128 [R2+UR4+0x8000], R4 ;  /* 0x0080000402007988 */ /* 0x0101e40008000c04 */
[----:B0-----:R-:W-:Y:S02]  /*107c0*/  @!P0 IMAD.MOV.U32 R4, RZ, RZ, R233 ;  /* 0x000000ffff048224 */ /* 0x001fe400078e00e9 */
[----:B------:R-:W3:Y:S01]  /*107d0*/  LDL.LU R2, [R1+0x6bc] ;  /* 0x0006bc0001027983 */ /* 0x000ee20000300800 */
[----:B------:R-:W-:-:S03]  /*107e0*/  @!P0 IMAD.MOV.U32 R5, RZ, RZ, R232 ;  /* 0x000000ffff058224 */ /* 0x000fc600078e00e8 */
[----:B------:R0:W-:Y:S04]  /*107f0*/  STL [R1+0x1034], R233 ;  /* 0x001034e901007387 */ /* 0x0001e80000100800 */
[----:B------:R1:W4:Y:S04]  /*10800*/  @!P0 LDG.E.U8 R231, desc[UR32][R4.64] ;  /* 0x0000002004e78981 */ /* 0x000328000c1e1100 */
[----:B0-----:R-:W3:Y:S04]  /*10810*/  LDL.LU R233, [R1+0x6c4] ;  /* 0x0006c40001e97983 */ /* 0x001ee80000300800 */
[----:B------:R0:W-:Y:S01]  /*10820*/  STL [R1+0x1030], R232 ;  /* 0x001030e801007387 */ /* 0x0001e20000100800 */
[----:B-1----:R-:W-:-:S03]  /*10830*/  @!P0 IMAD.MOV.U32 R4, RZ, RZ, R27 ;  /* 0x000000ffff048224 */ /* 0x002fc600078e001b */
[----:B0-----:R-:W4:Y:S04]  /*10840*/  LDL.LU R232, [R1+0x698] ;  /* 0x0006980001e87983 */ /* 0x001f280000300800 */
[----:B------:R-:W3:Y:S01]  /*10850*/  LDL R27, [R1+0x938] ;  /* 0x00093800011b7983 */ /* 0x000ee20000100800 */
[----:B------:R-:W-:Y:S01]  /*10860*/  PRMT R158, RZ, 0x7610, R158 ;  /* 0x00007610ff9e7816 */ /* 0x000fe2000000009e */
[----:B------:R-:W-:Y:S02]  /*10870*/  @!P0 IMAD.MOV.U32 R5, RZ, RZ, R33 ;  /* 0x000000ffff058224 */ /* 0x000fe400078e0021 */
[----:B------:R-:W4:Y:S01]  /*10880*/  LDL R33, [R1+0x934] ;  /* 0x0009340001217983 */ /* 0x000f220000100800 */
[----:B------:R-:W-:-:S03]  /*10890*/  PRMT R157, RZ, 0x7610, R157 ;  /* 0x00007610ff9d7816 */ /* 0x000fc6000000009d */
[----:B------:R0:W4:Y:S01]  /*108a0*/  @!P0 LDG.E.U8 R158, desc[UR32][R4.64] ;  /* 0x00000020049e8981 */ /* 0x000122000c1e1100 */
[----:B------:R-:W-:Y:S01]  /*108b0*/  PRMT R156, RZ, 0x7610, R156 ;  /* 0x00007610ff9c7816 */ /* 0x000fe2000000009c */
[----:B0-----:R-:W-:Y:S02]  /*108c0*/  @!P0 IMAD.MOV.U32 R4, RZ, RZ, R31 ;  /* 0x000000ffff048224 */ /* 0x001fe400078e001f */
[----:B------:R-:W-:Y:S01]  /*108d0*/  @!P0 IMAD.MOV.U32 R5, RZ, RZ, R32 ;  /* 0x000000ffff058224 */ /* 0x000fe200078e0020 */
[----:B------:R-:W4:Y:S04]  /*108e0*/  LDL R31, [R1+0x928] ;  /* 0x00092800011f7983 */ /* 0x000f280000100800 */
[----:B------:R-:W4:Y:S04]  /*108f0*/  LDL R32, [R1+0x924] ;  /* 0x0009240001207983 */ /* 0x000f280000100800 */
[----:B------:R0:W4:Y:S01]  /*10900*/  @!P0 LDG.E.U8 R157, desc[UR32][R4.64] ;  /* 0x00000020049d8981 */ /* 0x000122000c1e1100 */
[----:B------:R-:W-:Y:S01]  /*10910*/  PRMT R155, RZ, 0x7610, R155 ;  /* 0x00007610ff9b7816 */ /* 0x000fe2000000009b */
[----:B0-----:R-:W-:-:S02]  /*10920*/  @!P0 IMAD.MOV.U32 R4, RZ, RZ, R24 ;  /* 0x000000ffff048224 */ /* 0x001fc400078e0018 */
        /* <DEDUP_REMOVED lines=8> */
[----:B------:R0:W4:Y:S04]  /*109b0*/  @!P0 LDG.E.U8 R155, desc[UR32][R4.64] ;  /* 0x00000020049b8981 */ /* 0x000128000c1e1100 */
[----:B------:R-:W4:Y:S01]  /*109c0*/  LDL R34, [R1+0x904] ;  /* 0x0009040001227983 */ /* 0x000f220000100800 */
[----:B0-----:R-:W-:-:S02]  /*109d0*/  @!P0 IMAD.MOV.U32 R4, RZ, RZ, R36 ;  /* 0x000000ffff048224 */ /* 0x001fc400078e0024 */
[----:B------:R-:W-:Y:S01]  /*109e0*/  @!P0 IMAD.MOV.U32 R5, RZ, RZ, R37 ;  /* 0x000000ffff058224 */ /* 0x000fe200078e0025 */
[----:B------:R-:W-:Y:S01]  /*109f0*/  PRMT R153, RZ, 0x7610, R153 ;  /* 0x00007610ff997816 */ /* 0x000fe20000000099 */
[----:B------:R-:W4:Y:S04]  /*10a00*/  LDL R37, [R1+0x8a4] ;  /* 0x0008a40001257983 */ /* 0x000f280000100800 */
[----:B------:R0:W4:Y:S01]  /*10a10*/  @!P0 LDG.E.U8 R154, desc[UR32][R4.64] ;  /* 0x00000020049a8981 */ /* 0x000122000c1e1100 */
[----:B------:R-:W-:Y:S02]  /*10a20*/  PRMT R152, RZ, 0x7610, R152 ;  /* 0x00007610ff987816 */ /* 0x000fe40000000098 */
[----:B------:R-:W-:Y:S01]  /*10a30*/  PRMT R23, RZ, 0x7610, R23 ;  /* 0x00007610ff177816 */ /* 0x000fe20000000017 */
[----:B------:R-:W4:Y:S01]  /*10a40*/  LDL R36, [R1+0x8a8] ;  /* 0x0008a80001247983 */ /* 0x000f220000100800 */
[----:B0-----:R-:W-:-:S03]  /*10a50*/  @!P0 IMAD.MOV.U32 R4, RZ, RZ, R26 ;  /* 0x000000ffff048224 */ /* 0x001fc600078e001a */
[----:B------:R-:W4:Y:S01]  /*10a60*/  LDL R26, [R1+0x8f8] ;  /* 0x0008f800011a7983 */ /* 0x000f220000100800 */
[----:B------:R-:W-:-:S03]  /*10a70*/  @!P0 IMAD.MOV.U32 R5, RZ, RZ, R35 ;  /* 0x000000ffff058224 */ /* 0x000fc600078e0023 */
[----:B------:R-:W4:Y:S04]  /*10a80*/  LDL R35, [R1+0x8f4] ;  /* 0x0008f40001237983 */ /* 0x000f280000100800 */
[----:B------:R0:W4:Y:S02]  /*10a90*/  @!P0 LDG.E.U8 R153, desc[UR32][R4.64] ;  /* 0x0000002004998981 */ /* 0x000124000c1e1100 */
[----:B0-----:R-:W-:Y:S02]  /*10aa0*/  @!P0 IMAD.MOV.U32 R5, RZ, RZ, R28 ;  /* 0x000000ffff058224 */ /* 0x001fe400078e001c */
[----:B------:R-:W4:Y:S01]  /*10ab0*/  LDL R28, [R1+0x8e4] ;  /* 0x0008e400011c7983 */ /* 0x000f220000100800 */
[----:B--2---:R-:W-:-:S03]  /*10ac0*/  @!P0 IMAD.MOV.U32 R4, RZ, RZ, R25 ;  /* 0x000000ffff048224 */ /* 0x004fc600078e0019 */
[----:B------:R-:W2:Y:S04]  /*10ad0*/  LDL R25, [R1+0x8e8] ;  /* 0x0008e80001197983 */ /* 0x000ea80000100800 */
[----:B------:R3:W2:Y:S02]  /*10ae0*/  @!P0 LDG.E.U8 R152, desc[UR32][R4.64] ;  /* 0x0000002004988981 */ /* 0x0006a4000c1e1100 */
[----:B---3--:R-:W-:Y:S02]  /*10af0*/  @!P0 IMAD.MOV.U32 R4, RZ, RZ, R27 ;  /* 0x000000ffff048224 */ /* 0x008fe400078e001b */
[----:B------:R-:W3:Y:S01]  /*10b00*/  LDL R27, [R1+0x8d8] ;  /* 0x0008d800011b7983 */ /* 0x000ee20000100800 */
[----:B----4-:R-:W-:-:S03]  /*10b10*/  @!P0 IMAD.MOV.U32 R5, RZ, RZ, R33 ;  /* 0x000000ffff058224 */ /* 0x010fc600078e0021 */
[----:B------:R-:W4:Y:S01]  /*10b20*/  LDL R33, [R1+0x8d4] ;  /* 0x0008d40001217983 */ /* 0x000f220000100800 */
[----:B------:R-:W-:-:S03]  /*10b30*/  PRMT R22, RZ, 0x7610, R22 ;  /* 0x00007610ff167816 */ /* 0x000fc60000000016 */
[----:B------:R0:W4:Y:S02]  /*10b40*/  @!P0 LDG.E.U8 R23, desc[UR32][R4.64] ;  /* 0x0000002004178981 */ /* 0x000124000c1e1100 */
[----:B0-----:R-:W-:Y:S02]  /*10b50*/  @!P0 IMAD.MOV.U32 R4, RZ, RZ, R31 ;  /* 0x000000ffff048224 */ /* 0x001fe400078e001f */
[----:B------:R-:W4:Y:S01]  /*10b60*/  LDL R31, [R1+0x8c8] ;  /* 0x0008c800011f7983 */ /* 0x000f220000100800 */
[----:B------:R-:W-:-:S03]  /*10b70*/  @!P0 IMAD.MOV.U32 R5, RZ, RZ, R32 ;  /* 0x000000ffff058224 */ /* 0x000fc600078e0020 */
[----:B------:R-:W4:Y:S04]  /*10b80*/  LDL R32, [R1+0x8c4] ;  /* 0x0008c40001207983 */ /* 0x000f280000100800 */
[----:B------:R0:W4:Y:S01]  /*10b90*/  @!P0 LDG.E.U8 R22, desc[UR32][R4.64] ;  /* 0x0000002004168981 */ /* 0x000122000c1e1100 */
[----:B------:R-:W-:Y:S01]  /*10ba0*/  PRMT R21, RZ, 0x7610, R21 ;  /* 0x00007610ff157816 */ /* 0x000fe20000000015 */
[----:B0-----:R-:W-:Y:S02]  /*10bb0*/  @!P0 IMAD.MOV.U32 R4, RZ, RZ, R24 ;  /* 0x000000ffff048224 */ /* 0x001fe400078e0018 */
[----:B------:R-:W4:Y:S01]  /*10bc0*/  LDL R24, [R1+0x8b8] ;  /* 0x0008b80001187983 */ /* 0x000f220000100800 */
[----:B------:R-:W-:-:S03]  /*10bd0*/  @!P0 IMAD.MOV.U32 R5, RZ, RZ, R29 ;  /* 0x000000ffff058224 */ /* 0x000fc600078e001d */
        /* <DEDUP_REMOVED lines=17> */
[----:B--2---:R-:W-:-:S03]  /*10cf0*/  @!P0 IMAD.MOV.U32 R4, RZ, RZ, R25 ;  /* 0x000000ffff048224 */ /* 0x004fc600078e0019 */
[----:B------:R-:W2:Y:S04]  /*10d00*/  LDL R25, [R1+0x878] ;  /* 0x0008780001197983 */ /* 0x000ea80000100800 */
[----:B------:R3:W2:Y:S02]  /*10d10*/  @!P0 LDG.E.U8 R18, desc[UR32][R4.64] ;  /* 0x0000002004128981 */ /* 0x0006a4000c1e1100 */
[----:B---3--:R-:W-:Y:S02]  /*10d20*/  @!P0 IMAD.MOV.U32 R4, RZ, RZ, R27 ;  /* 0x000000ffff048224 */ /* 0x008fe400078e001b */
[----:B------:R-:W3:Y:S01]  /*10d30*/  LDL R27, [R1+0x868] ;  /* 0x00086800011b7983 */ /* 0x000ee20000100800 */
[----:B------:R-:W-:Y:S01]  /*10d40*/  PRMT R17, RZ, 0x7610, R17 ;  /* 0x00007610ff117816 */ /* 0x000fe20000000011 */
[----:B----4-:R-:W-:-:S02]  /*10d50*/  @!P0 IMAD.MOV.U32 R5, RZ, RZ, R33 ;  /* 0x000000ffff058224 */ /* 0x010fc400078e0021 */
[----:B------:R-:W4:Y:S01]  /*10d60*/  LDL R33, [R1+0x864] ;  /* 0x0008640001217983 */ /* 0x000f220000100800 */
[----:B------:R-:W-:-:S03]  /*10d70*/  PRMT R16, RZ, 0x7610, R16 ;  /* 0x00007610ff107816 */ /* 0x000fc60000000010 */
        /* <DEDUP_REMOVED lines=15> */
[----:B------:R-:W-:-:S05]  /*10e70*/  @!P0 IMAD.MOV.U32 R5, RZ, RZ, R37 ;  /* 0x000000ffff058224 */ /* 0x000fca00078e0025 */
[----:B------:R0:W4:Y:S02]  /*10e80*/  @!P0 LDG.E.U8 R14, desc[UR32][R4.64] ;  /* 0x00000020040e8981 */ /* 0x000124000c1e1100 */
[----:B0-----:R-:W-:Y:S02]  /*10e90*/  @!P0 IMAD.MOV.U32 R4, RZ, RZ, R30 ;  /* 0x000000ffff048224 */ /* 0x001fe400078e001e */
[----:B------:R-:W-:Y:S01]  /*10ea0*/  @!P0 IMAD.MOV.U32 R5, RZ, RZ, R34 ;  /* 0x000000ffff058224 */ /* 0x000fe200078e0022 */
[----:B------:R-:W4:Y:S04]  /*10eb0*/  LDL R30, [R1+0x838] ;  /* 0x00083800011e7983 */ /* 0x000f280000100800 */
[----:B------:R-:W4:Y:S04]  /*10ec0*/  LDL R34, [R1+0x834] ;  /* 0x0008340001227983 */ /* 0x000f280000100800 */
[----:B------:R0:W4:Y:S01]  /*10ed0*/  @!P0 LDG.E.U8 R13, desc[UR32][R4.64] ;  /* 0x00000020040d8981 */ /* 0x000122000c1e1100 */
[----:B------:R-:W-:Y:S01]  /*10ee0*/  PRMT R12, RZ, 0x7610, R12 ;  /* 0x00007610ff0c7816 */ /* 0x000fe2000000000c */
[----:B0-----:R-:W-:-:S02]  /*10ef0*/  @!P0 IMAD.MOV.U32 R4, RZ, RZ, R26 ;  /* 0x000000ffff048224 */ /* 0x001fc400078e001a */
[----:B------:R-:W4:Y:S01]  /*10f00*/  LDL R26, [R1+0x824] ;  /* 0x00082400011a7983 */ /* 0x000f220000100800 */
[----:B------:R-:W-:-:S03]  /*10f10*/  @!P0 IMAD.MOV.U32 R5, RZ, RZ, R35 ;  /* 0x000000ffff058224 */ /* 0x000fc600078e0023 */
[----:B------:R-:W4:Y:S04]  /*10f20*/  LDL.LU R41, [R1+0x828] ;  /* 0x0008280001297983 */ /* 0x000f280000300800 */
[----:B------:R0:W4:Y:S01]  /*10f30*/  @!P0 LDG.E.U8 R12, desc[UR32][R4.64] ;  /* 0x00000020040c8981 */ /* 0x000122000c1e1100 */
[----:B------:R-:W-:Y:S02]  /*10f40*/  PRMT R11, RZ, 0x7610, R11 ;  /* 0x00007610ff0b7816 */ /* 0x000fe4000000000b */
[----:B------:R-:W-:Y:S01]  /*10f50*/  PRMT R7, RZ, 0x7610, R7 ;  /* 0x00007610ff077816 */ /* 0x000fe20000000007 */
[----:B------:R-:W4:Y:S01]  /*10f60*/  LDL R37, [R1+0x7e4] ;  /* 0x0007e40001257983 */ /* 0x000f220000100800 */
[----:B------:R-:W-:-:S03]  /*10f70*/  PRMT R6, RZ, 0x7610, R6 ;  /* 0x00007610ff067816 */ /* 0x000fc60000000006 */
[----:B------:R-:W4:Y:S01]  /*10f80*/  LDL R36, [R1+0x7e8] ;  /* 0x0007e80001247983 */ /* 0x000f220000100800 */
[----:B0-----:R-:W-:-:S03]  /*10f90*/  @!P0 IMAD.MOV.U32 R5, RZ, RZ, R28 ;  /* 0x000000ffff058224 */ /* 0x001fc600078e001c */
[----:B------:R-:W4:Y:S01]  /*10fa0*/  LDL R28, [R1+0x814] ;  /* 0x00081400011c7983 */ /* 0x000f220000100800 */
[----:B------:R-:W-:Y:S02]  /*10fb0*/  PRMT R3, RZ, 0x7610, R3 ;  /* 0x00007610ff037816 */ /* 0x000fe40000000003 */
[----:B------:R-:W-:Y:S01]  /*10fc0*/  PRMT R159, RZ, 0x7610, R159 ;  /* 0x00007610ff9f7816 */ /* 0x000fe2000000009f */
[----:B------:R-:W4:Y:S01]  /*10fd0*/  LDL R35, [R1+0x7c4] ;  /* 0x0007c40001237983 */ /* 0x000f220000100800 */
[----:B------:R-:W-:Y:S02]  /*10fe0*/  PRMT R160, RZ, 0x7610, R160 ;  /* 0x00007610ffa07816 */ /* 0x000fe400000000a0 */
[----:B------:R-:W-:Y:S01]  /*10ff0*/  PRMT R161, RZ, 0x7610, R161 ;  /* 0x00007610ffa17816 */ /* 0x000fe200000000a1 */
[----:B------:R-:W4:Y:S01]  /*11000*/  LDL R39, [R1+0x744] ;  /* 0x0007440001277983 */ /* 0x000f220000100800 */
[----:B------:R-:W-:Y:S02]  /*11010*/  PRMT R162, RZ, 0x7610, R162 ;  /* 0x00007610ffa27816 */ /* 0x000fe400000000a2 */
[----:B------:R-:W-:Y:S01]  /*11020*/  PRMT R163, RZ, 0x7610, R163 ;  /* 0x00007610ffa37816 */ /* 0x000fe200000000a3 */
[----:B------:R-:W4:Y:S01]  /*11030*/  LDL R38, [R1+0x748] ;  /* 0x0007480001267983 */ /* 0x000f220000100800 */
[----:B--2---:R-:W-:-:S03]  /*11040*/  @!P0 IMAD.MOV.U32 R4, RZ, RZ, R25 ;  /* 0x000000ffff048224 */ /* 0x004fc600078e0019 */
[----:B------:R-:W2:Y:S04]  /*11050*/  LDL R25, [R1+0x818] ;  /* 0x0008180001197983 */ /* 0x000ea80000100800 */
[----:B------:R3:W2:Y:S02]  /*11060*/  @!P0 LDG.E.U8 R11, desc[UR32][R4.64] ;  /* 0x00000020040b8981 */ /* 0x0006a4000c1e1100 */
[----:B---3--:R-:W-:Y:S02]  /*11070*/  @!P0 IMAD.MOV.U32 R4, RZ, RZ, R27 ;  /* 0x000000ffff048224 */ /* 0x008fe400078e001b */
[----:B------:R-:W3:Y:S01]  /*11080*/  LDL R27, [R1+0x808] ;  /* 0x00080800011b7983 */ /* 0x000ee20000100800 */
[----:B----4-:R-:W-:-:S03]  /*11090*/  @!P0 IMAD.MOV.U32 R5, RZ, RZ, R33 ;  /* 0x000000ffff058224 */ /* 0x010fc600078e0021 */
[----:B------:R-:W4:Y:S04]  /*110a0*/  LDL R33, [R1+0x804] ;  /* 0x0008040001217983 */ /* 0x000f280000100800 */
[----:B------:R0:W4:Y:S02]  /*110b0*/  @!P0 LDG.E.U8 R7, desc[UR32][R4.64] ;  /* 0x0000002004078981 */ /* 0x000124000c1e1100 */
[----:B0-----:R-:W-:Y:S02]  /*110c0*/  @!P0 IMAD.MOV.U32 R4, RZ, RZ, R31 ;  /* 0x000000ffff048224 */ /* 0x001fe400078e001f */
[----:B------:R-:W4:Y:S01]  /*110d0*/  LDL R31, [R1+0x7f8] ;  /* 0x0007f800011f7983 */ /* 0x000f220000100800 */
[----:B------:R-:W-:-:S03]  /*110e0*/  @!P0 IMAD.MOV.U32 R5, RZ, RZ, R32 ;  /* 0x000000ffff058224 */ /* 0x000fc600078e0020 */
        /* <DEDUP_REMOVED lines=14> */
[----:B------:R-:W-:-:S05]  /*111d0*/  @!P0 IMAD.MOV.U32 R4, RZ, RZ, R41 ;  /* 0x000000ffff048224 */ /* 0x000fca00078e0029 */
        /* <DEDUP_REMOVED lines=8> */
[----:B----4-:R-:W-:Y:S01]  /*11260*/  @!P0 IMAD.MOV.U32 R5, RZ, RZ, R33 ;  /* 0x000000ffff058224 */ /* 0x010fe200078e0021 */
[----:B------:R-:W-:-:S02]  /*11270*/  PRMT R164, RZ, 0x7610, R164 ;  /* 0x00007610ffa47816 */ /* 0x000fc400000000a4 */
[----:B------:R-:W4:Y:S04]  /*11280*/  LDL R33, [R1+0x794] ;  /* 0x0007940001217983 */ /* 0x000f280000100800 */
[----:B------:R0:W4:Y:S02]  /*11290*/  @!P0 LDG.E.U8 R162, desc[UR32][R4.64] ;  /* 0x0000002004a28981 */ /* 0x000124000c1e1100 */
[----:B0-----:R-:W-:Y:S01]  /*112a0*/  @!P0 IMAD.MOV.U32 R4, RZ, RZ, R31 ;  /* 0x000000ffff048224 */ /* 0x001fe200078e001f */
[----:B------:R-:W-:Y:S01]  /*112b0*/  PRMT R165, RZ, 0x7610, R165 ;  /* 0x00007610ffa57816 */ /* 0x000fe200000000a5 */
[----:B------:R-:W4:Y:S01]  /*112c0*/  LDL R31, [R1+0x788] ;  /* 0x00078800011f7983 */ /* 0x000f220000100800 */
[----:B------:R-:W-:-:S03]  /*112d0*/  @!P0 IMAD.MOV.U32 R5, RZ, RZ, R32 ;  /* 0x000000ffff058224 */ /* 0x000fc600078e0020 */
[----:B------:R-:W4:Y:S04]  /*112e0*/  LDL R32, [R1+0x784] ;  /* 0x0007840001207983 */ /* 0x000f280000100800 */
[----:B------:R0:W4:Y:S02]  /*112f0*/  @!P0 LDG.E.U8 R163, desc[UR32][R4.64] ;  /* 0x0000002004a38981 */ /* 0x000124000c1e1100 */
[----:B0-----:R-:W-:Y:S02]  /*11300*/  @!P0 IMAD.MOV.U32 R4, RZ, RZ, R36 ;  /* 0x000000ffff048224 */ /* 0x001fe400078e0024 */
[----:B------:R-:W-:Y:S01]  /*11310*/  @!P0 IMAD.MOV.U32 R5, RZ, RZ, R37 ;  /* 0x000000ffff058224 */ /* 0x000fe200078e0025 */
[----:B------:R-:W-:Y:S01]  /*11320*/  PRMT R166, RZ, 0x7610, R166 ;  /* 0x00007610ffa67816 */ /* 0x000fe200000000a6 */
[----:B------:R-:W4:Y:S04]  /*11330*/  LDL R37, [R1+0x734] ;  /* 0x0007340001257983 */ /* 0x000f280000100800 */
[----:B------:R0:W4:Y:S01]  /*11340*/  @!P0 LDG.E.U8 R164, desc[UR32][R4.64] ;  /* 0x0000002004a48981 */ /* 0x000122000c1e1100 */
[----:B------:R-:W-:-:S02]  /*11350*/  PRMT R167, RZ, 0x7610, R167 ;  /* 0x00007610ffa77816 */ /* 0x000fc400000000a7 */
[----:B------:R-:W-:Y:S01]  /*11360*/  PRMT R168, RZ, 0x7610, R168 ;  /* 0x00007610ffa87816 */ /* 0x000fe200000000a8 */
[----:B------:R-:W4:Y:S01]  /*11370*/  LDL R36, [R1+0x724] ;  /* 0x0007240001247983 */ /* 0x000f220000100800 */
[----:B0-----:R-:W-:Y:S02]  /*11380*/  @!P0 IMAD.MOV.U32 R4, RZ, RZ, R24 ;  /* 0x000000ffff048224 */ /* 0x001fe400078e0018 */
[----:B------:R-:W-:Y:S01]  /*11390*/  @!P0 IMAD.MOV.U32 R5, RZ, RZ, R29 ;  /* 0x000000ffff058224 */ /* 0x000fe200078e001d */
[----:B------:R-:W4:Y:S04]  /*113a0*/  LDL R24, [R1+0x778] ;  /* 0x0007780001187983 */ /* 0x000f280000100800 */
[----:B------:R0:W4:Y:S04]  /*113b0*/  @!P0 LDG.E.U8 R165, desc[UR32][R4.64] ;  /* 0x0000002004a58981 */ /* 0x000128000c1e1100 */
[----:B------:R-:W4:Y:S01]  /*113c0*/  LDL R29, [R1+0x774] ;  /* 0x00077400011d7983 */ /* 0x000f220000100800 */
[----:B0-----:R-:W-:-:S03]  /*113d0*/  @!P0 IMAD.MOV.U32 R5, RZ, RZ, R35 ;  /* 0x000000ffff058224 */ /* 0x001fc600078e0023 */
[----:B------:R-:W4:Y:S01]  /*113e0*/  LDL R35, [R1+0x728] ;  /* 0x0007280001237983 */ /* 0x000f220000100800 */
[----:B------:R-:W-:Y:S01]  /*113f0*/  @!P0 IMAD.MOV.U32 R4, RZ, RZ, R34 ;  /* 0x000000ffff048224 */ /* 0x000fe200078e0022 */
[----:B------:R-:W-:Y:S02]  /*11400*/  PRMT R169, RZ, 0x7610, R169 ;  /* 0x00007610ffa97816 */ /* 0x000fe400000000a9 */
[----:B------:R-:W4:Y:S04]  /*11410*/  LDL R34, [R1+0x714] ;  /* 0x0007140001227983 */ /* 0x000f280000100800 */
[----:B------:R0:W4:Y:S02]  /*11420*/  @!P0 LDG.E.U8 R166, desc[UR32][R4.64] ;  /* 0x0000002004a68981 */ /* 0x000124000c1e1100 */
[----:B0-----:R-:W-:-:S02]  /*11430*/  @!P0 IMAD.MOV.U32 R4, RZ, RZ, R26 ;  /* 0x000000ffff048224 */ /* 0x001fc400078e001a */
        /* <DEDUP_REMOVED lines=21> */
[----:B------:R-:W-:Y:S02]  /*11590*/  PRMT R189, RZ, 0x7610, R189 ;  /* 0x00007610ffbd7816 */ /* 0x000fe400000000bd */
[----:B------:R-:W-:Y:S02]  /*115a0*/  PRMT R190, RZ, 0x7610, R190 ;  /* 0x00007610ffbe7816 */ /* 0x000fe400000000be */
[----:B------:R-:W-:Y:S01]  /*115b0*/  PRMT R192, RZ, 0x7610, R192 ;  /* 0x00007610ffc07816 */ /* 0x000fe200000000c0 */
[----:B0-----:R-:W-:-:S02]  /*115c0*/  @!P0 IMAD.MOV.U32 R4, RZ, RZ, R24 ;  /* 0x000000ffff048224 */ /* 0x001fc400078e0018 */
        /* <DEDUP_REMOVED lines=14> */
[----:B0-----:R-:W-:Y:S02]  /*116b0*/  @!P0 IMAD.MOV.U32 R4, RZ, RZ, R38 ;  /* 0x000000ffff048224 */ /* 0x001fe400078e0026 */
[----:B------:R-:W-:-:S05]  /*116c0*/  @!P0 IMAD.MOV.U32 R5, RZ, RZ, R39 ;  /* 0x000000ffff058224 */ /* 0x000fca00078e0027 */
[----:B------:R3:W2:Y:S02]  /*116d0*/  @!P0 LDG.E.U8 R192, desc[UR32][R4.64] ;  /* 0x0000002004c08981 */ /* 0x0006a4000c1e1100 */
[----:B---3--:R-:W-:Y:S02]  /*116e0*/  @!P0 IMAD.MOV.U32 R4, RZ, RZ, R27 ;  /* 0x000000ffff048224 */ /* 0x008fe400078e001b */
[----:B------:R-:W3:Y:S01]  /*116f0*/  LDL R27, [R1+0x6c8] ;  /* 0x0006c800011b7983 */ /* 0x000ee20000100800 */
[----:B------:R-:W-:Y:S01]  /*11700*/  PRMT R193, RZ, 0x7610, R193 ;  /* 0x00007610ffc17816 */ /* 0x000fe200000000c1 */
[----:B------:R-:W-:Y:S01]  /*11710*/  @!P0 IMAD.MOV.U32 R5, RZ, RZ, R37 ;  /* 0x000000ffff058224 */ /* 0x000fe200078e0025 */
[----:B------:R-:W-:-:S04]  /*11720*/  PRMT R194, RZ, 0x7610, R194 ;  /* 0x00007610ffc27816 */ /* 0x000fc800000000c2 */
[----:B------:R0:W3:Y:S01]  /*11730*/  @!P0 LDG.E.U8 R193, desc[UR32][R4.64] ;  /* 0x0000002004c18981 */ /* 0x0000e2000c1e1100 */
[----:B------:R-:W-:Y:S01]  /*11740*/  PRMT R196, RZ, 0x7610, R196 ;  /* 0x00007610ffc47816 */ /* 0x000fe200000000c4 */
[----:B0-----:R-:W-:Y:S02]  /*11750*/  @!P0 IMAD.MOV.U32 R4, RZ, RZ, R35 ;  /* 0x000000ffff048224 */ /* 0x001fe400078e0023 */
[----:B------:R-:W-:-:S05]  /*11760*/  @!P0 IMAD.MOV.U32 R5, RZ, RZ, R36 ;  /* 0x000000ffff058224 */ /* 0x000fca00078e0024 */
[----:B------:R4:W3:Y:S01]  /*11770*/  @!P0 LDG.E.U8 R194, desc[UR32][R4.64] ;  /* 0x0000002004c28981 */ /* 0x0008e2000c1e1100 */
[----:B------:R-:W-:Y:S01]  /*11780*/  PRMT R197, RZ, 0x7610, R197 ;  /* 0x00007610ffc57816 */ /* 0x000fe200000000c5 */
[----:B----4-:R-:W-:Y:S02]  /*11790*/  @!P0 IMAD.MOV.U32 R4, RZ, RZ, R33 ;  /* 0x000000ffff048224 */ /* 0x010fe400078e0021 */
[----:B------:R-:W-:-:S05]  /*117a0*/  @!P0 IMAD.MOV.U32 R5, RZ, RZ, R34 ;  /* 0x000000ffff058224 */ /* 0x000fca00078e0022 */
[----:B------:R0:W4:Y:S01]  /*117b0*/  @!P0 LDG.E.U8 R196, desc[UR32][R4.64] ;  /* 0x0000002004c48981 */ /* 0x000122000c1e1100 */
[----:B------:R-:W-:Y:S01]  /*117c0*/  PRMT R198, RZ, 0x7610, R198 ;  /* 0x00007610ffc67816 */ /* 0x000fe200000000c6 */
[----:B0-----:R-:W-:Y:S02]  /*117d0*/  @!P0 IMAD.MOV.U32 R4, RZ, RZ, R31 ;  /* 0x000000ffff048224 */ /* 0x001fe400078e001f */
[----:B------:R-:W-:-:S05]  /*117e0*/  @!P0 IMAD.MOV.U32 R5, RZ, RZ, R32 ;  /* 0x000000ffff058224 */ /* 0x000fca00078e0020 */
[----:B------:R0:W4:Y:S02]  /*117f0*/  @!P0 LDG.E.U8 R197, desc[UR32][R4.64] ;  /* 0x0000002004c58981 */ /* 0x000124000c1e1100 */
[----:B0-----:R-:W-:Y:S02]  /*11800*/  @!P0 IMAD.MOV.U32 R4, RZ, RZ, R24 ;  /* 0x000000ffff048224 */ /* 0x001fe400078e0018 */
[----:B------:R-:W-:Y:S02]  /*11810*/  @!P0 IMAD.MOV.U32 R5, RZ, RZ, R29 ;  /* 0x000000ffff058224 */ /* 0x000fe400078e001d */
[----:B------:R-:W4:Y:S04]  /*11820*/  LDL R29, [R1+0x6b8] ;  /* 0x0006b800011d7983 */ /* 0x000f280000100800 */
[----:B------:R0:W4:Y:S04]  /*11830*/  @!P0 LDG.E.U8 R198, desc[UR32][R4.64] ;  /* 0x0000002004c68981 */ /* 0x000128000c1e1100 */
[----:B------:R-:W4:Y:S01]  /*11840*/  LDL.LU R24, [R1+0x6a4] ;  /* 0x0006a40001187983 */ /* 0x000f220000300800 */
[----:B------:R-:W-:Y:S01]  /*11850*/  PRMT R200, RZ, 0x7610, R200 ;  /* 0x00007610ffc87816 */ /* 0x000fe200000000c8 */
[----:B------:R-:W-:-:S02]  /*11860*/  IMAD.MOV.U32 R148, RZ, RZ, R149 ;  /* 0x000000ffff947224 */ /* 0x000fc400078e0095 */
[----:B------:R-:W-:Y:S02]  /*11870*/  IMAD.MOV.U32 R149, RZ, RZ, R229 ;  /* 0x000000ffff957224 */ /* 0x000fe400078e00e5 */
[----:B0-----:R-:W-:Y:S02]  /*11880*/  @!P0 IMAD.MOV.U32 R4, RZ, RZ, R26 ;  /* 0x000000ffff048224 */ /* 0x001fe400078e001a */
[----:B------:R-:W4:Y:S04]  /*11890*/  LDL R26, [R1+0x6a8] ;  /* 0x0006a800011a7983 */ /* 0x000f280000100800 */
[----:B------:R-:W4:Y:S01]  /*118a0*/  LDL.LU R37, [R1+0x6b4] ;  /* 0x0006b40001257983 */ /* 0x000f220000300800 */
[----:B------:R-:W-:-:S03]  /*118b0*/  @!P0 IMAD.MOV.U32 R5, RZ, RZ, R30 ;  /* 0x000000ffff058224 */ /* 0x000fc600078e001e */
[----:B------:R-:W4:Y:S01]  /*118c0*/  LDL.LU R229, [R1+0x694] ;  /* 0x0006940001e57983 */ /* 0x000f220000300800 */
[----:B------:R-:W-:-:S03]  /*118d0*/  PRMT R201, RZ, 0x7610, R201 ;  /* 0x00007610ffc97816 */ /* 0x000fc600000000c9 */
[----:B------:R0:W4:Y:S04]  /*118e0*/  @!P0 LDG.E.U8 R200, desc[UR32][R4.64] ;  /* 0x0000002004c88981 */ /* 0x000128000c1e1100 */
[----:B------:R-:W4:Y:S01]  /*118f0*/  LDL.LU R36, [R1+0x688] ;  /* 0x0006880001247983 */ /* 0x000f220000300800 */
[----:B0-----:R-:W-:Y:S02]  /*11900*/  @!P0 IMAD.MOV.U32 R5, RZ, RZ, R28 ;  /* 0x000000ffff058224 */ /* 0x001fe400078e001c */
[----:B--2---:R-:W-:Y:S02]  /*11910*/  @!P0 IMAD.MOV.U32 R4, RZ, RZ, R25 ;  /* 0x000000ffff048224 */ /* 0x004fe400078e0019 */
[----:B------:R-:W2:Y:S04]  /*11920*/  LDL.LU R25, [R1+0x678] ;  /* 0x0006780001197983 */ /* 0x000ea80000300800 */
[----:B------:R-:W2:Y:S04]  /*11930*/  LDL R28, [R1+0x684] ;  /* 0x00068400011c7983 */ /* 0x000ea80000100800 */
[----:B------:R3:W2:Y:S02]  /*11940*/  @!P0 LDG.E.U8 R201, desc[UR32][R4.64] ;  /* 0x0000002004c98981 */ /* 0x0006a4000c1e1100 */
[----:B---3--:R-:W-:-:S02]  /*11950*/  @!P0 IMAD.MOV.U32 R4, RZ, RZ, R27 ;  /* 0x000000ffff048224 */ /* 0x008fc400078e001b */
[----:B------:R-:W3:Y:S01]  /*11960*/  LDL R27, [R1+0x674] ;  /* 0x00067400011b7983 */ /* 0x000ee20000100800 */
[----:B------:R-:W-:Y:S01]  /*11970*/  PRMT R202, RZ, 0x7610, R202 ;  /* 0x00007610ffca7816 */ /* 0x000fe200000000ca */
[----:B------:R-:W-:Y:S02]  /*11980*/  @!P0 IMAD.MOV.U32 R5, RZ, RZ, R233 ;  /* 0x000000ffff058224 */ /* 0x000fe400078e00e9 */
[----:B------:R-:W3:Y:S04]  /*11990*/  LDL.LU R47, [R1+0x668] ;  /* 0x00066800012f7983 */ /* 0x000ee80000300800 */
[----:B------:R-:W3:Y:S04]  /*119a0*/  LDL.LU R45, [R1+0x658] ;  /* 0x00065800012d7983 */ /* 0x000ee80000300800 */
[----:B------:R-:W3:Y:S01]  /*119b0*/  LDL.LU R42, [R1+0x648] ;  /* 0x00064800012a7983 */ /* 0x000ee20000300800 */
[----:B------:R-:W-:-:S03]  /*119c0*/  PRMT R204, RZ, 0x7610, R204 ;  /* 0x00007610ffcc7816 */ /* 0x000fc600000000cc */
[----:B------:R-:W3:Y:S04]  /*119d0*/  LDL.LU R39, [R1+0x664] ;  /* 0x0006640001277983 */ /* 0x000ee80000300800 */
[----:B------:R4:W3:Y:S01]  /*119e0*/  @!P0 LDG.E.U8 R202, desc[UR32][R4.64] ;  /* 0x0000002004ca8981 */ /* 0x0008e2000c1e1100 */
[----:B------:R-:W-:-:S03]  /*119f0*/  PRMT R205, RZ, 0x7610, R205 ;  /* 0x00007610ffcd7816 */ /* 0x000fc600000000cd */
[----:B------:R-:W3:Y:S01]  /*11a00*/  LDL.LU R35, [R1+0x654] ;  /* 0x0006540001237983 */ /* 0x000ee20000300800 */
[----:B------:R-:W-:-:S03]  /*11a10*/  PRMT R206, RZ, 0x7610, R206 ;  /* 0x00007610ffce7816 */ /* 0x000fc600000000ce */
[----:B------:R-:W3:Y:S04]  /*11a20*/  LDL.LU R31, [R1+0x644] ;  /* 0x00064400011f7983 */ /* 0x000ee80000300800 */
[----:B------:R0:W-:Y:S01]  /*11a30*/  STL [R1+0x1038], R233 ;  /* 0x001038e901007387 */ /* 0x0001e20000100800 */
[----:B------:R-:W-:-:S03]  /*11a40*/  PRMT R208, RZ, 0x7610, R208 ;  /* 0x00007610ffd07816 */ /* 0x000fc600000000d0 */
[----:B0-----:R-:W3:Y:S04]  /*11a50*/  LDL.LU R233, [R1+0x6a0] ;  /* 0x0006a00001e97983 */ /* 0x001ee80000300800 */
[----:B------:R-:W3:Y:S04]  /*11a60*/  LDL.LU R48, [R1+0x634] ;  /* 0x0006340001307983 */ /* 0x000ee80000300800 */
[----:B------:R-:W3:Y:S04]  /*11a70*/  LDL.LU R38, [R1+0x638] ;  /* 0x0006380001267983 */ /* 0x000ee80000300800 */
[----:B------:R-:W3:Y:S01]  /*11a80*/  LDL.LU R34, [R1+0x628] ;  /* 0x0006280001227983 */ /* 0x000ee20000300800 */
[----:B----4-:R-:W-:-:S03]  /*11a90*/  @!P0 IMAD.MOV.U32 R4, RZ, RZ, R29 ;  /* 0x000000ffff048224 */ /* 0x010fc600078e001d */
[----:B------:R-:W4:Y:S04]  /*11aa0*/  LDL.LU R29, [R1+0x624] ;  /* 0x00062400011d7983 */ /* 0x000f280000300800 */
[----:B------:R-:W4:Y:S01]  /*11ab0*/  LDL.LU R44, [R1+0x604] ;  /* 0x00060400012c7983 */ /* 0x000f220000300800 */
[----:B------:R-:W-:-:S03]  /*11ac0*/  IMAD.MOV.U32 R147, RZ, RZ, R148 ;  /* 0x000000ffff937224 */ /* 0x000fc600078e0094 */
[----:B------:R-:W4:Y:S01]  /*11ad0*/  LDL.LU R30, [R1+0x618] ;  /* 0x00061800011e7983 */ /* 0x000f220000300800 */
[----:B------:R-:W-:-:S05]  /*11ae0*/  @!P0 IMAD.MOV.U32 R5, RZ, RZ, R37 ;  /* 0x000000ffff058224 */ /* 0x000fca00078e0025 */
[----:B------:R0:W4:Y:S02]  /*11af0*/  @!P0 LDG.E.U8 R204, desc[UR32][R4.64] ;  /* 0x0000002004cc8981 */ /* 0x000124000c1e1100 */
[----:B0-----:R-:W-:Y:S02]  /*11b00*/  @!P0 IMAD.MOV.U32 R4, RZ, RZ, R26 ;  /* 0x000000ffff048224 */ /* 0x001fe400078e001a */
[----:B------:R-:W-:Y:S01]  /*11b10*/  @!P0 IMAD.MOV.U32 R5, RZ, RZ, R24 ;  /* 0x000000ffff058224 */ /* 0x000fe200078e0018 */
[----:B------:R-:W4:Y:S04]  /*11b20*/  LDL.LU R26, [R1+0x608] ;  /* 0x00060800011a7983 */ /* 0x000f280000300800 */
[----:B------:R0:W4:Y:S02]  /*11b30*/  @!P0 LDG.E.U8 R205, desc[UR32][R4.64] ;  /* 0x0000002004cd8981 */ /* 0x000124000c1e1100 */
[----:B0-----:R-:W-:-:S02]  /*11b40*/  @!P0 IMAD.MOV.U32 R4, RZ, RZ, R232 ;  /* 0x000000ffff048224 */ /* 0x001fc400078e00e8 */
[----:B------:R-:W-:-:S05]  /*11b50*/  @!P0 IMAD.MOV.U32 R5, RZ, RZ, R229 ;  /* 0x000000ffff058224 */ /* 0x000fca00078e00e5 */
[----:B------:R0:W4:Y:S01]  /*11b60*/  @!P0 LDG.E.U8 R206, desc[UR32][R4.64] ;  /* 0x0000002004ce8981 */ /* 0x000122000c1e1100 */
[----:B------:R-:W-:-:S03]  /*11b70*/  IMAD.MOV.U32 R148, RZ, RZ, R10 ;  /* 0x000000ffff947224 */ /* 0x000fc600078e000a */
[----:B------:R1:W-:Y:S01]  /*11b80*/  STL [R1+0x103c], R232 ;  /* 0x00103ce801007387 */ /* 0x0003e20000100800 */
[----:B0-----:R-:W-:-:S03]  /*11b90*/  @!P0 IMAD.MOV.U32 R4, RZ, RZ, R36 ;  /* 0x000000ffff048224 */ /* 0x001fc600078e0024 */
[----:B-1----:R-:W4:Y:S04]  /*11ba0*/  LDL.LU R232, [R1+0x6cc] ;  /* 0x0006cc0001e87983 */ /* 0x002f280000300800 */
[----:B------:R-:W4:Y:S04]  /*11bb0*/  LDL R49, [R1+0x990] ;  /* 0x0009900001317983 */ /* 0x000f280000100800 */
[----:B------:R-:W4:Y:S04]  /*11bc0*/  LDL R46, [R1+0x98c] ;  /* 0x00098c00012e7983 */ /* 0x000f280000100800 */
[----:B------:R-:W4:Y:S04]  /*11bd0*/  LDL R40, [R1+0x97c] ;  /* 0x00097c0001287983 */ /* 0x000f280000100800 */
[----:B------:R-:W4:Y:S04]  /*11be0*/  LDL R33, [R1+0x980] ;  /* 0x0009800001217983 */ /* 0x000f280000100800 */
[----:B------:R-:W4:Y:S04]  /*11bf0*/  LDL R43, [R1+0x96c] ;  /* 0x00096c00012b7983 */ /* 0x000f280000100800 */
[----:B------:R-:W4:Y:S04]  /*11c00*/  LDL R32, [R1+0x970] ;  /* 0x0009700001207983 */ /* 0x000f280000100800 */
[----:B------:R-:W4:Y:S04]  /*11c10*/  LDL R51, [R1+0x95c] ;  /* 0x00095c0001337983 */ /* 0x000f280000100800 */
[----:B------:R-:W4:Y:S01]  /*11c20*/  LDL R50, [R1+0x960] ;  /* 0x0009600001327983 */ /* 0x000f220000100800 */
[----:B--2---:R-:W-:-:S03]  /*11c30*/  @!P0 IMAD.MOV.U32 R5, RZ, RZ, R28 ;  /* 0x000000ffff058224 */ /* 0x004fc600078e001c */
[----:B------:R-:W2:Y:S04]  /*11c40*/  LDL R28, [R1+0xb98] ;  /* 0x000b9800011c7983 */ /* 0x000ea80000100800 */
[----:B------:R3:W2:Y:S02]  /*11c50*/  @!P0 LDG.E.U8 R208, desc[UR32][R4.64] ;  /* 0x0000002004d08981 */ /* 0x0006a4000c1e1100 */
[----:B---3--:R-:W-:Y:S02]  /*11c60*/  @!P0 IMAD.MOV.U32 R5, RZ, RZ, R27 ;  /* 0x000000ffff058224 */ /* 0x008fe400078e001b */
[----:B------:R-:W3:Y:S04]  /*11c70*/  LDL R27, [R1+0xb8c] ;  /* 0x000b8c00011b7983 */ /* 0x000ee80000100800 */
[----:B------:R-:W2:Y:S01]  /*11c80*/  LDL.LU R10, [R1+0x614] ;  /* 0x00061400010a7983 */ /* 0x000ea20000300800 */
        /* <DEDUP_REMOVED lines=22> */
[----:B----4-:R-:W-:-:S05]  /*11df0*/  @!P0 IMAD.MOV.U32 R5, RZ, RZ, R29 ;  /* 0x000000ffff058224 */ /* 0x010fca00078e001d */
[----:B------:R0:W4:Y:S01]  /*11e00*/  @!P0 LDG.E.U8 R216, desc[UR32][R4.64] ;  /* 0x0000002004d88981 */ /* 0x000122000c1e1100 */
[----:B------:R-:W-:Y:S01]  /*11e10*/  PRMT R223, RZ, 0x7610, R223 ;  /* 0x00007610ffdf7816 */ /* 0x000fe200000000df */
[----:B0-----:R-:W-:Y:S01]  /*11e20*/  @!P0 IMAD.MOV.U32 R4, RZ, RZ, R30 ;  /* 0x000000ffff048224 */ /* 0x001fe200078e001e */
[----:B------:R-:W-:Y:S02]  /*11e30*/  PRMT R222, RZ, 0x7610, R222 ;  /* 0x00007610ffde7816 */ /* 0x000fe400000000de */
[----:B------:R-:W-:Y:S01]  /*11e40*/  PRMT R221, RZ, 0x7610, R221 ;  /* 0x00007610ffdd7816 */ /* 0x000fe200000000dd */
[----:B------:R0:W-:Y:S01]  /*11e50*/  STL [R1+0x1044], R251 ;  /* 0x001044fb01007387 */ /* 0x0001e20000100800 */
[----:B------:R-:W-:Y:S02]  /*11e60*/  PRMT R220, RZ, 0x7610, R220 ;  /* 0x00007610ffdc7816 */ /* 0x000fe400000000dc */
[----:B------:R-:W-:Y:S02]  /*11e70*/  PRMT R219, RZ, 0x7610, R219 ;  /* 0x00007610ffdb7816 */ /* 0x000fe400000000db */
[----:B------:R-:W-:-:S02]  /*11e80*/  PRMT R218, RZ, 0x7610, R218 ;  /* 0x00007610ffda7816 */ /* 0x000fc400000000da */
[----:B------:R-:W-:Y:S01]  /*11e90*/  PRMT R228, RZ, 0x7610, R228 ;  /* 0x00007610ffe47816 */ /* 0x000fe200000000e4 */
[----:B--2---:R-:W-:-:S05]  /*11ea0*/  @!P0 IMAD.MOV.U32 R5, RZ, RZ, R10 ;  /* 0x000000ffff058224 */ /* 0x004fca00078e000a */
[----:B------:R1:W2:Y:S02]  /*11eb0*/  @!P0 LDG.E.U8 R217, desc[UR32][R4.64] ;  /* 0x0000002004d98981 */ /* 0x0002a4000c1e1100 */
[----:B-1----:R-:W-:Y:S02]  /*11ec0*/  @!P0 IMAD.MOV.U32 R4, RZ, RZ, R26 ;  /* 0x000000ffff048224 */ /* 0x002fe400078e001a */
[----:B------:R-:W-:-:S05]  /*11ed0*/  @!P0 IMAD.MOV.U32 R5, RZ, RZ, R44 ;  /* 0x000000ffff058224 */ /* 0x000fca00078e002c */
[----:B------:R1:W2:Y:S02]  /*11ee0*/  @!P0 LDG.E.U8 R223, desc[UR32][R4.64] ;  /* 0x0000002004df8981 */ /* 0x0002a4000c1e1100 */
[----:B-1----:R-:W-:Y:S02]  /*11ef0*/  @!P0 IMAD.MOV.U32 R4, RZ, RZ, R251 ;  /* 0x000000ffff048224 */ /* 0x002fe400078e00fb */
[----:B------:R-:W-:Y:S01]  /*11f00*/  @!P0 IMAD.MOV.U32 R5, RZ, RZ, R250 ;  /* 0x000000ffff058224 */ /* 0x000fe200078e00fa */
[----:B0-----:R-:W2:Y:S04]  /*11f10*/  LDL.LU R251, [R1+0x6dc] ;  /* 0x0006dc0001fb7983 */ /* 0x001ea80000300800 */
[----:B------:R0:W2:Y:S02]  /*11f20*/  @!P0 LDG.E.U8 R222, desc[UR32][R4.64] ;  /* 0x0000002004de8981 */ /* 0x0000a4000c1e1100 */
[----:B0-----:R-:W-:-:S02]  /*11f30*/  @!P0 IMAD.MOV.U32 R4, RZ, RZ, R247 ;  /* 0x000000ffff048224 */ /* 0x001fc400078e00f7 */
[----:B------:R-:W-:Y:S01]  /*11f40*/  @!P0 IMAD.MOV.U32 R5, RZ, RZ, R246 ;  /* 0x000000ffff058224 */ /* 0x000fe200078e00f6 */
[----:B------:R0:W-:Y:S04]  /*11f50*/  STL [R1+0x1040], R250 ;  /* 0x001040fa01007387 */ /* 0x0001e80000100800 */
[----:B------:R1:W2:Y:S04]  /*11f60*/  @!P0 LDG.E.U8 R221, desc[UR32][R4.64] ;  /* 0x0000002004dd8981 */ /* 0x0002a8000c1e1100 */
[----:B0-----:R-:W2:Y:S01]  /*11f70*/  LDL.LU R250, [R1+0x6b0] ;  /* 0x0006b00001fa7983 */ /* 0x001ea20000300800 */
[----:B-1----:R-:W-:-:S02]  /*11f80*/  @!P0 IMAD.MOV.U32 R4, RZ, RZ, R243 ;  /* 0x000000ffff048224 */ /* 0x002fc400078e00f3 */
[----:B------:R-:W-:Y:S01]  /*11f90*/  @!P0 IMAD.MOV.U32 R5, RZ, RZ, R242 ;  /* 0x000000ffff058224 */ /* 0x000fe200078e00f2 */
[----:B------:R0:W-:Y:S04]  /*11fa0*/  STL [R1+0x104c], R247 ;  /* 0x00104cf701007387 */ /* 0x0001e80000100800 */
[----:B------:R1:W2:Y:S04]  /*11fb0*/  @!P0 LDG.E.U8 R220, desc[UR32][R4.64] ;  /* 0x0000002004dc8981 */ /* 0x0002a8000c1e1100 */
[----:B0-----:R-:W2:Y:S04]  /*11fc0*/  LDL.LU R247, [R1+0x6ec] ;  /* 0x0006ec0001f77983 */ /* 0x001ea80000300800 */
[----:B------:R0:W-:Y:S01]  /*11fd0*/  STL [R1+0x1048], R246 ;  /* 0x001048f601007387 */ /* 0x0001e20000100800 */
[----:B-1----:R-:W-:-:S02]  /*11fe0*/  @!P0 IMAD.MOV.U32 R4, RZ, RZ, R239 ;  /* 0x000000ffff048224 */ /* 0x002fc400078e00ef */
[----:B------:R-:W-:-:S05]  /*11ff0*/  @!P0 IMAD.MOV.U32 R5, RZ, RZ, R238 ;  /* 0x000000ffff058224 */ /* 0x000fca00078e00ee */
[----:B------:R1:W2:Y:S04]  /*12000*/  @!P0 LDG.E.U8 R219, desc[UR32][R4.64] ;  /* 0x0000002004db8981 */ /* 0x0002a8000c1e1100 */
[----:B0-----:R-:W2:Y:S04]  /*12010*/  LDL.LU R246, [R1+0x6c0] ;  /* 0x0006c00001f67983 */ /* 0x001ea80000300800 */
[----:B------:R0:W-:Y:S01]  /*12020*/  STL [R1+0x1054], R243 ;  /* 0x001054f301007387 */ /* 0x0001e20000100800 */
[----:B-1----:R-:W-:Y:S02]  /*12030*/  @!P0 IMAD.MOV.U32 R4, RZ, RZ, R235 ;  /* 0x000000ffff048224 */ /* 0x002fe400078e00eb */
[----:B------:R-:W-:-:S05]  /*12040*/  @!P0 IMAD.MOV.U32 R5, RZ, RZ, R234 ;  /* 0x000000ffff058224 */ /* 0x000fca00078e00ea */
[----:B------:R1:W2:Y:S04]  /*12050*/  @!P0 LDG.E.U8 R218, desc[UR32][R4.64] ;  /* 0x0000002004da8981 */ /* 0x0002a8000c1e1100 */
[----:B0-----:R-:W2:Y:S04]  /*12060*/  LDL.LU R243, [R1+0x6fc] ;  /* 0x0006fc0001f37983 */ /* 0x001ea80000300800 */
[----:B------:R0:W-:Y:S01]  /*12070*/  STL [R1+0x1050], R242 ;  /* 0x001050f201007387 */ /* 0x0001e20000100800 */
[----:B-1----:R-:W-:-:S03]  /*12080*/  @!P0 IMAD.MOV.U32 R4, RZ, RZ, R28 ;  /* 0x000000ffff048224 */ /* 0x002fc600078e001c */
[----:B0-----:R-:W2:Y:S04]  /*12090*/  LDL.LU R242, [R1+0x6d0] ;  /* 0x0006d00001f27983 */ /* 0x001ea80000300800 */
[----:B------:R0:W-:Y:S01]  /*120a0*/  STL [R1+0x105c], R239 ;  /* 0x00105cef01007387 */ /* 0x0001e20000100800 */
[----:B------:R-:W-:-:S05]  /*120b0*/  @!P0 IMAD.MOV.U32 R5, RZ, RZ, R49 ;  /* 0x000000ffff058224 */ /* 0x000fca00078e0031 */
[----:B------:R3:W2:Y:S04]  /*120c0*/  @!P0 LDG.E.U8 R228, desc[UR32][R4.64] ;  /* 0x0000002004e48981 */ /* 0x0006a8000c1e1100 */
[----:B0-----:R-:W2:Y:S04]  /*120d0*/  LDL.LU R239, [R1+0x70c] ;  /* 0x00070c0001ef7983 */ /* 0x001ea80000300800 */
[----:B------:R0:W-:Y:S04]  /*120e0*/  STL [R1+0x1058], R238 ;  /* 0x001058ee01007387 */ /* 0x0001e80000100800 */
[----:B0-----:R-:W2:Y:S04]  /*120f0*/  LDL.LU R238, [R1+0x6e0] ;  /* 0x0006e00001ee7983 */ /* 0x001ea80000300800 */
[----:B------:R0:W-:Y:S01]  /*12100*/  STL [R1+0x1064], R235 ;  /* 0x001064eb01007387 */ /* 0x0001e20000100800 */
[----:B---3--:R-:W-:-:S03]  /*12110*/  @!P0 IMAD.MOV.U32 R4, RZ, RZ, R27 ;  /* 0x000000ffff048224 */ /* 0x008fc600078e001b */
[----:B0-----:R-:W3:Y:S04]  /*12120*/  LDL.LU R235, [R1+0x71c] ;  /* 0x00071c0001eb7983 */ /* 0x001ee80000300800 */
[----:B------:R0:W-:Y:S04]  /*12130*/  STL [R1+0x1060], R234 ;  /* 0x001060ea01007387 */ /* 0x0001e80000100800 */
[----:B0-----:R-:W2:Y:S04]  /*12140*/  LDL.LU R234, [R1+0x6f0] ;  /* 0x0006f00001ea7983 */ /* 0x001ea80000300800 */
[----:B------:R-:W4:Y:S04]  /*12150*/  LDL R49, [R1+0x94c] ;  /* 0x00094c0001317983 */ /* 0x000f280000100800 */
[----:B------:R-:W3:Y:S04]  /*12160*/  LDL R28, [R1+0x950] ;  /* 0x00095000011c7983 */ /* 0x000ee80000100800 */
[----:B------:R-:W2:Y:S01]  /*12170*/  LDL R27, [R1+0x940] ;  /* 0x00094000011b7983 */ /* 0x000ea20000100800 */
[----:B------:R-:W-:Y:S01]  /*12180*/  PRMT R227, RZ, 0x7610, R227 ;  /* 0x00007610ffe37816 */ /* 0x000fe200000000e3 */
[----:B------:R-:W-:-:S02]  /*12190*/  @!P0 IMAD.MOV.U32 R5, RZ, RZ, R46 ;  /* 0x000000ffff058224 */ /* 0x000fc400078e002e */
[----:B------:R-:W2:Y:S01]  /*121a0*/  LDL R46, [R1+0x93c] ;  /* 0x00093c00012e7983 */ /* 0x000ea20000100800 */
[----:B------:R-:W-:-:S03]  /*121b0*/  PRMT R226, RZ, 0x7610, R226 ;  /* 0x00007610ffe27816 */ /* 0x000fc600000000e2 */
[----:B------:R0:W2:Y:S02]  /*121c0*/  @!P0 LDG.E.U8 R227, desc[UR32][R4.64] ;  /* 0x0000002004e38981 */ /* 0x0000a4000c1e1100 */
[----:B0-----:R-:W-:Y:S02]  /*121d0*/  @!P0 IMAD.MOV.U32 R4, RZ, RZ, R33 ;  /* 0x000000ffff048224 */ /* 0x001fe400078e0021 */
[----:B------:R-:W-:Y:S01]  /*121e0*/  @!P0 IMAD.MOV.U32 R5, RZ, RZ, R40 ;  /* 0x000000ffff058224 */ /* 0x000fe200078e0028 */
[----:B------:R-:W2:Y:S04]  /*121f0*/  LDL R33, [R1+0x930] ;  /* 0x0009300001217983 */ /* 0x000ea80000100800 */
[----:B------:R-:W2:Y:S04]  /*12200*/  LDL R40, [R1+0x92c] ;  /* 0x00092c0001287983 */ /* 0x000ea80000100800 */
[----:B------:R0:W2:Y:S02]  /*12210*/  @!P0 LDG.E.U8 R226, desc[UR32][R4.64] ;  /* 0x0000002004e28981 */ /* 0x0000a4000c1e1100 */
[----:B0-----:R-:W-:-:S02]  /*12220*/  @!P0 IMAD.MOV.U32 R4, RZ, RZ, R32 ;  /* 0x000000ffff048224 */ /* 0x001fc400078e0020 */
[----:B------:R-:W2:Y:S01]  /*12230*/  LDL R32, [R1+0x920] ;  /* 0x0009200001207983 */ /* 0x000ea20000100800 */
[----:B------:R-:W-:Y:S01]  /*12240*/  PRMT R225, RZ, 0x7610, R225 ;  /* 0x00007610ffe17816 */ /* 0x000fe200000000e1 */
[----:B------:R-:W-:Y:S02]  /*12250*/  @!P0 IMAD.MOV.U32 R5, RZ, RZ, R43 ;  /* 0x000000ffff058224 */ /* 0x000fe400078e002b */
[----:B------:R-:W2:Y:S01]  /*12260*/  LDL R43, [R1+0x91c] ;  /* 0x00091c00012b7983 */ /* 0x000ea20000100800 */
[----:B------:R-:W-:-:S03]  /*12270*/  PRMT R224, RZ, 0x7610, R224 ;  /* 0x00007610ffe07816 */ /* 0x000fc600000000e0 */
[----:B------:R0:W2:Y:S01]  /*12280*/  @!P0 LDG.E.U8 R225, desc[UR32][R4.64] ;  /* 0x0000002004e18981 */ /* 0x0000a2000c1e1100 */
[----:B------:R-:W-:Y:S01]  /*12290*/  PRMT R215, RZ, 0x7610, R215 ;  /* 0x00007610ffd77816 */ /* 0x000fe200000000d7 */
[----:B0-----:R-:W-:Y:S02]  /*122a0*/  @!P0 IMAD.MOV.U32 R4, RZ, RZ, R50 ;  /* 0x000000ffff048224 */ /* 0x001fe400078e0032 */
[----:B------:R-:W-:Y:S01]  /*122b0*/  @!P0 IMAD.MOV.U32 R5, RZ, RZ, R51 ;  /* 0x000000ffff058224 */ /* 0x000fe200078e0033 */
[----:B------:R-:W2:Y:S04]  /*122c0*/  LDL R50, [R1+0x910] ;  /* 0x0009100001327983 */ /* 0x000ea80000100800 */
[----:B------:R-:W2:Y:S04]  /*122d0*/  LDL R51, [R1+0x90c] ;  /* 0x00090c0001337983 */ /* 0x000ea80000100800 */
[----:B------:R4:W2:Y:S02]  /*122e0*/  @!P0 LDG.E.U8 R224, desc[UR32][R4.64] ;  /* 0x0000002004e08981 */ /* 0x0008a4000c1e1100 */
[----:B----4-:R-:W-:-:S02]  /*122f0*/  @!P0 IMAD.MOV.U32 R5, RZ, RZ, R49 ;  /* 0x000000ffff058224 */ /* 0x010fc400078e0031 */
[----:B------:R-:W4:Y:S01]  /*12300*/  LDL R49, [R1+0x8fc] ;  /* 0x0008fc0001317983 */ /* 0x000f220000100800 */
[----:B---3--:R-:W-:-:S03]  /*12310*/  @!P0 IMAD.MOV.U32 R4, RZ, RZ, R28 ;  /* 0x000000ffff048224 */ /* 0x008fc600078e001c */
[----:B------:R-:W3:Y:S04]  /*12320*/  LDL R28, [R1+0x900] ;  /* 0x00090000011c7983 */ /* 0x000ee80000100800 */
[----:B------:R2:W3:Y:S02]  /*12330*/  @!P0 LDG.E.U8 R215, desc[UR32][R4.64] ;  /* 0x0000002004d78981 */ /* 0x0004e4000c1e1100 */
[----:B--2---:R-:W-:Y:S02]  /*12340*/  @!P0 IMAD.MOV.U32 R4, RZ, RZ, R27 ;  /* 0x000000ffff048224 */ /* 0x004fe400078e001b */
        /* <DEDUP_REMOVED lines=37> */
[----:B------:R-:W2:Y:S01]  /*125a0*/  LDL R33, [R1+0x890] ;  /* 0x0008900001217983 */ /* 0x000ea20000100800 */
[----:B------:R-:W-:-:S03]  /*125b0*/  @!P0 IMAD.MOV.U32 R5, RZ, RZ, R40 ;  /* 0x000000ffff058224 */ /* 0x000fc600078e0028 */
[----:B------:R-:W2:Y:S04]  /*125c0*/  LDL R40, [R1+0x88c] ;  /* 0x00088c0001287983 */ /* 0x000ea80000100800 */
[----:B------:R0:W2:Y:S02]  /*125d0*/  @!P0 LDG.E.U8 R187, desc[UR32][R4.64] ;  /* 0x0000002004bb8981 */ /* 0x0000a4000c1e1100 */
[----:B0-----:R-:W-:Y:S02]  /*125e0*/  @!P0 IMAD.MOV.U32 R4, RZ, RZ, R32 ;  /* 0x000000ffff048224 */ /* 0x001fe400078e0020 */
[----:B------:R-:W2:Y:S01]  /*125f0*/  LDL R32, [R1+0x880] ;  /* 0x0008800001207983 */ /* 0x000ea20000100800 */
[----:B------:R-:W-:Y:S01]  /*12600*/  PRMT R185, RZ, 0x7610, R185 ;  /* 0x00007610ffb97816 */ /* 0x000fe200000000b9 */
[----:B------:R-:W-:-:S02]  /*12610*/  @!P0 IMAD.MOV.U32 R5, RZ, RZ, R43 ;  /* 0x000000ffff058224 */ /* 0x000fc400078e002b */
[----:B------:R-:W2:Y:S01]  /*12620*/  LDL R43, [R1+0x87c] ;  /* 0x00087c00012b7983 */ /* 0x000ea20000100800 */
[----:B------:R-:W-:-:S03]  /*12630*/  PRMT R184, RZ, 0x7610, R184 ;  /* 0x00007610ffb87816 */ /* 0x000fc600000000b8 */
[----:B------:R0:W2:Y:S01]  /*12640*/  @!P0 LDG.E.U8 R185, desc[UR32][R4.64] ;  /* 0x0000002004b98981 */ /* 0x0000a2000c1e1100 */
[----:B------:R-:W-:Y:S01]  /*12650*/  PRMT R183, RZ, 0x7610, R183 ;  /* 0x00007610ffb77816 */ /* 0x000fe200000000b7 */
[----:B0-----:R-:W-:Y:S02]  /*12660*/  @!P0 IMAD.MOV.U32 R4, RZ, RZ, R50 ;  /* 0x000000ffff048224 */ /* 0x001fe400078e0032 */
[----:B------:R-:W2:Y:S01]  /*12670*/  LDL R50, [R1+0x870] ;  /* 0x0008700001327983 */ /* 0x000ea20000100800 */
[----:B------:R-:W-:-:S03]  /*12680*/  @!P0 IMAD.MOV.U32 R5, RZ, RZ, R51 ;  /* 0x000000ffff058224 */ /* 0x000fc600078e0033 */
[----:B------:R-:W2:Y:S04]  /*12690*/  LDL R51, [R1+0x86c] ;  /* 0x00086c0001337983 */ /* 0x000ea80000100800 */
[----:B------:R4:W2:Y:S02]  /*126a0*/  @!P0 LDG.E.U8 R184, desc[UR32][R4.64] ;  /* 0x0000002004b88981 */ /* 0x0008a4000c1e1100 */
[----:B----4-:R-:W-:Y:S02]  /*126b0*/  @!P0 IMAD.MOV.U32 R5, RZ, RZ, R49 ;  /* 0x000000ffff058224 */ /* 0x010fe400078e0031 */
        /* <DEDUP_REMOVED lines=20> */
[----:B------:R-:W2:Y:S01]  /*12800*/  LDL.LU R43, [R1+0x830] ;  /* 0x00083000012b7983 */ /* 0x000ea20000300800 */
[----:B------:R-:W-:-:S03]  /*12810*/  PRMT R179, RZ, 0x7610, R179 ;  /* 0x00007610ffb37816 */ /* 0x000fc600000000b3 */
[----:B------:R0:W2:Y:S04]  /*12820*/  @!P0 LDG.E.U8 R180, desc[UR32][R4.64] ;  /* 0x0000002004b48981 */ /* 0x0000a8000c1e1100 */
[----:B------:R-:W2:Y:S01]  /*12830*/  LDL R52, [R1+0x81c] ;  /* 0x00081c0001347983 */ /* 0x000ea20000100800 */
[----:B------:R-:W-:Y:S01]  /*12840*/  PRMT R178, RZ, 0x7610, R178 ;  /* 0x00007610ffb27816 */ /* 0x000fe200000000b2 */
[----:B0-----:R-:W-:Y:S02]  /*12850*/  @!P0 IMAD.MOV.U32 R4, RZ, RZ, R50 ;  /* 0x000000ffff048224 */ /* 0x001fe400078e0032 */
[----:B------:R-:W2:Y:S01]  /*12860*/  LDL R50, [R1+0x80c] ;  /* 0x00080c0001327983 */ /* 0x000ea20000100800 */
[----:B------:R-:W-:-:S03]  /*12870*/  @!P0 IMAD.MOV.U32 R5, RZ, RZ, R51 ;  /* 0x000000ffff058224 */ /* 0x000fc600078e0033 */
[----:B------:R-:W2:Y:S04]  /*12880*/  LDL R51, [R1+0x820] ;  /* 0x0008200001337983 */ /* 0x000ea80000100800 */
[----:B------:R4:W2:Y:S02]  /*12890*/  @!P0 LDG.E.U8 R179, desc[UR32][R4.64] ;  /* 0x0000002004b38981 */ /* 0x0008a4000c1e1100 */
[----:B----4-:R-:W-:Y:S01]  /*128a0*/  @!P0 IMAD.MOV.U32 R5, RZ, RZ, R49 ;  /* 0x000000ffff058224 */ /* 0x010fe200078e0031 */
[----:B------:R-:W-:Y:S01]  /*128b0*/  PRMT R177, RZ, 0x7610, R177 ;  /* 0x00007610ffb17816 */ /* 0x000fe200000000b1 */
[----:B------:R-:W4:Y:S01]  /*128c0*/  LDL R49, [R1+0x7fc] ;  /* 0x0007fc0001317983 */ /* 0x000f220000100800 */
[----:B---3--:R-:W-:-:S03]  /*128d0*/  @!P0 IMAD.MOV.U32 R4, RZ, RZ, R28 ;  /* 0x000000ffff048224 */ /* 0x008fc600078e001c */
[----:B------:R-:W3:Y:S04]  /*128e0*/  LDL R28, [R1+0x810] ;  /* 0x00081000011c7983 */ /* 0x000ee80000100800 */
[----:B------:R2:W4:Y:S02]  /*128f0*/  @!P0 LDG.E.U8 R178, desc[UR32][R4.64] ;  /* 0x0000002004b28981 */ /* 0x000524000c1e1100 */
[----:B--2---:R-:W-:Y:S02]  /*12900*/  @!P0 IMAD.MOV.U32 R4, RZ, RZ, R27 ;  /* 0x000000ffff048224 */ /* 0x004fe400078e001b */
[----:B------:R-:W2:Y:S01]  /*12910*/  LDL R27, [R1+0x800] ;  /* 0x00080000011b7983 */ /* 0x000ea20000100800 */
[----:B------:R-:W-:Y:S01]  /*12920*/  @!P0 IMAD.MOV.U32 R5, RZ, RZ, R46 ;  /* 0x000000ffff058224 */ /* 0x000fe200078e002e */
[----:B------:R-:W-:-:S02]  /*12930*/  PRMT R176, RZ, 0x7610, R176 ;  /* 0x00007610ffb07816 */ /* 0x000fc400000000b0 */
        /* <DEDUP_REMOVED lines=9> */
[----:B------:R-:W-:Y:S01]  /*129d0*/  PRMT R175, RZ, 0x7610, R175 ;  /* 0x00007610ffaf7816 */ /* 0x000fe200000000af */
[----:B------:R-:W-:Y:S01]  /*129e0*/  @!P0 IMAD.MOV.U32 R4, RZ, RZ, R43 ;  /* 0x000000ffff048224 */ /* 0x000fe200078e002b */
[----:B------:R-:W-:-:S04]  /*129f0*/  PRMT R174, RZ, 0x7610, R174 ;  /* 0x00007610ffae7816 */ /* 0x000fc800000000ae */
[----:B------:R0:W4:Y:S01]  /*12a00*/  @!P0 LDG.E.U8 R175, desc[UR32][R4.64] ;  /* 0x0000002004af8981 */ /* 0x000122000c1e1100 */
[----:B------:R-:W-:Y:S01]  /*12a10*/  PRMT R173, RZ, 0x7610, R173 ;  /* 0x00007610ffad7816 */ /* 0x000fe200000000ad */
[----:B0-----:R-:W-:Y:S02]  /*12a20*/  @!P0 IMAD.MOV.U32 R5, RZ, RZ, R52 ;  /* 0x000000ffff058224 */ /* 0x001fe400078e0034 */
[----:B------:R-:W4:Y:S01]  /*12a30*/  LDL R52, [R1+0x7cc] ;  /* 0x0007cc0001347983 */ /* 0x000f220000100800 */
[----:B------:R-:W-:-:S03]  /*12a40*/  @!P0 IMAD.MOV.U32 R4, RZ, RZ, R51 ;  /* 0x000000ffff048224 */ /* 0x000fc600078e0033 */
[----:B------:R-:W4:Y:S04]  /*12a50*/  LDL R51, [R1+0x7d0] ;  /* 0x0007d00001337983 */ /* 0x000f280000100800 */
[----:B------:R0:W4:Y:S02]  /*12a60*/  @!P0 LDG.E.U8 R174, desc[UR32][R4.64] ;  /* 0x0000002004ae8981 */ /* 0x000124000c1e1100 */
[----:B0-----:R-:W-:Y:S02]  /*12a70*/  @!P0 IMAD.MOV.U32 R5, RZ, RZ, R50 ;  /* 0x000000ffff058224 */ /* 0x001fe400078e0032 */
[----:B------:R-:W4:Y:S01]  /*12a80*/  LDL R50, [R1+0x7bc] ;  /* 0x0007bc0001327983 */ /* 0x000f220000100800 */
[----:B---3--:R-:W-:-:S03]  /*12a90*/  @!P0 IMAD.MOV.U32 R4, RZ, RZ, R28 ;  /* 0x000000ffff048224 */ /* 0x008fc600078e001c */
[----:B------:R-:W3:Y:S04]  /*12aa0*/  LDL R28, [R1+0x7c0] ;  /* 0x0007c000011c7983 */ /* 0x000ee80000100800 */
[----:B------:R2:W3:Y:S02]  /*12ab0*/  @!P0 LDG.E.U8 R173, desc[UR32][R4.64] ;  /* 0x0000002004ad8981 */ /* 0x0004e4000c1e1100 */
[----:B--2---:R-:W-:Y:S02]  /*12ac0*/  @!P0 IMAD.MOV.U32 R4, RZ, RZ, R27 ;  /* 0x000000ffff048224 */ /* 0x004fe400078e001b */
[----:B------:R-:W2:Y:S01]  /*12ad0*/  LDL R27, [R1+0x7b0] ;  /* 0x0007b000011b7983 */ /* 0x000ea20000100800 */
[----:B------:R-:W-:Y:S01]  /*12ae0*/  PRMT R172, RZ, 0x7610, R172 ;  /* 0x00007610ffac7816 */ /* 0x000fe200000000ac */
[----:B----4-:R-:W-:-:S02]  /*12af0*/  @!P0 IMAD.MOV.U32 R5, RZ, RZ, R49 ;  /* 0x000000ffff058224 */ /* 0x010fc400078e0031 */
[----:B------:R-:W4:Y:S01]  /*12b00*/  LDL R49, [R1+0x7ac] ;  /* 0x0007ac0001317983 */ /* 0x000f220000100800 */
[----:B------:R-:W-:-:S03]  /*12b10*/  PRMT R171, RZ, 0x7610, R171 ;  /* 0x00007610ffab7816 */ /* 0x000fc600000000ab */
[----:B------:R0:W4:Y:S02]  /*12b20*/  @!P0 LDG.E.U8 R172, desc[UR32][R4.64] ;  /* 0x0000002004ac8981 */ /* 0x000124000c1e1100 */
[----:B0-----:R-:W-:Y:S02]  /*12b30*/  @!P0 IMAD.MOV.U32 R5, RZ, RZ, R46 ;  /* 0x000000ffff058224 */ /* 0x001fe400078e002e */
[----:B------:R-:W4:Y:S01]  /*12b40*/  LDL R46, [R1+0x79c] ;  /* 0x00079c00012e7983 */ /* 0x000f220000100800 */
[----:B------:R-:W-:-:S03]  /*12b50*/  @!P0 IMAD.MOV.U32 R4, RZ, RZ, R40 ;  /* 0x000000ffff048224 */ /* 0x000fc600078e0028 */
[----:B------:R-:W4:Y:S04]  /*12b60*/  LDL R40, [R1+0x7a0] ;  /* 0x0007a00001287983 */ /* 0x000f280000100800 */
[----:B------:R0:W4:Y:S02]  /*12b70*/  @!P0 LDG.E.U8 R171, desc[UR32][R4.64] ;  /* 0x0000002004ab8981 */ /* 0x000124000c1e1100 */
[----:B0-----:R-:W-:Y:S02]  /*12b80*/  @!P0 IMAD.MOV.U32 R4, RZ, RZ, R32 ;  /* 0x000000ffff048224 */ /* 0x001fe400078e0020 */
[----:B------:R-:W-:Y:S01]  /*12b90*/  @!P0 IMAD.MOV.U32 R5, RZ, RZ, R33 ;  /* 0x000000ffff058224 */ /* 0x000fe200078e0021 */
[----:B------:R-:W4:Y:S04]  /*12ba0*/  LDL R32, [R1+0x790] ;  /* 0x0007900001207983 */ /* 0x000f280000100800 */
[----:B------:R-:W4:Y:S01]  /*12bb0*/  LDL R33, [R1+0x78c] ;  /* 0x00078c0001217983 */ /* 0x000f220000100800 */
[----:B------:R-:W-:-:S03]  /*12bc0*/  PRMT R170, RZ, 0x7610, R170 ;  /* 0x00007610ffaa7816 */ /* 0x000fc600000000aa */
[----:B------:R0:W-:Y:S04]  /*12bd0*/  STS.U8 [R0+UR4+0x4200], R169 ;  /* 0x004200a900007988 */ /* 0x0001e80008000004 */
[----:B------:R1:W4:Y:S01]  /*12be0*/  @!P0 LDG.E.U8 R170, desc[UR32][R4.64] ;  /* 0x0000002004aa8981 */ /* 0x000322000c1e1100 */
[----:B0-----:R-:W-:Y:S01]  /*12bf0*/  PRMT R169, RZ, 0x7610, R169 ;  /* 0x00007610ffa97816 */ /* 0x001fe200000000a9 */
[----:B-1----:R-:W-:Y:S02]  /*12c00*/  @!P0 IMAD.MOV.U32 R4, RZ, RZ, R51 ;  /* 0x000000ffff048224 */ /* 0x002fe400078e0033 */
[----:B------:R-:W-:Y:S01]  /*12c10*/  @!P0 IMAD.MOV.U32 R5, RZ, RZ, R52 ;  /* 0x000000ffff058224 */ /* 0x000fe200078e0034 */
[----:B------:R0:W-:Y:S04]  /*12c20*/  STS.U8 [R0+UR4+0x4000], R168 ;  /* 0x004000a800007988 */ /* 0x0001e80008000004 */
[----:B------:R1:W4:Y:S04]  /*12c30*/  @!P0 LDG.E.U8 R169, desc[UR32][R4.64] ;  /* 0x0000002004a98981 */ /* 0x000328000c1e1100 */
[----:B------:R1:W-:Y:S01]  /*12c40*/  STS.U8 [R0+UR4+0x4600], R188 ;  /* 0x004600bc00007988 */ /* 0x0003e20008000004 */
[----:B0-----:R-:W-:Y:S01]  /*12c50*/  PRMT R168, RZ, 0x7610, R168 ;  /* 0x00007610ffa87816 */ /* 0x001fe200000000a8 */
[----:B-1----:R-:W-:-:S02]  /*12c60*/  @!P0 IMAD.MOV.U32 R5, RZ, RZ, R50 ;  /* 0x000000ffff058224 */ /* 0x002fc400078e0032 */
[----:B------:R-:W4:Y:S04]  /*12c70*/  LDL.LU R188, [R1+0x60c] ;  /* 0x00060c0001bc7983 */ /* 0x000f280000300800 */
[----:B------:R-:W4:Y:S04]  /*12c80*/  LDL R54, [R1+0x77c] ;  /* 0x00077c0001367983 */ /* 0x000f280000100800 */
[----:B------:R-:W4:Y:S04]  /*12c90*/  LDL R53, [R1+0x76c] ;  /* 0x00076c0001357983 */ /* 0x000f280000100800 */
[----:B------:R-:W4:Y:S04]  /*12ca0*/  LDL R52, [R1+0x75c] ;  /* 0x00075c0001347983 */ /* 0x000f280000100800 */
[----:B------:R-:W4:Y:S01]  /*12cb0*/  LDL R51, [R1+0x760] ;  /* 0x0007600001337983 */ /* 0x000f220000100800 */
[----:B---3--:R-:W-:-:S03]  /*12cc0*/  @!P0 IMAD.MOV.U32 R4, RZ, RZ, R28 ;  /* 0x000000ffff048224 */ /* 0x008fc600078e001c */
[----:B------:R-:W3:Y:S04]  /*12cd0*/  LDL R28, [R1+0x780] ;  /* 0x00078000011c7983 */ /* 0x000ee80000100800 */
[----:B------:R2:W3:Y:S02]  /*12ce0*/  @!P0 LDG.E.U8 R168, desc[UR32][R4.64] ;  /* 0x0000002004a88981 */ /* 0x0004e4000c1e1100 */
[----:B--2---:R-:W-:Y:S02]  /*12cf0*/  @!P0 IMAD.MOV.U32 R4, RZ, RZ, R27 ;  /* 0x000000ffff048224 */ /* 0x004fe400078e001b */
[----:B------:R-:W2:Y:S01]  /*12d00*/  LDL R27, [R1+0x770] ;  /* 0x00077000011b7983 */ /* 0x000ea20000100800 */
[----:B----4-:R-:W-:-:S03]  /*12d10*/  @!P0 IMAD.MOV.U32 R5, RZ, RZ, R49 ;  /* 0x000000ffff058224 */ /* 0x010fc600078e0031 */
[----:B------:R0:W-:Y:S04]  /*12d20*/  STS.U8 [R0+UR4+0x3e00], R167 ;  /* 0x003e00a700007988 */ /* 0x0001e80008000004 */
[----:B------:R1:W-:Y:S01]  /*12d30*/  STS.U8 [R0+UR4+0x4a00], R190 ;  /* 0x004a00be00007988 */ /* 0x0003e20008000004 */
[----:B0-----:R-:W-:-:S03]  /*12d40*/  PRMT R167, RZ, 0x7610, R167 ;  /* 0x00007610ffa77816 */ /* 0x001fc600000000a7 */
[----:B-1----:R-:W4:Y:S04]  /*12d50*/  LDL.LU R190, [R1+0x61c] ;  /* 0x00061c0001be7983 */ /* 0x002f280000300800 */
[----:B------:R-:W4:Y:S04]  /*12d60*/  LDL R50, [R1+0x74c] ;  /* 0x00074c0001327983 */ /* 0x000f280000100800 */
[----:B------:R-:W4:Y:S04]  /*12d70*/  LDL R49, [R1+0x750] ;  /* 0x0007500001317983 */ /* 0x000f280000100800 */
[----:B------:R0:W-:Y:S04]  /*12d80*/  STS.U8 [R0+UR4+0x3c00], R166 ;  /* 0x003c00a600007988 */ /* 0x0001e80008000004 */
[----:B------:R1:W4:Y:S01]  /*12d90*/  @!P0 LDG.E.U8 R167, desc[UR32][R4.64] ;  /* 0x0000002004a78981 */ /* 0x000322000c1e1100 */
[----:B0-----:R-:W-:Y:S01]  /*12da0*/  PRMT R166, RZ, 0x7610, R166 ;  /* 0x00007610ffa67816 */ /* 0x001fe200000000a6 */
[----:B-1----:R-:W-:-:S02]  /*12db0*/  @!P0 IMAD.MOV.U32 R4, RZ, RZ, R40 ;  /* 0x000000ffff048224 */ /* 0x002fc400078e0028 */
[----:B------:R-:W-:Y:S01]  /*12dc0*/  @!P0 IMAD.MOV.U32 R5, RZ, RZ, R46 ;  /* 0x000000ffff058224 */ /* 0x000fe200078e002e */
[----:B------:R-:W4:Y:S04]  /*12dd0*/  LDL R40, [R1+0x740] ;  /* 0x0007400001287983 */ /* 0x000f280000100800 */
[----:B------:R-:W4:Y:S04]  /*12de0*/  LDL R46, [R1+0x73c] ;  /* 0x00073c00012e7983 */ /* 0x000f280000100800 */
[----:B------:R0:W4:Y:S02]  /*12df0*/  @!P0 LDG.E.U8 R166, desc[UR32][R4.64] ;  /* 0x0000002004a68981 */ /* 0x000124000c1e1100 */
[----:B0-----:R-:W-:-:S02]  /*12e00*/  @!P0 IMAD.MOV.U32 R4, RZ, RZ, R32 ;  /* 0x000000ffff048224 */ /* 0x001fc400078e0020 */
[----:B------:R-:W-:Y:S01]  /*12e10*/  @!P0 IMAD.MOV.U32 R5, RZ, RZ, R33 ;  /* 0x000000ffff058224 */ /* 0x000fe200078e0021 */
[----:B------:R-:W4:Y:S04]  /*12e20*/  LDL R32, [R1+0x730] ;  /* 0x0007300001207983 */ /* 0x000f280000100800 */
[----:B------:R-:W4:Y:S04]  /*12e30*/  LDL R33, [R1+0x72c] ;  /* 0x00072c0001217983 */ /* 0x000f280000100800 */
[----:B------:R0:W-:Y:S04]  /*12e40*/  STS.U8 [R0+UR4+0x3a00], R165 ;  /* 0x003a00a500007988 */ /* 0x0001e80008000004 */
[----:B------:R1:W-:Y:S01]  /*12e50*/  STS.U8 [R0+UR4+0x3800], R164 ;  /* 0x003800a400007988 */ /* 0x0003e20008000004 */
[----:B0-----:R-:W-:-:S03]  /*12e60*/  PRMT R165, RZ, 0x7610, R165 ;  /* 0x00007610ffa57816 */ /* 0x001fc600000000a5 */
[----:B------:R0:W-:Y:S01]  /*12e70*/  STS.U8 [R0+UR4+0x4e00], R193 ;  /* 0x004e00c100007988 */ /* 0x0001e20008000004 */
[----:B-1----:R-:W-:-:S03]  /*12e80*/  PRMT R164, RZ, 0x7610, R164 ;  /* 0x00007610ffa47816 */ /* 0x002fc600000000a4 */
[----:B------:R1:W4:Y:S04]  /*12e90*/  @!P0 LDG.E.U8 R165, desc[UR32][R4.64] ;  /* 0x0000002004a58981 */ /* 0x000328000c1e1100 */
[----:B0-----:R-:W4:Y:S01]  /*12ea0*/  LDL.LU R193, [R1+0x600] ;  /* 0x0006000001c17983 */ /* 0x001f220000300800 */
[----:B-1----:R-:W-:-:S03]  /*12eb0*/  @!P0 IMAD.MOV.U32 R5, RZ, RZ, R54 ;  /* 0x000000ffff058224 */ /* 0x002fc600078e0036 */
[----:B------:R0:W-:Y:S01]  /*12ec0*/  STS.U8 [R0+UR4+0x5000], R194 ;  /* 0x005000c200007988 */ /* 0x0001e20008000004 */
[----:B---3--:R-:W-:-:S03]  /*12ed0*/  @!P0 IMAD.MOV.U32 R4, RZ, RZ, R28 ;  /* 0x000000ffff048224 */ /* 0x008fc600078e001c */
[----:B------:R-:W3:Y:S04]  /*12ee0*/  LDL R28, [R1+0x720] ;  /* 0x00072000011c7983 */ /* 0x000ee80000100800 */
[----:B------:R2:W3:Y:S04]  /*12ef0*/  @!P0 LDG.E.U8 R164, desc[UR32][R4.64] ;  /* 0x0000002004a48981 */ /* 0x0004e8000c1e1100 */
[----:B0-----:R-:W3:Y:S01]  /*12f00*/  LDL.LU R194, [R1+0x62c] ;  /* 0x00062c0001c27983 */ /* 0x001ee20000300800 */
[----:B--2---:R-:W-:-:S03]  /*12f10*/  @!P0 IMAD.MOV.U32 R4, RZ, RZ, R27 ;  /* 0x000000ffff048224 */ /* 0x004fc600078e001b */
[----:B------:R-:W2:Y:S01]  /*12f20*/  LDL R27, [R1+0x710] ;  /* 0x00071000011b7983 */ /* 0x000ea20000100800 */
[----:B------:R-:W-:-:S03]  /*12f30*/  @!P0 IMAD.MOV.U32 R5, RZ, RZ, R53 ;  /* 0x000000ffff058224 */ /* 0x000fc600078e0035 */
[----:B------:R0:W-:Y:S04]  /*12f40*/  STS.U8 [R0+UR4+0x3600], R163 ;  /* 0x003600a300007988 */ /* 0x0001e80008000004 */
[----:B------:R1:W-:Y:S01]  /*12f50*/  STS.U8 [R0+UR4+0x3400], R162 ;  /* 0x003400a200007988 */ /* 0x0003e20008000004 */
[----:B0-----:R-:W-:Y:S02]  /*12f60*/  PRMT R163, RZ, 0x7610, R163 ;  /* 0x00007610ffa37816 */ /* 0x001fe400000000a3 */
[----:B-1----:R-:W-:-:S04]  /*12f70*/  PRMT R162, RZ, 0x7610, R162 ;  /* 0x00007610ffa27816 */ /* 0x002fc800000000a2 */
[----:B------:R0:W2:Y:S04]  /*12f80*/  @!P0 LDG.E.U8 R163, desc[UR32][R4.64] ;  /* 0x0000002004a38981 */ /* 0x0000a8000c1e1100 */
[----:B------:R1:W-:Y:S01]  /*12f90*/  STS.U8 [R0+UR4+0x3200], R161 ;  /* 0x003200a100007988 */ /* 0x0003e20008000004 */
[----:B0-----:R-:W-:Y:S02]  /*12fa0*/  @!P0 IMAD.MOV.U32 R4, RZ, RZ, R51 ;  /* 0x000000ffff048224 */ /* 0x001fe400078e0033 */
[----:B------:R-:W-:Y:S01]  /*12fb0*/  @!P0 IMAD.MOV.U32 R5, RZ, RZ, R52 ;  /* 0x000000ffff058224 */ /* 0x000fe200078e0034 */
[----:B-1----:R-:W-:-:S04]  /*12fc0*/  PRMT R161, RZ, 0x7610, R161 ;  /* 0x00007610ffa17816 */ /* 0x002fc800000000a1 */
[----:B------:R4:W2:Y:S04]  /*12fd0*/  @!P0 LDG.E.U8 R162, desc[UR32][R4.64] ;  /* 0x0000002004a28981 */ /* 0x0008a8000c1e1100 */
[----:B------:R0:W-:Y:S01]  /*12fe0*/  STS.U8 [R0+UR4+0x3000], R160 ;  /* 0x003000a000007988 */ /* 0x0001e20008000004 */
[----:B----4-:R-:W-:Y:S02]  /*12ff0*/  @!P0 IMAD.MOV.U32 R4, RZ, RZ, R49 ;  /* 0x000000ffff048224 */ /* 0x010fe400078e0031 */
[----:B------:R-:W-:Y:S01]  /*13000*/  @!P0 IMAD.MOV.U32 R5, RZ, RZ, R50 ;  /* 0x000000ffff058224 */ /* 0x000fe200078e0032 */
[----:B0-----:R-:W-:-:S04]  /*13010*/  PRMT R160, RZ, 0x7610, R160 ;  /* 0x00007610ffa07816 */ /* 0x001fc800000000a0 */
[----:B------:R0:W4:Y:S04]  /*13020*/  @!P0 LDG.E.U8 R161, desc[UR32][R4.64] ;  /* 0x0000002004a18981 */ /* 0x000128000c1e1100 */
[----:B------:R1:W-:Y:S01]  /*13030*/  STS.U8 [R0+UR4+0x2e00], R159 ;  /* 0x002e009f00007988 */ /* 0x0003e20008000004 */
[----:B0-----:R-:W-:Y:S02]  /*13040*/  @!P0 IMAD.MOV.U32 R4, RZ, RZ, R40 ;  /* 0x000000ffff048224 */ /* 0x001fe400078e0028 */
[----:B------:R-:W-:Y:S01]  /*13050*/  @!P0 IMAD.MOV.U32 R5, RZ, RZ, R46 ;  /* 0x000000ffff058224 */ /* 0x000fe200078e002e */
[----:B-1----:R-:W-:-:S04]  /*13060*/  PRMT R159, RZ, 0x7610, R159 ;  /* 0x00007610ff9f7816 */ /* 0x002fc8000000009f */
[----:B------:R0:W4:Y:S04]  /*13070*/  @!P0 LDG.E.U8 R160, desc[UR32][R4.64] ;  /* 0x0000002004a08981 */ /* 0x000128000c1e1100 */
[----:B------:R1:W-:Y:S01]  /*13080*/  STS.U8 [R0+UR4+0x5600], R198 ;  /* 0x005600c600007988 */ /* 0x0003e20008000004 */
[----:B0-----:R-:W-:Y:S02]  /*13090*/  @!P0 IMAD.MOV.U32 R4, RZ, RZ, R32 ;  /* 0x000000ffff048224 */ /* 0x001fe400078e0020 */
[----:B------:R-:W-:Y:S01]  /*130a0*/  @!P0 IMAD.MOV.U32 R5, RZ, RZ, R33 ;  /* 0x000000ffff058224 */ /* 0x000fe200078e0021 */
[----:B------:R0:W-:Y:S04]  /*130b0*/  STS.U8 [R0+UR4+0x5800], R200 ;  /* 0x005800c800007988 */ /* 0x0001e80008000004 */
[----:B-1----:R-:W4:Y:S04]  /*130c0*/  LDL.LU R198, [R1+0x610] ;  /* 0x0006100001c67983 */ /* 0x002f280000300800 */
[----:B------:R1:W4:Y:S04]  /*130d0*/  @!P0 LDG.E.U8 R159, desc[UR32][R4.64] ;  /* 0x00000020049f8981 */ /* 0x000328000c1e1100 */
[----:B0-----:R-:W4:Y:S04]  /*130e0*/  LDL.LU R200, [R1+0x63c] ;  /* 0x00063c0001c87983 */ /* 0x001f280000300800 */
[----:B------:R0:W-:Y:S01]  /*130f0*/  STL [R1+0x1068], R235 ;  /* 0x001068eb01007387 */ /* 0x0001e20000100800 */
[----:B-1----:R-:W-:-:S03]  /*13100*/  @!P0 IMAD.MOV.U32 R5, RZ, RZ, R235 ;  /* 0x000000ffff058224 */ /* 0x002fc600078e00eb */
[----:B0-----:R-:W4:Y:S04]  /*13110*/  LDL.LU R235, [R1+0x700] ;  /* 0x0007000001eb7983 */ /* 0x001f280000300800 */
[----:B------:R0:W-:Y:S04]  /*13120*/  STS.U8 [R0+UR4], R158 ;  /* 0x0000009e00007988 */ /* 0x0001e80008000004 */
[----:B------:R-:W4:Y:S04]  /*13130*/  LDL.LU R46, [R1+0x660] ;  /* 0x00066000012e7983 */ /* 0x000f280000300800 */
[----:B------:R-:W4:Y:S01]  /*13140*/  LDL.LU R40, [R1+0x690] ;  /* 0x0006900001287983 */ /* 0x000f220000300800 */
[----:B0-----:R-:W-:-:S03]  /*13150*/  PRMT R158, RZ, 0x7610, R158 ;  /* 0x00007610ff9e7816 */ /* 0x001fc6000000009e */
[----:B------:R-:W4:Y:S04]  /*13160*/  LDL.LU R33, [R1+0x6ac] ;  /* 0x0006ac0001217983 */ /* 0x000f280000300800 */
[----:B------:R-:W4:Y:S04]  /*13170*/  LDL.LU R32, [R1+0x680] ;  /* 0x0006800001207983 */ /* 0x000f280000300800 */
[----:B------:R0:W-:Y:S04]  /*13180*/  STS.U8 [R0+UR4+0x4800], R189 ;  /* 0x004800bd00007988 */ /* 0x0001e80008000004 */
[----:B------:R-:W-:Y:S04]  /*13190*/  STS.U8 [R0+UR4+0x5e00], R204 ;  /* 0x005e00cc00007988 */ /* 0x000fe80008000004 */
[----:B------:R-:W-:Y:S04]  /*131a0*/  STS.U8 [R0+UR4+0x6000], R205 ;  /* 0x006000cd00007988 */ /* 0x000fe80008000004 */
[----:B------:R-:W-:Y:S04]  /*131b0*/  STS.U8 [R0+UR4+0x6600], R209 ;  /* 0x006600d100007988 */ /* 0x000fe80008000004 */
[----:B------:R-:W-:Y:S04]  /*131c0*/  STS.U8 [R0+UR4+0x6800], R210 ;  /* 0x006800d200007988 */ /* 0x000fe80008000004 */
[----:B------:R-:W-:Y:S04]  /*131d0*/  STS.U8 [R0+UR4+0x6e00], R214 ;  /* 0x006e00d600007988 */ /* 0x000fe80008000004 */
[----:B------:R-:W-:Y:S04]  /*131e0*/  STS.U8 [R0+UR4+0x7000], R216 ;  /* 0x007000d800007988 */ /* 0x000fe80008000004 */
[----:B------:R-:W-:Y:S01]  /*131f0*/  STS.U8 [R0+UR4+0x7400], R223 ;  /* 0x007400df00007988 */ /* 0x000fe20008000004 */
[----:B---3--:R-:W-:-:S03]  /*13200*/  @!P0 IMAD.MOV.U32 R4, RZ, RZ, R28 ;  /* 0x000000ffff048224 */ /* 0x008fc600078e001c */
[----:B------:R-:W3:Y:S04]  /*13210*/  LDL.LU R28, [R1+0x670] ;  /* 0x00067000011c7983 */ /* 0x000ee80000300800 */
[----:B------:R2:W3:Y:S02]  /*13220*/  @!P0 LDG.E.U8 R158, desc[UR32][R4.64] ;  /* 0x00000020049e8981 */ /* 0x0004e4000c1e1100 */
[----:B--2---:R-:W-:Y:S02]  /*13230*/  @!P0 IMAD.MOV.U32 R4, RZ, RZ, R27 ;  /* 0x000000ffff048224 */ /* 0x004fe400078e001b */
[----:B------:R-:W2:Y:S04]  /*13240*/  LDL.LU R27, [R1+0x69c] ;  /* 0x00069c00011b7983 */ /* 0x000ea80000300800 */
[----:B0-----:R-:W3:Y:S01]  /*13250*/  LDL.LU R189, [R1+0x68c] ;  /* 0x00068c0001bd7983 */ /* 0x001ee20000300800 */
[----:B------:R-:W-:-:S03]  /*13260*/  @!P0 IMAD.MOV.U32 R5, RZ, RZ, R239 ;  /* 0x000000ffff058224 */ /* 0x000fc600078e00ef */
[----:B------:R0:W-:Y:S04]  /*13270*/  STL [R1+0x106c], R239 ;  /* 0x00106cef01007387 */ /* 0x0001e80000100800 */
[----:B0-----:R-:W3:Y:S04]  /*13280*/  LDL.LU R239, [R1+0x67c] ;  /* 0x00067c0001ef7983 */ /* 0x001ee80000300800 */
[----:B------:R-:W3:Y:S04]  /*13290*/  LDL.LU R204, [R1+0x620] ;  /* 0x0006200001cc7983 */ /* 0x000ee80000300800 */
[----:B------:R-:W3:Y:S04]  /*132a0*/  LDL.LU R205, [R1+0x64c] ;  /* 0x00064c0001cd7983 */ /* 0x000ee80000300800 */
[----:B------:R-:W3:Y:S04]  /*132b0*/  LDL.LU R209, [R1+0x630] ;  /* 0x0006300001d17983 */ /* 0x000ee80000300800 */
[----:B------:R-:W3:Y:S04]  /*132c0*/  LDL.LU R210, [R1+0x65c] ;  /* 0x00065c0001d27983 */ /* 0x000ee80000300800 */
[----:B------:R-:W3:Y:S04]  /*132d0*/  LDL.LU R214, [R1+0x640] ;  /* 0x0006400001d67983 */ /* 0x000ee80000300800 */
[----:B------:R-:W3:Y:S04]  /*132e0*/  LDL.LU R216, [R1+0x66c] ;  /* 0x00066c0001d87983 */ /* 0x000ee80000300800 */
[----:B------:R-:W3:Y:S04]  /*132f0*/  LDL.LU R223, [R1+0x650] ;  /* 0x0006500001df7983 */ /* 0x000ee80000300800 */
[----:B------:R0:W-:Y:S04]  /*13300*/  STS.U8 [R0+UR4+0x200], R157 ;  /* 0x0002009d00007988 */ /* 0x0001e80008000004 */
[----:B------:R1:W-:Y:S01]  /*13310*/  STS.U8 [R0+UR4+0x400], R156 ;  /* 0x0004009c00007988 */ /* 0x0003e20008000004 */
[----:B0-----:R-:W-:-:S02]  /*13320*/  PRMT R157, RZ, 0x7610, R157 ;  /* 0x00007610ff9d7816 */ /* 0x001fc4000000009d */
[----:B-1----:R-:W-:-:S04]  /*13330*/  PRMT R156, RZ, 0x7610, R156 ;  /* 0x00007610ff9c7816 */ /* 0x002fc8000000009c */
[----:B------:R0:W3:Y:S04]  /*13340*/  @!P0 LDG.E.U8 R157, desc[UR32][R4.64] ;  /* 0x00000020049d8981 */ /* 0x0000e8000c1e1100 */
[----:B------:R1:W-:Y:S01]  /*13350*/  STS.U8 [R0+UR4+0x600], R155 ;  /* 0x0006009b00007988 */ /* 0x0003e20008000004 */
[----:B0-----:R-:W-:Y:S01]  /*13360*/  @!P0 IMAD.MOV.U32 R5, RZ, RZ, R243 ;  /* 0x000000ffff058224 */ /* 0x001fe200078e00f3 */
[----:B-1----:R-:W-:Y:S02]  /*13370*/  PRMT R155, RZ, 0x7610, R155 ;  /* 0x00007610ff9b7816 */ /* 0x002fe4000000009b */
[----:B------:R0:W-:Y:S04]  /*13380*/  STS.U8 [R0+UR4+0x800], R154 ;  /* 0x0008009a00007988 */ /* 0x0001e80008000004 */
[----:B------:R1:W-:Y:S01]  /*13390*/  STS.U8 [R0+UR4+0xa00], R153 ;  /* 0x000a009900007988 */ /* 0x0003e20008000004 */
[----:B0-----:R-:W-:Y:S01]  /*133a0*/  PRMT R154, RZ, 0x7610, R154 ;  /* 0x00007610ff9a7816 */ /* 0x001fe2000000009a */
[----:B----4-:R-:W-:-:S05]  /*133b0*/  @!P0 IMAD.MOV.U32 R4, RZ, RZ, R235 ;  /* 0x000000ffff048224 */ /* 0x010fca00078e00eb */
[----:B------:R0:W4:Y:S02]  /*133c0*/  @!P0 LDG.E.U8 R156, desc[UR32][R4.64] ;  /* 0x00000020049c8981 */ /* 0x000124000c1e1100 */
[----:B0-----:R-:W-:Y:S02]  /*133d0*/  @!P0 IMAD.MOV.U32 R4, RZ, RZ, R234 ;  /* 0x000000ffff048224 */ /* 0x001fe400078e00ea */
[----:B------:R-:W-:-:S05]  /*133e0*/  @!P0 IMAD.MOV.U32 R5, RZ, RZ, R247 ;  /* 0x000000ffff058224 */ /* 0x000fca00078e00f7 */
[----:B------:R0:W4:Y:S01]  /*133f0*/  @!P0 LDG.E.U8 R155, desc[UR32][R4.64] ;  /* 0x00000020049b8981 */ /* 0x000122000c1e1100 */
[----:B-1----:R-:W-:Y:S01]  /*13400*/  PRMT R153, RZ, 0x7610, R153 ;  /* 0x00007610ff997816 */ /* 0x002fe20000000099 */
[----:B0-----:R-:W-:Y:S02]  /*13410*/  @!P0 IMAD.MOV.U32 R4, RZ, RZ, R238 ;  /* 0x000000ffff048224 */ /* 0x001fe400078e00ee */
[----:B------:R-:W-:-:S05]  /*13420*/  @!P0 IMAD.MOV.U32 R5, RZ, RZ, R251 ;  /* 0x000000ffff058224 */ /* 0x000fca00078e00fb */
        /* <DEDUP_REMOVED lines=17> */
[----:B0-----:R-:W-:Y:S01]  /*13540*/  @!P0 IMAD.MOV.U32 R4, RZ, RZ, R233 ;  /* 0x000000ffff048224 */ /* 0x001fe200078e00e9 */
[----:B-1----:R-:W-:Y:S02]  /*13550*/  PRMT R21, RZ, 0x7610, R21 ;  /* 0x00007610ff157816 */ /* 0x002fe40000000015 */
[----:B------:R0:W-:Y:S04]  /*13560*/  STS.U8 [R0+UR4+0x1400], R20 ;  /* 0x0014001400007988 */ /* 0x0001e80008000004 */
[----:B------:R1:W-:Y:S01]  /*13570*/  STS.U8 [R0+UR4+0x1600], R19 ;  /* 0x0016001300007988 */ /* 0x0003e20008000004 */
[----:B0-----:R-:W-:-:S02]  /*13580*/  PRMT R20, RZ, 0x7610, R20 ;  /* 0x00007610ff147816 */ /* 0x001fc40000000014 */
[----:B-1----:R-:W-:Y:S01]  /*13590*/  PRMT R19, RZ, 0x7610, R19 ;  /* 0x00007610ff137816 */ /* 0x002fe20000000013 */
[----:B------:R0:W-:Y:S04]  /*135a0*/  STS.U8 [R0+UR4+0x1800], R18 ;  /* 0x0018001200007988 */ /* 0x0001e80008000004 */
[----:B------:R1:W-:Y:S01]  /*135b0*/  STS.U8 [R0+UR4+0x1a00], R17 ;  /* 0x001a001100007988 */ /* 0x0003e20008000004 */
[----:B0-----:R-:W-:Y:S02]  /*135c0*/  PRMT R18, RZ, 0x7610, R18 ;  /* 0x00007610ff127816 */ /* 0x001fe40000000012 */
[----:B-1----:R-:W-:Y:S01]  /*135d0*/  PRMT R17, RZ, 0x7610, R17 ;  /* 0x00007610ff117816 */ /* 0x002fe20000000011 */
[----:B------:R0:W-:Y:S04]  /*135e0*/  STS.U8 [R0+UR4+0x1c00], R16 ;  /* 0x001c001000007988 */ /* 0x0001e80008000004 */
[----:B------:R1:W-:Y:S01]  /*135f0*/  STS.U8 [R0+UR4+0x1e00], R15 ;  /* 0x001e000f00007988 */ /* 0x0003e20008000004 */
[----:B0-----:R-:W-:-:S02]  /*13600*/  PRMT R16, RZ, 0x7610, R16 ;  /* 0x00007610ff107816 */ /* 0x001fc40000000010 */
[----:B-1----:R-:W-:Y:S01]  /*13610*/  PRMT R15, RZ, 0x7610, R15 ;  /* 0x00007610ff0f7816 */ /* 0x002fe2000000000f */
[----:B--2---:R-:W-:-:S05]  /*13620*/  @!P0 IMAD.MOV.U32 R5, RZ, RZ, R27 ;  /* 0x000000ffff058224 */ /* 0x004fca00078e001b */
[----:B------:R0:W2:Y:S02]  /*13630*/  @!P0 LDG.E.U8 R22, desc[UR32][R4.64] ;  /* 0x0000002004168981 */ /* 0x0000a4000c1e1100 */
[----:B0-----:R-:W-:Y:S02]  /*13640*/  @!P0 IMAD.MOV.U32 R4, RZ, RZ, R40 ;  /* 0x000000ffff048224 */ /* 0x001fe400078e0028 */
[----:B---3--:R-:W-:-:S05]  /*13650*/  @!P0 IMAD.MOV.U32 R5, RZ, RZ, R189 ;  /* 0x000000ffff058224 */ /* 0x008fca00078e00bd */
[----:B------:R0:W3:Y:S02]  /*13660*/  @!P0 LDG.E.U8 R21, desc[UR32][R4.64] ;  /* 0x0000002004158981 */ /* 0x0000e4000c1e1100 */
[----:B0-----:R-:W-:Y:S02]  /*13670*/  @!P0 IMAD.MOV.U32 R4, RZ, RZ, R32 ;  /* 0x000000ffff048224 */ /* 0x001fe400078e0020 */
[----:B------:R-:W-:-:S05]  /*13680*/  @!P0 IMAD.MOV.U32 R5, RZ, RZ, R239 ;  /* 0x000000ffff058224 */ /* 0x000fca00078e00ef */
        /* <DEDUP_REMOVED lines=12> */
[----:B------:R0:W3:Y:S04]  /*13750*/  @!P0 LDG.E.U8 R16, desc[UR32][R4.64] ;  /* 0x0000002004108981 */ /* 0x0000e8000c1e1100 */
[----:B------:R1:W-:Y:S01]  /*13760*/  STS.U8 [R0+UR4+0x2000], R14 ;  /* 0x0020000e00007988 */ /* 0x0003e20008000004 */
[----:B0-----:R-:W-:Y:S02]  /*13770*/  @!P0 IMAD.MOV.U32 R4, RZ, RZ, R209 ;  /* 0x000000ffff048224 */ /* 0x001fe400078e00d1 */
[----:B------:R-:W-:Y:S01]  /*13780*/  @!P0 IMAD.MOV.U32 R5, RZ, RZ, R194 ;  /* 0x000000ffff058224 */ /* 0x000fe200078e00c2 */
[----:B-1----:R-:W-:-:S04]  /*13790*/  PRMT R14, RZ, 0x7610, R14 ;  /* 0x00007610ff0e7816 */ /* 0x002fc8000000000e */
        /* <DEDUP_REMOVED lines=30> */
[----:B------:R0:W3:Y:S02]  /*13980*/  @!P0 LDG.E.U8 R6, desc[UR32][R4.64] ;  /* 0x0000002004068981 */ /* 0x0000e4000c1e1100 */
[----:B0-----:R-:W-:Y:S02]  /*13990*/  @!P0 IMAD.MOV.U32 R4, RZ, RZ, R237 ;  /* 0x000000ffff048224 */ /* 0x001fe400078e00ed */
[----:B------:R-:W-:-:S05]  /*139a0*/  @!P0 IMAD.MOV.U32 R5, RZ, RZ, R236 ;  /* 0x000000ffff058224 */ /* 0x000fca00078e00ec */
[----:B------:R0:W3:Y:S01]  /*139b0*/  @!P0 LDG.E.U8 R3, desc[UR32][R4.64] ;  /* 0x0000002004038981 */ /* 0x0000e2000c1e1100 */
[----:B------:R-:W-:-:S03]  /*139c0*/  LOP3.LUT R49, R0, 0x20, RZ, 0x3c, !PT ;  /* 0x0000002000317812 */ /* 0x000fc600078e3cff */
[----:B------:R-:W-:Y:S04]  /*139d0*/  STS.U8 [R0+UR4+0x4400], R186 ;  /* 0x004400ba00007988 */ /* 0x000fe80008000004 */
        /* <DEDUP_REMOVED lines=15> */
[----:B------:R1:W-:Y:S04]  /*13ad0*/  STS.U8 [R49+UR4+0x100], R228 ;  /* 0x000100e431007988 */ /* 0x0003e80008000004 */
[----:B------:R0:W-:Y:S04]  /*13ae0*/  STS.U8 [R49+UR4+0x300], R227 ;  /* 0x000300e331007988 */ /* 0x0001e80008000004 */
[----:B------:R-:W-:Y:S04]  /*13af0*/  STS.U8 [R49+UR4+0x500], R226 ;  /* 0x000500e231007988 */ /* 0x000fe80008000004 */
[----:B------:R3:W-:Y:S04]  /*13b00*/  STS.U8 [R49+UR4+0x700], R225 ;  /* 0x000700e131007988 */ /* 0x0007e80008000004 */
[----:B------:R-:W-:Y:S04]  /*13b10*/  STS.U8 [R49+UR4+0x7f00], R231 ;  /* 0x007f00e731007988 */ /* 0x000fe80008000004 */
[----:B------:R3:W-:Y:S04]  /*13b20*/  STS.U8 [R49+UR4+0x900], R224 ;  /* 0x000900e031007988 */ /* 0x0007e80008000004 */
[----:B------:R-:W-:Y:S04]  /*13b30*/  STS.U8 [R49+UR4+0xb00], R215 ;  /* 0x000b00d731007988 */ /* 0x000fe80008000004 */
[----:B------:R3:W-:Y:S04]  /*13b40*/  STS.U8 [R49+UR4+0xd00], R211 ;  /* 0x000d00d331007988 */ /* 0x0007e80008000004 */
[----:B------:R-:W-:Y:S04]  /*13b50*/  STS.U8 [R49+UR4+0xf00], R207 ;  /* 0x000f00cf31007988 */ /* 0x000fe80008000004 */
[----:B------:R-:W-:Y:S04]  /*13b60*/  STS.U8 [R49+UR4+0x1100], R203 ;  /* 0x001100cb31007988 */ /* 0x000fe80008000004 */
[----:B------:R-:W-:Y:S04]  /*13b70*/  STS.U8 [R49+UR4+0x1300], R199 ;  /* 0x001300c731007988 */ /* 0x000fe80008000004 */
[----:B------:R3:W-:Y:S04]  /*13b80*/  STS.U8 [R49+UR4+0x1500], R195 ;  /* 0x001500c331007988 */ /* 0x0007e80008000004 */
        /* <DEDUP_REMOVED lines=31> */
[----:B----4-:R-:W-:Y:S04]  /*13d80*/  STS.U8 [R49+UR4+0x5500], R156 ;  /* 0x0055009c31007988 */ /* 0x010fe80008000004 */
[----:B------:R-:W-:Y:S04]  /*13d90*/  STS.U8 [R49+UR4+0x5700], R155 ;  /* 0x0057009b31007988 */ /* 0x000fe80008000004 */
[----:B------:R-:W-:Y:S04]  /*13da0*/  STS.U8 [R49+UR4+0x5900], R154 ;  /* 0x0059009a31007988 */ /* 0x000fe80008000004 */
[----:B------:R-:W-:Y:S04]  /*13db0*/  STS.U8 [R49+UR4+0x5b00], R153 ;  /* 0x005b009931007988 */ /* 0x000fe80008000004 */
[----:B------:R-:W-:Y:S01]  /*13dc0*/  STS.U8 [R49+UR4+0x5d00], R152 ;  /* 0x005d009831007988 */ /* 0x000fe20008000004 */
[----:B-1----:R-:W-:-:S03]  /*13dd0*/  IMAD.MOV.U32 R228, RZ, RZ, R25 ;  /* 0x000000ffffe47224 */ /* 0x002fc600078e0019 */
[----:B------:R-:W-:Y:S01]  /*13de0*/  STS.U8 [R49+UR4+0x5f00], R23 ;  /* 0x005f001731007988 */ /* 0x000fe20008000004 */
[----:B0-----:R-:W-:-:S03]  /*13df0*/  IMAD.MOV.U32 R227, RZ, RZ, R24 ;  /* 0x000000ffffe37224 */ /* 0x001fc600078e0018 */
[----:B--2---:R-:W-:Y:S01]  /*13e00*/  STS.U8 [R49+UR4+0x6100], R22 ;  /* 0x0061001631007988 */ /* 0x004fe20008000004 */
[----:B------:R-:W-:-:S03]  /*13e10*/  IMAD.MOV.U32 R218, RZ, RZ, R27 ;  /* 0x000000ffffda7224 */ /* 0x000fc600078e001b */
[----:B---3--:R-:W-:Y:S01]  /*13e20*/  STS.U8 [R49+UR4+0x6300], R21 ;  /* 0x0063001531007988 */ /* 0x008fe20008000004 */
[----:B------:R-:W-:-:S03]  /*13e30*/  IMAD.MOV.U32 R196, RZ, RZ, R26 ;  /* 0x000000ffffc47224 */ /* 0x000fc600078e001a */
[----:B------:R-:W-:Y:S01]  /*13e40*/  STS.U8 [R49+UR4+0x6500], R20 ;  /* 0x0065001431007988 */ /* 0x000fe20008000004 */
[----:B------:R-:W-:Y:S02]  /*13e50*/  IMAD.MOV.U32 R192, RZ, RZ, R29 ;  /* 0x000000ffffc07224 */ /* 0x000fe400078e001d */
[----:B------:R-:W-:Y:S01]  /*13e60*/  IMAD.MOV.U32 R219, RZ, RZ, R28 ;  /* 0x000000ffffdb7224 */ /* 0x000fe200078e001c */
[----:B------:R-:W-:Y:S01]  /*13e70*/  STS.U8 [R49+UR4+0x6700], R19 ;  /* 0x0067001331007988 */ /* 0x000fe20008000004 */
[----:B------:R-:W-:-:S03]  /*13e80*/  IMAD.MOV.U32 R202, RZ, RZ, R31 ;  /* 0x000000ffffca7224 */ /* 0x000fc600078e001f */
[----:B------:R-:W2:Y:S01]  /*13e90*/  LDL.LU.64 R24, [R1] ;  /* 0x0000000001187983 */ /* 0x000ea20000300a00 */
[----:B------:R-:W-:-:S03]  /*13ea0*/  IMAD.MOV.U32 R201, RZ, RZ, R30 ;  /* 0x000000ffffc97224 */ /* 0x000fc600078e001e */
[----:B------:R-:W-:Y:S01]  /*13eb0*/  STS.U8 [R49+UR4+0x6900], R18 ;  /* 0x0069001231007988 */ /* 0x000fe20008000004 */
[----:B------:R-:W-:-:S03]  /*13ec0*/  IMAD.MOV.U32 R225, RZ, RZ, R33 ;  /* 0x000000ffffe17224 */ /* 0x000fc600078e0021 */
[----:B------:R-:W3:Y:S01]  /*13ed0*/  LDL.LU.64 R26, [R1+0x8] ;  /* 0x00000800011a7983 */ /* 0x000ee20000300a00 */
[----:B------:R-:W-:-:S03]  /*13ee0*/  IMAD.MOV.U32 R226, RZ, RZ, R32 ;  /* 0x000000ffffe27224 */ /* 0x000fc600078e0020 */
[----:B------:R-:W-:Y:S01]  /*13ef0*/  STS.U8 [R49+UR4+0x6b00], R17 ;  /* 0x006b001131007988 */ /* 0x000fe20008000004 */
[----:B------:R-:W-:-:S03]  /*13f00*/  IMAD.MOV.U32 R208, RZ, RZ, R35 ;  /* 0x000000ffffd07224 */ /* 0x000fc600078e0023 */
[----:B------:R-:W4:Y:S01]  /*13f10*/  LDL.LU.64 R28, [R1+0x10] ;  /* 0x00001000011c7983 */ /* 0x000f220000300a00 */
[----:B------:R-:W-:-:S03]  /*13f20*/  IMAD.MOV.U32 R206, RZ, RZ, R34 ;  /* 0x000000ffffce7224 */ /* 0x000fc600078e0022 */
[----:B------:R-:W-:Y:S01]  /*13f30*/  STS.U8 [R49+UR4+0x6d00], R16 ;  /* 0x006d001031007988 */ /* 0x000fe20008000004 */
[----:B------:R-:W-:-:S03]  /*13f40*/  IMAD.MOV.U32 R4, RZ, RZ, R37 ;  /* 0x000000ffff047224 */ /* 0x000fc600078e0025 */
[----:B------:R-:W2:Y:S01]  /*13f50*/  LDL.LU.64 R30, [R1+0x18] ;  /* 0x00001800011e7983 */ /* 0x000ea20000300a00 */
        /* <DEDUP_REMOVED lines=23> */
[----:B------:R-:W2:Y:S04]  /*140d0*/  LDL.LU.64 R42, [R1+0x48] ;  /* 0x00004800012a7983 */ /* 0x000ea80000300a00 */
[----:B------:R-:W-:Y:S04]  /*140e0*/  STS.U8 [R49+UR4+0x7b00], R6 ;  /* 0x007b000631007988 */ /* 0x000fe80008000004 */
[----:B------:R-:W3:Y:S04]  /*140f0*/  LDL.LU.64 R44, [R1+0x50] ;  /* 0x00005000012c7983 */ /* 0x000ee80000300a00 */
[----:B------:R0:W-:Y:S04]  /*14100*/  STS.U8 [R49+UR4+0x7d00], R3 ;  /* 0x007d000331007988 */ /* 0x0001e80008000004 */
[----:B------:R-:W4:Y:S01]  /*14110*/  LDL.LU.64 R46, [R1+0x58] ;  /* 0x00005800012e7983 */ /* 0x000f220000300a00 */
[----:B------:R-:W-:-:S02]  /*14120*/  IMAD.MOV.U32 R195, RZ, RZ, R147 ;  /* 0x000000ffffc37224 */ /* 0x000fc400078e0093 */
[----:B------:R-:W-:Y:S01]  /*14130*/  IMAD.MOV.U32 R199, RZ, RZ, R148 ;  /* 0x000000ffffc77224 */ /* 0x000fe200078e0094 */
[----:B------:R1:W-:Y:S06]  /*14140*/  MEMBAR.ALL.CTA ;  /* 0x0000000000007992 */ /* 0x0003ec0000008000 */
[----:B-1----:R-:W1:Y:S04]  /*14150*/  FENCE.VIEW.ASYNC.S ;  /* 0x00000000000073c6 */ /* 0x002e680000000000 */
[----:B0-----:R-:W2:Y:S04]  /*14160*/  LDL.LU.64 R48, [R1+0x60] ;  /* 0x0000600001307983 */ /* 0x001ea80000300a00 */
[----:B------:R-:W3:Y:S04]  /*14170*/  LDL.LU.64 R50, [R1+0x68] ;  /* 0x0000680001327983 */ /* 0x000ee80000300a00 */
[----:B------:R-:W4:Y:S04]  /*14180*/  LDL.LU.64 R52, [R1+0x70] ;  /* 0x0000700001347983 */ /* 0x000f280000300a00 */
[----:B------:R-:W2:Y:S04]  /*14190*/  LDL.LU.64 R54, [R1+0x78] ;  /* 0x0000780001367983 */ /* 0x000ea80000300a00 */
        /* <DEDUP_REMOVED lines=41> */
[----:B------:R-:W2:Y:S01]  /*14430*/  LDL.LU.64 R138, [R1+0x1c8] ;  /* 0x0001c800018a7983 */ /* 0x000ea20000300a00 */
[----:B------:R-:W-:-:S03]  /*14440*/  IMAD.MOV.U32 R203, RZ, RZ, R149 ;  /* 0x000000ffffcb7224 */ /* 0x000fc600078e0095 */
[----:B------:R-:W3:Y:S01]  /*14450*/  LDL.LU.64 R140, [R1+0x1d0] ;  /* 0x0001d000018c7983 */ /* 0x000ee20000300a00 */
[----:B------:R-:W-:-:S03]  /*14460*/  IMAD.MOV.U32 R207, RZ, RZ, R150 ;  /* 0x000000ffffcf7224 */ /* 0x000fc600078e0096 */
[----:B------:R-:W4:Y:S01]  /*14470*/  LDL.LU.64 R142, [R1+0x1d8] ;  /* 0x0001d800018e7983 */ /* 0x000f220000300a00 */
[----:B------:R-:W-:-:S03]  /*14480*/  IMAD.MOV.U32 R215, RZ, RZ, R151 ;  /* 0x000000ffffd77224 */ /* 0x000fc600078e0097 */
[----:B------:R-:W2:Y:S04]  /*14490*/  LDL.LU.64 R144, [R1+0x1e0] ;  /* 0x0001e00001907983 */ /* 0x000ea80000300a00 */
[----:B------:R-:W3:Y:S04]  /*144a0*/  LDL.LU.64 R146, [R1+0x1e8] ;  /* 0x0001e80001927983 */ /* 0x000ee80000300a00 */
[----:B------:R-:W4:Y:S04]  /*144b0*/  LDL.LU.64 R148, [R1+0x1f0] ;  /* 0x0001f00001947983 */ /* 0x000f280000300a00 */
[----:B------:R-:W2:Y:S01]  /*144c0*/  LDL.LU.64 R150, [R1+0x1f8] ;  /* 0x0001f80001967983 */ /* 0x000ea20000300a00 */
[----:B------:R-:W-:Y:S01]  /*144d0*/  USHF.L.U32 UR5, UR24, 0x6, URZ ;  /* 0x0000000618057899 */ /* 0x000fe2000800063f */
[----:B------:R-:W-:Y:S01]  /*144e0*/  UMOV UR21, 0x80000020 ;  /* 0x8000002000157882 */ /* 0x000fe20000000000 */
[----:B-1----:R-:W-:Y:S06]  /*144f0*/  BAR.SYNC.DEFER_BLOCKING 0x0 ;  /* 0x0000000000007b1d */ /* 0x002fec0000010000 */
[----:B--2---:R-:W-:Y:S04]  /*14500*/  STL.64 [R1+0x14d8], R150 ;  /* 0x0014d89601007387 */ /* 0x004fe80000100a00 */
[----:B----4-:R-:W-:Y:S04]  /*14510*/  STL.64 [R1+0x14d0], R148 ;  /* 0x0014d09401007387 */ /* 0x010fe80000100a00 */
[----:B---3--:R-:W-:Y:S04]  /*14520*/  STL.64 [R1+0x14c8], R146 ;  /* 0x0014c89201007387 */ /* 0x008fe80000100a00 */
        /* <DEDUP_REMOVED lines=45> */
[----:B0-----:R-:W2:Y:S04]  /*14800*/  LDL.LU.64 R56, [R1+0x400] ;  /* 0x0004000001387983 */ /* 0x001ea80000300a00 */
[----:B------:R-:W2:Y:S04]  /*14810*/  LDL.LU.64 R58, [R1+0x408] ;  /* 0x00040800013a7983 */ /* 0x000ea80000300a00 */
        /* <DEDUP_REMOVED lines=61> */
[----:B------:R-:W2:Y:S01]  /*14bf0*/  LDL.LU.64 R182, [R1+0x5f8] ;  /* 0x0005f80001b67983 */ /* 0x000ea20000300a00 */
[----:B------:R-:W-:-:S04]  /*14c00*/  ULOP3.LUT UR5, UR5, 0x100, URZ, 0xc0, !UPT ;  /* 0x0000010005057892 */ /* 0x000fc8000f8ec03f */
[----:B------:R-:W-:-:S04]  /*14c10*/  ULEA.HI UR5, UR7, UR5, URZ, 0x1c ;  /* 0x0000000507057291 */ /* 0x000fc8000f8fe03f */
[----:B------:R-:W-:-:S04]  /*14c20*/  ULOP3.LUT UR20, UR5, 0x3fff, URZ, 0xc0, !UPT ;  /* 0x00003fff05147892 */ /* 0x000fc8000f8ec03f */
[----:B------:R-:W-:Y:S01]  /*14c30*/  UIADD3 UR8, UP0, UR20, 0x2, URZ ;  /* 0x0000000214087890 */ /* 0x000fe2000ff1e03f */
[----:B------:R-:W-:-:S03]  /*14c40*/  UMOV UR5, URZ ;  /* 0x0000003f00057c82 */ /* 0x000fc60008000000 */
[----:B------:R-:W-:Y:S01]  /*14c50*/  UIADD3.X UR9, UR5, -0x7fffffe0, URZ, UP0, !UPT ;  /* 0x8000002005097890 */ /* 0x000fe200087fe43f */
[----:B--2---:R-:W-:-:S06]  /*14c60*/  WARPGROUP.ARRIVE ;  /* 0x00000000000079c5 */ /* 0x004fcc0000000000 */
[----:B------:R-:W-:Y:S01]  /*14c70*/  QGMMA.64x256x32.F32.E5M2.E5M2 R56, gdesc[UR20], R56, gsb0 ;  /* 0x03e00000143879f3 */ /* 0x000fe20008003838 */
        /* <DEDUP_REMOVED lines=15> */
[----:B------:R0:W-:Y:S01]  /*14d70*/  STL.64 [R1+0x12e0], R24 ;  /* 0x0012e01801007387 */ /* 0x0001e20000100a00 */
[----:B------:R-:W-:-:S02]  /*14d80*/  WARPGROUP.DEPBAR.LE gsb0, 0x0 ;  /* 0x00008000000079c5 */ /* 0x000fc40000010000 */
[----:B------:R-:W-:-:S06]  /*14d90*/  WARPGROUP.ARRIVE ;  /* 0x00000000000079c5 */ /* 0x000fcc0000000000 */
[----:B------:R-:W-:Y:S03]  /*14da0*/  QGMMA.64x256x32.F32.E5M2.E5M2 R56, gdesc[UR8], R56, gsb0 ;  /* 0x03e00000083879f3 */ /* 0x000fe60008003838 */
[----:B------:R-:W-:Y:S02]  /*14db0*/  WARPGROUP.DEPBAR.LE gsb0, 0x0 ;  /* 0x00008000000079c5 */ /* 0x000fe40000010000 */
[----:B------:R1:W-:Y:S04]  /*14dc0*/  STL.64 [R1+0x400], R56 ;  /* 0x0004003801007387 */ /* 0x0003e80000100a00 */
        /* <DEDUP_REMOVED lines=63> */
[----:B0-----:R-:W4:Y:S04]  /*151c0*/  LDL.LU.64 R24, [R1+0x200] ;  /* 0x0002000001187983 */ /* 0x001f280000300a00 */
[----:B------:R-:W4:Y:S04]  /*151d0*/  LDL.LU.64 R26, [R1+0x208] ;  /* 0x00020800011a7983 */ /* 0x000f280000300a00 */
        /* <DEDUP_REMOVED lines=14> */
[----:B-1----:R-:W4:Y:S04]  /*152c0*/  LDL.LU.64 R56, [R1+0x280] ;  /* 0x0002800001387983 */ /* 0x002f280000300a00 */
[----:B--2---:R-:W2:Y:S04]  /*152d0*/  LDL.LU.64 R58, [R1+0x288] ;  /* 0x00028800013a7983 */ /* 0x004ea80000300a00 */
[----:B---3--:R-:W2:Y:S04]  /*152e0*/  LDL.LU.64 R60, [R1+0x290] ;  /* 0x00029000013c7983 */ /* 0x008ea80000300a00 */
[----:B----4-:R-:W2:Y:S04]  /*152f0*/  LDL.LU.64 R62, [R1+0x298] ;  /* 0x00029800013e7983 */ /* 0x010ea80000300a00 */
        /* <DEDUP_REMOVED lines=44> */
[----:B------:R-:W-:Y:S01]  /*155c0*/  UMOV UR12, UR20 ;  /* 0x00000014000c7c82 */ /* 0x000fe20008000000 */
[----:B------:R-:W-:Y:S01]  /*155d0*/  UMOV UR13, UR21 ;  /* 0x00000015000d7c82 */ /* 0x000fe20008000000 */
[----:B------:R-:W-:Y:S01]  /*155e0*/  UMOV UR16, UR8 ;  /* 0x0000000800107c82 */ /* 0x000fe20008000000 */
[----:B------:R-:W-:Y:S01]  /*155f0*/  UMOV UR17, UR9 ;  /* 0x0000000900117c82 */ /* 0x000fe20008000000 */
[----:B--2---:R-:W-:-:S06]  /*15600*/  WARPGROUP.ARRIVE ;  /* 0x00000000000079c5 */ /* 0x004fcc0000000000 */
[----:B------:R-:W-:Y:S01]  /*15610*/  QGMMA.64x256x32.F32.E5M2.E5M2 R24, gdesc[UR12], R24, gsb0 ;  /* 0x03e000000c1879f3 */ /* 0x000fe20008003818 */
[----:B------:R-:W-:Y:S02]  /*15620*/  IMAD.MOV.U32 R191, RZ, RZ, R195 ;  /* 0x000000ffffbf7224 */ /* 0x000fe400078e00c3 */
[----:B------:R-:W-:Y:S01]  /*15630*/  IMAD.MOV.U32 R195, RZ, RZ, R199 ;  /* 0x000000ffffc37224 */ /* 0x000fe200078e00c7 */
[----:B------:R-:W-:Y:S02]  /*15640*/  WARPGROUP.DEPBAR.LE gsb0, 0x0 ;  /* 0x00008000000079c5 */ /* 0x000fe40000010000 */
[----:B------:R-:W-:-:S15]  /*15650*/  WARPGROUP.ARRIVE ;  /* 0x00000000000079c5 */ /* 0x000fde0000000000 */
[----:B------:R-:W-:-:S07]  /*15660*/  NOP ;  /* 0x0000000000007918 */ /* 0x000fce0000000000 */
[----:B------:R-:W-:Y:S01]  /*15670*/  QGMMA.64x256x32.F32.E5M2.E5M2 R24, gdesc[UR16], R24, gsb0 ;  /* 0x03e00000101879f3 */ /* 0x000fe20008003818 */
[----:B------:R-:W-:Y:S02]  /*15680*/  IMAD.MOV.U32 R199, RZ, RZ, R203 ;  /* 0x000000ffffc77224 */ /* 0x000fe400078e00cb */
[----:B------:R-:W-:Y:S02]  /*15690*/  IMAD.MOV.U32 R203, RZ, RZ, R207 ;  /* 0x000000ffffcb7224 */ /* 0x000fe400078e00cf */
[----:B------:R-:W-:Y:S02]  /*156a0*/  IMAD.MOV.U32 R207, RZ, RZ, R211 ;  /* 0x000000ffffcf7224 */ /* 0x000fe400078e00d3 */
[----:B------:R-:W-:Y:S02]  /*156b0*/  IMAD.MOV.U32 R211, RZ, RZ, R215 ;  /* 0x000000ffffd37224 */ /* 0x000fe400078e00d7 */
[----:B------:R-:W-:Y:S02]  /*156c0*/  IMAD.MOV.U32 R215, RZ, RZ, R224 ;  /* 0x000000ffffd77224 */ /* 0x000fe400078e00e0 */
[----:B------:R-:W-:-:S02]  /*156d0*/  IMAD.MOV.U32 R224, RZ, RZ, R231 ;  /* 0x000000ffffe07224 */ /* 0x000fc400078e00e7 */
        /* <DEDUP_REMOVED lines=9> */
[----:B------:R-:W0:Y:S02]  /*15770*/  LDC R229, c[0x0][0x238] ;  /* 0x00008e00ffe57b82 */ /* 0x000e240000000800 */
[----:B0-----:R-:W-:-:S05]  /*15780*/  IMAD.SHL.U32 R229, R229, 0x40, RZ ;  /* 0x00000040e5e57824 */ /* 0x001fca00078e00ff */
[C---:B------:R-:W-:Y:S01]  /*15790*/  IADD3 R191, P5, R229.reuse, R191, RZ ;  /* 0x000000bfe5bf7210 */ /* 0x040fe20007fbe0ff */
[----:B------:R-:W-:Y:S02]  /*157a0*/  WARPGROUP.DEPBAR.LE gsb0, 0x0 ;  /* 0x00008000000079c5 */ /* 0x000fe40000010000 */
        /* <DEDUP_REMOVED lines=128> */
[----:B------:R-:W3:Y:S04]  /*15fb0*/  LDL R3, [R1+0xbac] ;  /* 0x000bac0001037983 */ /* 0x000ee80000100800 */
[----:B------:R0:W-:Y:S04]  /*15fc0*/  STL [R1+0xb88], R191 ;  /* 0x000b88bf01007387 */ /* 0x0001e80000100800 */
[----:B0-----:R-:W4:Y:S02]  /*15fd0*/  LDL.LU R191, [R1+0xb80] ;  /* 0x000b800001bf7983 */ /* 0x001f240000300800 */
[----:B----4-:R-:W-:-:S05]  /*15fe0*/  IADD3 R191, P6, R229, R191, RZ ;  /* 0x000000bfe5bf7210 */ /* 0x010fca0007fde0ff */
[----:B------:R0:W-:Y:S04]  /*15ff0*/  STL [R1+0xb80], R191 ;  /* 0x000b80bf01007387 */ /* 0x0001e80000100800 */
[----:B0-----:R-:W4:Y:S01]  /*16000*/  LDL.LU R191, [R1+0xb78] ;  /* 0x000b780001bf7983 */ /* 0x001f220000300800 */
[C---:B------:R-:W-:Y:S02]  /*16010*/  IADD3 R8, P2, R229.reuse, R8, RZ ;  /* 0x00000008e5087210 */ /* 0x040fe40007f5e0ff */
[C---:B------:R-:W-:Y:S02]  /*16020*/  IADD3 R195, P3, R229.reuse, R195, RZ ;  /* 0x000000c3e5c37210 */ /* 0x040fe40007f7e0ff */
[----:B----4-:R-:W-:-:S05]  /*16030*/  IADD3 R191, P1, R229, R191, RZ ;  /* 0x000000bfe5bf7210 */ /* 0x010fca0007f3e0ff */
[----:B------:R-:W-:Y:S04]  /*16040*/  STL [R1+0xb78], R191 ;  /* 0x000b78bf01007387 */ /* 0x000fe80000100800 */
[----:B------:R0:W-:Y:S04]  /*16050*/  STL [R1+0xb70], R8 ;  /* 0x000b700801007387 */ /* 0x0001e80000100800 */
[----:B0-----:R-:W4:Y:S04]  /*16060*/  LDL.LU R8, [R1+0x12d8] ;  /* 0x0012d80001087983 */ /* 0x001f280000300800 */
[----:B------:R0:W-:Y:S02]  /*16070*/  STL [R1+0xb68], R195 ;  /* 0x000b68c301007387 */ /* 0x0001e40000100800 */
[----:B0-----:R-:W-:-:S02]  /*16080*/  IMAD.MOV.U32 R195, RZ, RZ, R199 ;  /* 0x000000ffffc37224 */ /* 0x001fc400078e00c7 */
        /* <DEDUP_REMOVED lines=15> */
[----:B------:R-:W-:Y:S01]  /*16180*/  IMAD.MOV.U32 R220, RZ, RZ, R189 ;  /* 0x000000ffffdc7224 */ /* 0x000fe200078e00bd */
[----:B------:R-:W-:Y:S01]  /*16190*/  IADD3 R9, P4, R229, R9, RZ ;  /* 0x00000009e5097210 */ /* 0x000fe20007f9e0ff */
[----:B------:R-:W-:Y:S01]  /*161a0*/  IMAD.MOV.U32 R189, RZ, RZ, R10 ;  /* 0x000000ffffbd7224 */ /* 0x000fe200078e000a */
[----:B------:R-:W-:-:S05]  /*161b0*/  SHF.R.S32.HI R10, RZ, 0x1f, R229 ;  /* 0x0000001fff0a7819 */ /* 0x000fca00000114e5 */
[----:B----4-:R-:W-:Y:S01]  /*161c0*/  IMAD.X R8, R10, 0x1, R8, P4 ;  /* 0x000000010a087824 */ /* 0x010fe200020e0608 */
[----:B------:R-:W-:-:S05]  /*161d0*/  IADD3 R195, P4, R229, R195, RZ ;  /* 0x000000c3e5c37210 */ /* 0x000fca0007f9e0ff */
[----:B------:R0:W-:Y:S04]  /*161e0*/  STL [R1+0xb60], R195 ;  /* 0x000b60c301007387 */ /* 0x0001e80000100800 */
[----:B0-----:R-:W4:Y:S02]  /*161f0*/  LDL.LU R195, [R1+0xb84] ;  /* 0x000b840001c37983 */ /* 0x001f240000300800 */
[----:B----4-:R-:W-:-:S05]  /*16200*/  IMAD.X R195, R10, 0x1, R195, P5 ;  /* 0x000000010ac37824 */ /* 0x010fca00028e06c3 */
[----:B------:R0:W-:Y:S04]  /*16210*/  STL [R1+0xb84], R195 ;  /* 0x000b84c301007387 */ /* 0x0001e80000100800 */
[----:B0-----:R-:W4:Y:S02]  /*16220*/  LDL.LU R195, [R1+0xb58] ;  /* 0x000b580001c37983 */ /* 0x001f240000300800 */
[----:B----4-:R-:W-:-:S05]  /*16230*/  IADD3 R195, P5, R229, R195, RZ ;  /* 0x000000c3e5c37210 */ /* 0x010fca0007fbe0ff */
        /* <DEDUP_REMOVED lines=15> */
[----:B------:R0:W-:Y:S02]  /*16330*/  STL [R1+0xb6c], R195 ;  /* 0x000b6cc301007387 */ /* 0x0001e40000100800 */
[----:B0-----:R-:W-:Y:S02]  /*16340*/  IMAD.MOV.U32 R195, RZ, RZ, R199 ;  /* 0x000000ffffc37224 */ /* 0x001fe400078e00c7 */
        /* <DEDUP_REMOVED lines=10> */
[----:B------:R-:W-:Y:S01]  /*163f0*/  IMAD.MOV.U32 R226, RZ, RZ, R227 ;  /* 0x000000ffffe27224 */ /* 0x000fe200078e00e3 */
[----:B------:R-:W-:Y:S01]  /*16400*/  IADD3 R195, P2, R229, R195, RZ ;  /* 0x000000c3e5c37210 */ /* 0x000fe20007f5e0ff */
[----:B------:R-:W-:Y:S02]  /*16410*/  IMAD.MOV.U32 R227, RZ, RZ, R228 ;  /* 0x000000ffffe37224 */ /* 0x000fe400078e00e4 */
[----:B------:R-:W-:Y:S02]  /*16420*/  IMAD.MOV.U32 R228, RZ, RZ, R218 ;  /* 0x000000ffffe47224 */ /* 0x000fe400078e00da */
[----:B------:R-:W-:Y:S02]  /*16430*/  IMAD.MOV.U32 R218, RZ, RZ, R219 ;  /* 0x000000ffffda7224 */ /* 0x000fe400078e00db */
[----:B------:R-:W-:Y:S02]  /*16440*/  IMAD.MOV.U32 R219, RZ, RZ, R220 ;  /* 0x000000ffffdb7224 */ /* 0x000fe400078e00dc */
[----:B------:R-:W-:-:S02]  /*16450*/  IMAD.MOV.U32 R220, RZ, RZ, R221 ;  /* 0x000000ffffdc7224 */ /* 0x000fc400078e00dd */
[----:B------:R-:W4:Y:S04]  /*16460*/  LDL.LU R221, [R1+0x684] ;  /* 0x0006840001dd7983 */ /* 0x000f280000300800 */
[----:B------:R0:W-:Y:S04]  /*16470*/  STL [R1+0xb40], R195 ;  /* 0x000b40c301007387 */ /* 0x0001e80000100800 */
[----:B0-----:R-:W2:Y:S02]  /*16480*/  LDL.LU R195, [R1+0xb64] ;  /* 0x000b640001c37983 */ /* 0x001ea40000300800 */
[----:B--2---:R-:W-:-:S05]  /*16490*/  IMAD.X R195, R10, 0x1, R195, P3 ;  /* 0x000000010ac37824 */ /* 0x004fca00018e06c3 */
[----:B------:R0:W-:Y:S04]  /*164a0*/  STL [R1+0xb64], R195 ;  /* 0x000b64c301007387 */ /* 0x0001e80000100800 */
[----:B0-----:R-:W2:Y:S02]  /*164b0*/  LDL.LU R195, [R1+0xb38] ;  /* 0x000b380001c37983 */ /* 0x001ea40000300800 */
[----:B--2---:R-:W-:-:S05]  /*164c0*/  IADD3 R195, P3, R229, R195, RZ ;  /* 0x000000c3e5c37210 */ /* 0x004fca0007f7e0ff */
[----:B------:R0:W-:Y:S04]  /*164d0*/  STL [R1+0xb38], R195 ;  /* 0x000b38c301007387 */ /* 0x0001e80000100800 */
[----:B0-----:R-:W2:Y:S02]  /*164e0*/  LDL.LU R195, [R1+0xb5c] ;  /* 0x000b5c0001c37983 */ /* 0x001ea40000300800 */
[----:B--2---:R-:W-:-:S05]  /*164f0*/  IMAD.X R195, R10, 0x1, R195, P4 ;  /* 0x000000010ac37824 */ /* 0x004fca00020e06c3 */
[----:B------:R0:W-:Y:S04]  /*16500*/  STL [R1+0xb5c], R195 ;  /* 0x000b5cc301007387 */ /* 0x0001e80000100800 */
[----:B0-----:R-:W2:Y:S02]  /*16510*/  LDL.LU R195, [R1+0xb30] ;  /* 0x000b300001c37983 */ /* 0x001ea40000300800 */
[----:B--2---:R-:W-:-:S05]  /*16520*/  IADD3 R195, P4, R229, R195, RZ ;  /* 0x000000c3e5c37210 */ /* 0x004fca0007f9e0ff */
[----:B------:R0:W-:Y:S04]  /*16530*/  STL [R1+0xb30], R195 ;  /* 0x000b30c301007387 */ /* 0x0001e80000100800 */
[----:B0-----:R-:W2:Y:S01]  /*16540*/  LDL.LU R195, [R1+0xb54] ;  /* 0x000b540001c37983 */ /* 0x001ea20000300800 */
[----:B------:R-:W-:Y:S01]  /*16550*/  UIADD3.64 UR20, UR8, 0x1fe, URZ ;  /* 0x000001fe08147897 */ /* 0x000fe2000fffe03f */
[----:B------:R-:W-:-:S08]  /*16560*/  WARPGROUP.ARRIVE ;  /* 0x00000000000079c5 */ /* 0x000fd00000000000 */
[----:B------:R-:W-:Y:S01]  /*16570*/  QGMMA.64x256x32.F32.E5M2.E5M2 R24, gdesc[UR20], R24, gsb0 ;  /* 0x03e00000141879f3 */ /* 0x000fe20008003818 */
[----:B--2---:R-:W-:-:S05]  /*16580*/  IMAD.X R195, R10, 0x1, R195, P5 ;  /* 0x000000010ac37824 */ /* 0x004fca00028e06c3 */
[----:B------:R0:W-:Y:S04]  /*16590*/  STL [R1+0xb54], R195 ;  /* 0x000b54c301007387 */ /* 0x0001e80000100800 */
[----:B0-----:R-:W2:Y:S01]  /*165a0*/  LDL.LU R195, [R1+0xb28] ;  /* 0x000b280001c37983 */ /* 0x001ea20000300800 */
[----:B------:R-:W-:Y:S01]  /*165b0*/  UIADD3.64 UR8, UR8, 0x200, URZ ;  /* 0x0000020008087897 */ /* 0x000fe2000fffe03f */
[----:B------:R-:W-:Y:S02]  /*165c0*/  WARPGROUP.DEPBAR.LE gsb0, 0x0 ;  /* 0x00008000000079c5 */ /* 0x000fe40000010000 */
[----:B------:R-:W-:-:S14]  /*165d0*/  WARPGROUP.ARRIVE ;  /* 0x00000000000079c5 */ /* 0x000fdc0000000000 */
[----:B------:R-:W-:Y:S01]  /*165e0*/  QGMMA.64x256x32.F32.E5M2.E5M2 R24, gdesc[UR8], R24, gsb0 ;  /* 0x03e00000081879f3 */ /* 0x000fe20008003818 */
[----:B--2---:R-:W-:-:S05]  /*165f0*/  IADD3 R195, P5, R229, R195, RZ ;  /* 0x000000c3e5c37210 */ /* 0x004fca0007fbe0ff */
[----:B------:R0:W-:Y:S04]  /*16600*/  STL [R1+0xb28], R195 ;  /* 0x000b28c301007387 */ /* 0x0001e80000100800 */
[----:B0-----:R-:W2:Y:S01]  /*16610*/  LDL.LU R195, [R1+0xb4c] ;  /* 0x000b4c0001c37983 */ /* 0x001ea20000300800 */
[----:B------:R-:W-:Y:S02]  /*16620*/  WARPGROUP.DEPBAR.LE gsb0, 0x0 ;  /* 0x00008000000079c5 */ /* 0x000fe40000010000 */
[----:B--2---:R-:W-:-:S05]  /*16630*/  IMAD.X R195, R10, 0x1, R195, P6 ;  /* 0x000000010ac37824 */ /* 0x004fca00030e06c3 */
[----:B------:R-:W-:Y:S04]  /*16640*/  STL [R1+0xb4c], R195 ;  /* 0x000b4cc301007387 */ /* 0x000fe80000100800 */
[----:B------:R-:W-:Y:S04]  /*16650*/  STL.64 [R1], R24 ;  /* 0x0000001801007387 */ /* 0x000fe80000100a00 */
        /* <DEDUP_REMOVED lines=64> */
[----:B------:R-:W3:Y:S04]  /*16a60*/  LDL.LU.64 R148, [R1+0x12c8] ;  /* 0x0012c80001947983 */ /* 0x000ee80000300a00 */
[----:B------:R-:W2:Y:S04]  /*16a70*/  LDL.LU.64 R146, [R1+0x12c0] ;  /* 0x0012c00001927983 */ /* 0x000ea80000300a00 */
        /* <DEDUP_REMOVED lines=60> */
[----:B------:R-:W3:Y:S01]  /*16e40*/  LDL.LU.64 R24, [R1+0x10d8] ;  /* 0x0010d80001187983 */ /* 0x000ee20000300a00 */
        /* <DEDUP_REMOVED lines=15> */
[----:B----4-:R-:W-:Y:S02]  /*16f40*/  IMAD.MOV.U32 R220, RZ, RZ, R221 ;  /* 0x000000ffffdc7224 */ /* 0x010fe400078e00dd */
[----:B------:R-:W-:Y:S02]  /*16f50*/  IMAD.MOV.U32 R221, RZ, RZ, R222 ;  /* 0x000000ffffdd7224 */ /* 0x000fe400078e00de */
[----:B------:R-:W-:Y:S01]  /*16f60*/  IMAD.MOV.U32 R222, RZ, RZ, R239 ;  /* 0x000000ffffde7224 */ /* 0x000fe200078e00ef */
[C---:B--2---:R-:W-:Y:S01]  /*16f70*/  IADD3 R126, P6, R229.reuse, R126, RZ ;  /* 0x0000007ee57e7210 */ /* 0x044fe20007fde0ff */
[C---:B------:R-:W-:Y:S01]  /*16f80*/  IMAD.X R127, R10.reuse, 0x1, R127, P1 ;  /* 0x000000010a7f7824 */ /* 0x040fe200008e067f */
[----:B---3--:R-:W-:Y:S01]  /*16f90*/  IADD3 R128, P1, R229, R128, RZ ;  /* 0x00000080e5807210 */ /* 0x008fe20007f3e0ff */
[----:B------:R-:W-:-:S02]  /*16fa0*/  IMAD.X R129, R10, 0x1, R129, P2 ;  /* 0x000000010a817824 */ /* 0x000fc400010e0681 */
[----:B------:R0:W-:Y:S01]  /*16fb0*/  STL [R1+0xb20], R126 ;  /* 0x000b207e01007387 */ /* 0x0001e20000100800 */
[C---:B------:R-:W-:Y:S01]  /*16fc0*/  IADD3 R130, P2, R229.reuse, R130, RZ ;  /* 0x00000082e5827210 */ /* 0x040fe20007f5e0ff */
[C---:B------:R-:W-:Y:S01]  /*16fd0*/  IMAD.X R131, R10.reuse, 0x1, R131, P3 ;  /* 0x000000010a837824 */ /* 0x040fe200018e0683 */
[C---:B------:R-:W-:Y:S01]  /*16fe0*/  IADD3 R132, P3, R229.reuse, R132, RZ ;  /* 0x00000084e5847210 */ /* 0x040fe20007f7e0ff */
[----:B0-----:R-:W2:Y:S04]  /*16ff0*/  LDL.LU R126, [R1+0x10d4] ;  /* 0x0010d400017e7983 */ /* 0x001ea80000300800 */
[----:B------:R0:W-:Y:S01]  /*17000*/  STL [R1+0xb44], R127 ;  /* 0x000b447f01007387 */ /* 0x0001e20000100800 */
[----:B------:R-:W-:Y:S01]  /*17010*/  IMAD.X R133, R10, 0x1, R133, P4 ;  /* 0x000000010a857824 */ /* 0x000fe200020e0685 */
[----:B------:R-:W-:-:S02]  /*17020*/  IADD3 R134, P4, R229, R134, RZ ;  /* 0x00000086e5867210 */ /* 0x000fc40007f9e0ff */
[----:B0-----:R-:W2:Y:S04]  /*17030*/  LDL.LU R127, [R1+0x10d0] ;  /* 0x0010d000017f7983 */ /* 0x001ea80000300800 */
[----:B------:R0:W-:Y:S01]  /*17040*/  STL [R1+0xb18], R128 ;  /* 0x000b188001007387 */ /* 0x0001e20000100800 */
[----:B------:R-:W-:-:S03]  /*17050*/  IMAD.X R135, R10, 0x1, R135, P5 ;  /* 0x000000010a877824 */ /* 0x000fc600028e0687 */
[----:B0-----:R-:W2:Y:S04]  /*17060*/  LDL.LU R128, [R1+0x10cc] ;  /* 0x0010cc0001807983 */ /* 0x001ea80000300800 */
[----:B------:R0:W-:Y:S01]  /*17070*/  STL [R1+0xb3c], R129 ;  /* 0x000b3c8101007387 */ /* 0x0001e20000100800 */
[----:B------:R-:W-:-:S03]  /*17080*/  IADD3 R136, P5, R229, R136, RZ ;  /* 0x00000088e5887210 */ /* 0x000fc60007fbe0ff */
        /* <DEDUP_REMOVED lines=49> */
[----:B------:R0:W-:Y:S04]  /*173a0*/  STL [R1+0xad0], R146 ;  /* 0x000ad09201007387 */ /* 0x0001e80000100800 */
        /* <DEDUP_REMOVED lines=11> */
[----:B------:R-:W3:Y:S04]  /*17460*/  LDL.LU R239, [R1+0x106c] ;  /* 0x00106c0001ef7983 */ /* 0x000ee80000300800 */
        /* <DEDUP_REMOVED lines=221> */
[----:B----4-:R-:W-:-:S05]  /*18240*/  IADD3 R195, P2, R195, UR6, RZ ;  /* 0x00000006c3c37c10 */ /* 0x010fca000ff5e0ff */
        /* <DEDUP_REMOVED lines=32> */
[----:B----4-:R-:W-:-:S05]  /*18450*/  IADD3.X R195, R195, UR25, RZ, P2, !PT ;  /* 0x00000019c3c37c10 */ /* 0x010fca00097fe4ff */
        /* <DEDUP_REMOVED lines=245> */
[----:B----4-:R-:W-:Y:S02]  /*193b0*/  IADD3.X R195, R195, UR25, RZ, P1, !PT ;  /* 0x00000019c3c37c10 */ /* 0x010fe40008ffe4ff */
[----:B------:R-:W-:-:S03]  /*193c0*/  IADD3 R199, P1, R199, UR6, RZ ;  /* 0x00000006c7c77c10 */ /* 0x000fc6000ff3e0ff */
[----:B------:R-:W-:Y:S04]  /*193d0*/  STL [R1+0x85c], R195 ;  /* 0x00085cc301007387 */ /* 0x000fe80000100800 */
[----:B------:R0:W-:Y:S04]  /*193e0*/  STL [R1+0x830], R199 ;  /* 0x000830c701007387 */ /* 0x0001e80000100800 */
[----:B0-----:R-:W4:Y:S02]  /*193f0*/  LDL.LU R199, [R1+0x854] ;  /* 0x0008540001c77983 */ /* 0x001f240000300800 */
[----:B----4-:R-:W-:-:S05]  /*19400*/  IADD3.X R199, R199, UR25, RZ, P2, !PT ;  /* 0x00000019c7c77c10 */ /* 0x010fca00097fe4ff */
        /* <DEDUP_REMOVED lines=13> */
[----:B------:R-:W-:Y:S01]  /*194e0*/  IMAD.MOV.U32 R228, RZ, RZ, R218 ;  /* 0x000000ffffe47224 */ /* 0x000fe200078e00da */
[----:B------:R-:W-:Y:S01]  /*194f0*/  IADD3 R199, P2, R199, UR6, RZ ;  /* 0x00000006c7c77c10 */ /* 0x000fe2000ff5e0ff */
[----:B------:R-:W-:Y:S02]  /*19500*/  IMAD.MOV.U32 R218, RZ, RZ, R219 ;  /* 0x000000ffffda7224 */ /* 0x000fe400078e00db */
[----:B------:R-:W-:Y:S02]  /*19510*/  IMAD.MOV.U32 R219, RZ, RZ, R220 ;  /* 0x000000ffffdb7224 */ /* 0x000fe400078e00dc */
[----:B------:R-:W-:Y:S02]  /*19520*/  IMAD.MOV.U32 R220, RZ, RZ, R221 ;  /* 0x000000ffffdc7224 */ /* 0x000fe400078e00dd */
[----:B------:R-:W-:-:S02]  /*19530*/  IMAD.MOV.U32 R221, RZ, RZ, R222 ;  /* 0x000000ffffdd7224 */ /* 0x000fc400078e00de */
[----:B------:R-:W-:Y:S02]  /*19540*/  IMAD.MOV.U32 R222, RZ, RZ, R223 ;  /* 0x000000ffffde7224 */ /* 0x000fe400078e00df */
[----:B------:R-:W4:Y:S04]  /*19550*/  LDL.LU R223, [R1+0x674] ;  /* 0x0006740001df7983 */ /* 0x000f280000300800 */
[----:B------:R0:W-:Y:S04]  /*19560*/  STL [R1+0x828], R199 ;  /* 0x000828c701007387 */ /* 0x0001e80000100800 */
[----:B0-----:R-:W2:Y:S02]  /*19570*/  LDL.LU R199, [R1+0x84c] ;  /* 0x00084c0001c77983 */ /* 0x001ea40000300800 */
[----:B--2---:R-:W-:-:S05]  /*19580*/  IADD3.X R199, R199, UR25, RZ, P3, !PT ;  /* 0x00000019c7c77c10 */ /* 0x004fca0009ffe4ff */
[----:B------:R0:W-:Y:S04]  /*19590*/  STL [R1+0x84c], R199 ;  /* 0x00084cc701007387 */ /* 0x0001e80000100800 */
[----:B0-----:R-:W2:Y:S02]  /*195a0*/  LDL.LU R199, [R1+0x820] ;  /* 0x0008200001c77983 */ /* 0x001ea40000300800 */
[----:B--2---:R-:W-:-:S05]  /*195b0*/  IADD3 R199, P3, R199, UR6, RZ ;  /* 0x00000006c7c77c10 */ /* 0x004fca000ff7e0ff */
        /* <DEDUP_REMOVED lines=212> */
[----:B--2---:R-:W-:Y:S02]  /*1a300*/  IADD3.X R199, R199, UR25, RZ, P3, !PT ;  /* 0x00000019c7c77c10 */ /* 0x004fe40009ffe4ff */
[----:B------:R-:W-:-:S03]  /*1a310*/  IADD3 R235, P3, R235, UR6, RZ ;  /* 0x00000006ebeb7c10 */ /* 0x000fc6000ff7e0ff */
[----:B------:R-:W-:Y:S04]  /*1a320*/  STL [R1+0x72c], R199 ;  /* 0x00072cc701007387 */ /* 0x000fe80000100800 */
[----:B------:R0:W-:Y:S04]  /*1a330*/  STL [R1+0x700], R235 ;  /* 0x000700eb01007387 */ /* 0x0001e80000100800 */
[----:B0-----:R-:W2:Y:S04]  /*1a340*/  LDL.LU R235, [R1+0x1068] ;  /* 0x0010680001eb7983 */ /* 0x001ea80000300800 */
[----:B------:R-:W3:Y:S02]  /*1a350*/  LDL.LU R199, [R1+0x724] ;  /* 0x0007240001c77983 */ /* 0x000ee40000300800 */
[----:B---3--:R-:W-:-:S05]  /*1a360*/  IADD3.X R199, R199, UR25, RZ, P4, !PT ;  /* 0x00000019c7c77c10 */ /* 0x008fca000a7fe4ff */
[----:B------:R0:W-:Y:S04]  /*1a370*/  STL [R1+0x724], R199 ;  /* 0x000724c701007387 */ /* 0x0001e80000100800 */
[----:B0-----:R-:W3:Y:S01]  /*1a380*/  LDL.LU R199, [R1+0x6f8] ;  /* 0x0006f80001c77983 */ /* 0x001ee20000300800 */
[----:B--2---:R-:W-:Y:S02]  /*1a390*/  IADD3.X R235, R235, UR25, RZ, P5, !PT ;  /* 0x00000019ebeb7c10 */ /* 0x004fe4000affe4ff */
[----:B------:R-:W-:Y:S02]  /*1a3a0*/  IADD3 R234, P5, R234, UR6, RZ ;  /* 0x00000006eaea7c10 */ /* 0x000fe4000ffbe0ff */
[----:B---3--:R-:W-:-:S05]  /*1a3b0*/  IADD3 R199, P4, R199, UR6, RZ ;  /* 0x00000006c7c77c10 */ /* 0x008fca000ff9e0ff */
[----:B------:R-:W-:Y:S04]  /*1a3c0*/  STL [R1+0x6f8], R199 ;  /* 0x0006f8c701007387 */ /* 0x000fe80000100800 */
[----:B------:R0:W-:Y:S04]  /*1a3d0*/  STL [R1+0x71c], R235 ;  /* 0x00071ceb01007387 */ /* 0x0001e80000100800 */
[----:B0-----:R-:W2:Y:S04]  /*1a3e0*/  LDL.LU R235, [R1+0x1064] ;  /* 0x0010640001eb7983 */ /* 0x001ea80000300800 */
[----:B------:R0:W-:Y:S04]  /*1a3f0*/  STL [R1+0x6f0], R234 ;  /* 0x0006f0ea01007387 */ /* 0x0001e80000100800 */
[----:B0-----:R-:W3:Y:S04]  /*1a400*/  LDL.LU R234, [R1+0x1060] ;  /* 0x0010600001ea7983 */ /* 0x001ee80000300800 */
[----:B------:R-:W4:Y:S02]  /*1a410*/  LDL.LU R199, [R1+0x714] ;  /* 0x0007140001c77983 */ /* 0x000f240000300800 */
[----:B----4-:R-:W-:-:S05]  /*1a420*/  IADD3.X R199, R199, UR25, RZ, P6, !PT ;  /* 0x00000019c7c77c10 */ /* 0x010fca000b7fe4ff */
[----:B------:R0:W-:Y:S04]  /*1a430*/  STL [R1+0x714], R199 ;  /* 0x000714c701007387 */ /* 0x0001e80000100800 */
[----:B0-----:R-:W4:Y:S01]  /*1a440*/  LDL.LU R199, [R1+0x6e8] ;  /* 0x0006e80001c77983 */ /* 0x001f220000300800 */
[----:B------:R-:W-:Y:S02]  /*1a450*/  IADD3.X R239, R239, UR25, RZ, P1, !PT ;  /* 0x00000019efef7c10 */ /* 0x000fe40008ffe4ff */
[----:B------:R-:W-:Y:S02]  /*1a460*/  IADD3 R238, P1, R238, UR6, RZ ;  /* 0x00000006eeee7c10 */ /* 0x000fe4000ff3e0ff */
[----:B----4-:R-:W-:-:S05]  /*1a470*/  IADD3 R199, P6, R199, UR6, RZ ;  /* 0x00000006c7c77c10 */ /* 0x010fca000ffde0ff */
[----:B------:R-:W-:Y:S04]  /*1a480*/  STL [R1+0x6e8], R199 ;  /* 0x0006e8c701007387 */ /* 0x000fe80000100800 */
[----:B------:R0:W-:Y:S04]  /*1a490*/  STL [R1+0x70c], R239 ;  /* 0x00070cef01007387 */ /* 0x0001e80000100800 */
[----:B0-----:R-:W4:Y:S04]  /*1a4a0*/  LDL.LU R239, [R1+0x105c] ;  /* 0x00105c0001ef7983 */ /* 0x001f280000300800 */
[----:B------:R0:W-:Y:S04]  /*1a4b0*/  STL [R1+0x6e0], R238 ;  /* 0x0006e0ee01007387 */ /* 0x0001e80000100800 */
[----:B0-----:R-:W3:Y:S04]  /*1a4c0*/  LDL.LU R238, [R1+0x1058] ;  /* 0x0010580001ee7983 */ /* 0x001ee80000300800 */
[----:B------:R-:W2:Y:S02]  /*1a4d0*/  LDL.LU R199, [R1+0x704] ;  /* 0x0007040001c77983 */ /* 0x000ea40000300800 */
[----:B--2---:R-:W-:-:S05]  /*1a4e0*/  IADD3.X R199, R199, UR25, RZ, P2, !PT ;  /* 0x00000019c7c77c10 */ /* 0x004fca00097fe4ff */
[----:B------:R0:W-:Y:S04]  /*1a4f0*/  STL [R1+0x704], R199 ;  /* 0x000704c701007387 */ /* 0x0001e80000100800 */
[----:B0-----:R-:W2:Y:S01]  /*1a500*/  LDL.LU R199, [R1+0x6d8] ;  /* 0x0006d80001c77983 */ /* 0x001ea20000300800 */
[----:B------:R-:W-:Y:S02]  /*1a510*/  IADD3.X R243, R243, UR25, RZ, P3, !PT ;  /* 0x00000019f3f37c10 */ /* 0x000fe40009ffe4ff */
[----:B------:R-:W-:Y:S02]  /*1a520*/  IADD3 R242, P3, R242, UR6, RZ ;  /* 0x00000006f2f27c10 */ /* 0x000fe4000ff7e0ff */
[----:B--2---:R-:W-:-:S05]  /*1a530*/  IADD3 R199, P2, R199, UR6, RZ ;  /* 0x00000006c7c77c10 */ /* 0x004fca000ff5e0ff */
        /* <DEDUP_REMOVED lines=16> */
[----:B0-----:R-:W2:Y:S04]  /*1a640*/  LDL.LU R246, [R1+0x1048] ;  /* 0x0010480001f67983 */ /* 0x001ea80000300800 */
[----:B------:R-:W3:Y:S02]  /*1a650*/  LDL.LU R199, [R1+0x6e4] ;  /* 0x0006e40001c77983 */ /* 0x000ee40000300800 */
[----:B---3--:R-:W-:-:S05]  /*1a660*/  IADD3.X R199, R199, UR25, RZ, P6, !PT ;  /* 0x00000019c7c77c10 */ /* 0x008fca000b7fe4ff */
[----:B------:R0:W-:Y:S04]  /*1a670*/  STL [R1+0x6e4], R199 ;  /* 0x0006e4c701007387 */ /* 0x0001e80000100800 */
[----:B0-----:R-:W3:Y:S01]  /*1a680*/  LDL.LU R199, [R1+0x6b8] ;  /* 0x0006b80001c77983 */ /* 0x001ee20000300800 */
[----:B------:R-:W-:Y:S02]  /*1a690*/  IADD3.X R251, R251, UR25, RZ, P1, !PT ;  /* 0x00000019fbfb7c10 */ /* 0x000fe40008ffe4ff */
[----:B------:R-:W-:Y:S02]  /*1a6a0*/  IADD3 R250, P1, R250, UR6, RZ ;  /* 0x00000006fafa7c10 */ /* 0x000fe4000ff3e0ff */
[----:B---3--:R-:W-:-:S05]  /*1a6b0*/  IADD3 R199, P6, R199, UR6, RZ ;  /* 0x00000006c7c77c10 */ /* 0x008fca000ffde0ff */
[----:B------:R-:W-:Y:S04]  /*1a6c0*/  STL [R1+0x6b8], R199 ;  /* 0x0006b8c701007387 */ /* 0x000fe80000100800 */
[----:B------:R0:W-:Y:S04]  /*1a6d0*/  STL [R1+0x6dc], R251 ;  /* 0x0006dcfb01007387 */ /* 0x0001e80000100800 */
[----:B0-----:R-:W3:Y:S04]  /*1a6e0*/  LDL.LU R251, [R1+0x1044] ;  /* 0x0010440001fb7983 */ /* 0x001ee80000300800 */
[----:B------:R0:W-:Y:S04]  /*1a6f0*/  STL [R1+0x6b0], R250 ;  /* 0x0006b0fa01007387 */ /* 0x0001e80000100800 */
[----:B0-----:R-:W2:Y:S04]  /*1a700*/  LDL.LU R250, [R1+0x1040] ;  /* 0x0010400001fa7983 */ /* 0x001ea80000300800 */
[----:B------:R-:W4:Y:S02]  /*1a710*/  LDL.LU R199, [R1+0x6d4] ;  /* 0x0006d40001c77983 */ /* 0x000f240000300800 */
[----:B----4-:R-:W-:-:S05]  /*1a720*/  IADD3.X R199, R199, UR25, RZ, P2, !PT ;  /* 0x00000019c7c77c10 */ /* 0x010fca00097fe4ff */
[----:B------:R0:W-:Y:S04]  /*1a730*/  STL [R1+0x6d4], R199 ;  /* 0x0006d4c701007387 */ /* 0x0001e80000100800 */
[----:B0-----:R-:W4:Y:S01]  /*1a740*/  LDL.LU R199, [R1+0x6a8] ;  /* 0x0006a80001c77983 */ /* 0x001f220000300800 */
[----:B------:R-:W-:Y:S02]  /*1a750*/  IADD3.X R232, R232, UR25, RZ, P3, !PT ;  /* 0x00000019e8e87c10 */ /* 0x000fe40009ffe4ff */
[----:B------:R-:W-:Y:S01]  /*1a760*/  IADD3 R233, P3, R233, UR6, RZ ;  /* 0x00000006e9e97c10 */ /* 0x000fe2000ff7e0ff */
[----:B------:R-:W-:Y:S01]  /*1a770*/  WARPGROUP.ARRIVE ;  /* 0x00000000000079c5 */ /* 0x000fe20000000000 */
[----:B------:R-:W-:Y:S01]  /*1a780*/  UMOV UR12, UR20 ;  /* 0x00000014000c7c82 */ /* 0x000fe20008000000 */
[----:B------:R-:W-:-:S04]  /*1a790*/  UMOV UR13, UR21 ;  /* 0x00000015000d7c82 */ /* 0x000fc80008000000 */
[----:B------:R-:W-:Y:S01]  /*1a7a0*/  QGMMA.64x256x32.F32.E5M2.E5M2 R24, gdesc[UR12], R24, gsb0 ;  /* 0x03e000000c1879f3 */ /* 0x000fe20008003818 */
[----:B----4-:R-:W-:-:S05]  /*1a7b0*/  IADD3 R199, P2, R199, UR6, RZ ;  /* 0x00000006c7c77c10 */ /* 0x010fca000ff5e0ff */
[----:B------:R-:W-:Y:S04]  /*1a7c0*/  STL [R1+0x6a8], R199 ;  /* 0x0006a8c701007387 */ /* 0x000fe80000100800 */
[----:B------:R0:W-:Y:S04]  /*1a7d0*/  STL [R1+0x6cc], R232 ;  /* 0x0006cce801007387 */ /* 0x0001e80000100800 */
[----:B0-----:R-:W4:Y:S04]  /*1a7e0*/  LDL.LU R232, [R1+0x103c] ;  /* 0x00103c0001e87983 */ /* 0x001f280000300800 */
[----:B------:R0:W-:Y:S04]  /*1a7f0*/  STL [R1+0x6a0], R233 ;  /* 0x0006a0e901007387 */ /* 0x0001e80000100800 */
[----:B0-----:R-:W3:Y:S01]  /*1a800*/  LDL.LU R233, [R1+0x1038] ;  /* 0x0010380001e97983 */ /* 0x001ee20000300800 */
[----:B------:R-:W-:-:S02]  /*1a810*/  WARPGROUP.DEPBAR.LE gsb0, 0x0 ;  /* 0x00008000000079c5 */ /* 0x000fc40000010000 */
[----:B------:R-:W-:Y:S01]  /*1a820*/  WARPGROUP.ARRIVE ;  /* 0x00000000000079c5 */ /* 0x000fe20000000000 */
[----:B------:R-:W-:Y:S01]  /*1a830*/  UMOV UR16, UR8 ;  /* 0x0000000800107c82 */ /* 0x000fe20008000000 */
[----:B------:R-:W-:-:S04]  /*1a840*/  UMOV UR17, UR9 ;  /* 0x0000000900117c82 */ /* 0x000fc80008000000 */
[----:B------:R-:W-:Y:S01]  /*1a850*/  QGMMA.64x256x32.F32.E5M2.E5M2 R24, gdesc[UR16], R24, gsb0 ;  /* 0x03e00000101879f3 */ /* 0x000fe20008003818 */
[----:B------:R-:W-:Y:S02]  /*1a860*/  IADD3.X R2, R2, UR25, RZ, P5, !PT ;  /* 0x0000001902027c10 */ /* 0x000fe4000affe4ff */
[----:B------:R-:W-:Y:S02]  /*1a870*/  IADD3 R203, P5, R203, UR6, RZ ;  /* 0x00000006cbcb7c10 */ /* 0x000fe4000ffbe0ff */
[----:B------:R-:W-:Y:S02]  /*1a880*/  IADD3.X R207, R207, UR25, RZ, P6, !PT ;  /* 0x00000019cfcf7c10 */ /* 0x000fe4000b7fe4ff */
[----:B------:R-:W-:Y:S02]  /*1a890*/  IADD3 R211, P6, R211, UR6, RZ ;  /* 0x00000006d3d37c10 */ /* 0x000fe4000ffde0ff */
[----:B------:R-:W-:Y:S02]  /*1a8a0*/  IADD3.X R215, R215, UR25, RZ, P1, !PT ;  /* 0x00000019d7d77c10 */ /* 0x000fe40008ffe4ff */
[----:B------:R-:W-:-:S02]  /*1a8b0*/  IADD3 R224, P1, R224, UR6, RZ ;  /* 0x00000006e0e07c10 */ /* 0x000fc4000ff3e0ff */
        /* <DEDUP_REMOVED lines=15> */
[----:B---3--:R-:W-:Y:S02]  /*1a9b0*/  IADD3.X R233, R233, UR25, RZ, P4, !PT ;  /* 0x00000019e9e97c10 */ /* 0x008fe4000a7fe4ff */
[----:B----4-:R-:W-:-:S03]  /*1a9c0*/  IADD3 R232, P4, R232, UR6, RZ ;  /* 0x00000006e8e87c10 */ /* 0x010fc6000ff9e0ff */
[----:B------:R0:W-:Y:S04]  /*1a9d0*/  STL [R1+0x6c4], R233 ;  /* 0x0006c4e901007387 */ /* 0x0001e80000100800 */
[----:B0-----:R-:W3:Y:S04]  /*1a9e0*/  LDL.LU R233, [R1+0x1034] ;  /* 0x0010340001e97983 */ /* 0x001ee80000300800 */
[----:B------:R0:W-:Y:S04]  /*1a9f0*/  STL [R1+0x698], R232 ;  /* 0x000698e801007387 */ /* 0x0001e80000100800 */
[----:B0-----:R-:W4:Y:S04]  /*1aa00*/  LDL.LU R232, [R1+0x1030] ;  /* 0x0010300001e87983 */ /* 0x001f280000300800 */
[----:B------:R0:W-:Y:S01]  /*1aa10*/  STL [R1+0x6bc], R2 ;  /* 0x0006bc0201007387 */ /* 0x0001e20000100800 */
[----:B------:R-:W-:-:S02]  /*1aa20*/  IADD3.X R226, R226, UR25, RZ, P4, !PT ;  /* 0x00000019e2e27c10 */ /* 0x000fc4000a7fe4ff */
[----:B------:R-:W-:Y:S01]  /*1aa30*/  IADD3 R227, P4, R227, UR6, RZ ;  /* 0x00000006e3e37c10 */ /* 0x000fe2000ff9e0ff */
[----:B0-----:R0:W5:Y:S04]  /*1aa40*/  LDL.LU R2, [R1+0x102c] ;  /* 0x00102c0001027983 */ /* 0x0011680000300800 */
[----:B------:R0:W-:Y:S04]  /*1aa50*/  STL [R1+0x690], R203 ;  /* 0x000690cb01007387 */ /* 0x0001e80000100800 */
        /* <DEDUP_REMOVED lines=15> */
[----:B------:R0:W-:Y:S01]  /*1ab50*/  STL [R1+0x650], R222 ;  /* 0x000650de01007387 */ /* 0x0001e20000100800 */
[----:B------:R-:W-:-:S03]  /*1ab60*/  IADD3.X R213, R213, UR25, RZ, P4, !PT ;  /* 0x00000019d5d57c10 */ /* 0x000fc6000a7fe4ff */
[----:B------:R0:W-:Y:S01]  /*1ab70*/  STL [R1+0x674], R223 ;  /* 0x000674df01007387 */ /* 0x0001e20000100800 */
[----:B------:R-:W-:-:S03]  /*1ab80*/  IADD3 R212, P4, R212, UR6, RZ ;  /* 0x00000006d4d47c10 */ /* 0x000fc6000ff9e0ff */
[----:B------:R0:W-:Y:S04]  /*1ab90*/  STL [R1+0x648], R217 ;  /* 0x000648d901007387 */ /* 0x0001e80000100800 */
[----:B------:R0:W-:Y:S01]  /*1aba0*/  STL [R1+0x66c], R216 ;  /* 0x00066cd801007387 */ /* 0x0001e20000100800 */
[----:B------:R-:W-:-:S03]  /*1abb0*/  IADD3 R209, P5, R209, UR6, RZ ;  /* 0x00000006d1d17c10 */ /* 0x000fc6000ffbe0ff */
[----:B------:R0:W-:Y:S01]  /*1abc0*/  STL [R1+0x640], R214 ;  /* 0x000640d601007387 */ /* 0x0001e20000100800 */
[----:B------:R-:W-:-:S03]  /*1abd0*/  IADD3.X R208, R208, UR25, RZ, P6, !PT ;  /* 0x00000019d0d07c10 */ /* 0x000fc6000b7fe4ff */
        /* <DEDUP_REMOVED lines=32> */
[----:B------:R0:W-:Y:S04]  /*1ade0*/  STL [R1+0x624], R192 ;  /* 0x000624c001007387 */ /* 0x0001e80000100800 */
[----:B------:R0:W-:Y:S04]  /*1adf0*/  STL [R1+0x61c], R190 ;  /* 0x00061cbe01007387 */ /* 0x0001e80000100800 */
[----:B------:R0:W-:Y:S04]  /*1ae00*/  STL [R1+0x614], R189 ;  /* 0x000614bd01007387 */ /* 0x0001e80000100800 */
[----:B------:R0:W-:Y:S01]  /*1ae10*/  STL [R1+0x60c], R188 ;  /* 0x00060cbc01007387 */ /* 0x0001e20000100800 */
[----:B------:R-:W-:-:S03]  /*1ae20*/  VIADD R230, R230, 0x1 ;  /* 0x00000001e6e67836 */ /* 0x000fc60000000000 */
[----:B------:R0:W-:Y:S01]  /*1ae30*/  STL [R1+0x604], R186 ;  /* 0x000604ba01007387 */ /* 0x0001e20000100800 */
[----:B------:R-:W-:Y:S02]  /*1ae40*/  IADD3 R251, P6, R251, UR6, RZ ;  /* 0x00000006fbfb7c10 */ /* 0x000fe4000ffde0ff */
[----:B------:R-:W-:Y:S02]  /*1ae50*/  ISETP.NE.U32.AND P0, PT, R230, R3, PT ;  /* 0x00000003e600720c */ /* 0x000fe40003f05070 */
[----:B------:R-:W-:Y:S02]  /*1ae60*/  IADD3 R249, P1, R249, UR6, RZ ;  /* 0x00000006f9f97c10 */ /* 0x000fe4000ff3e0ff */
[----:B------:R-:W-:Y:S02]  /*1ae70*/  IADD3 R247, P2, R247, UR6, RZ ;  /* 0x00000006f7f77c10 */ /* 0x000fe4000ff5e0ff */
[----:B------:R-:W-:Y:S02]  /*1ae80*/  IADD3 R245, P3, R245, UR6, RZ ;  /* 0x00000006f5f57c10 */ /* 0x000fe4000ff7e0ff */
[----:B------:R-:W-:-:S02]  /*1ae90*/  IADD3.X R252, R252, UR25, RZ, P5, !PT ;  /* 0x00000019fcfc7c10 */ /* 0x000fc4000affe4ff */
[----:B--2---:R-:W-:Y:S02]  /*1aea0*/  IADD3.X R250, R250, UR25, RZ, P6, !PT ;  /* 0x00000019fafa7c10 */ /* 0x004fe4000b7fe4ff */
[----:B------:R-:W-:Y:S02]  /*1aeb0*/  IADD3.X R248, R248, UR25, RZ, P1, !PT ;  /* 0x00000019f8f87c10 */ /* 0x000fe40008ffe4ff */
[----:B------:R-:W-:Y:S02]  /*1aec0*/  IADD3.X R246, R246, UR25, RZ, P2, !PT ;  /* 0x00000019f6f67c10 */ /* 0x000fe400097fe4ff */
[----:B------:R-:W-:Y:S02]  /*1aed0*/  IADD3.X R244, R244, UR25, RZ, P3, !PT ;  /* 0x00000019f4f47c10 */ /* 0x000fe40009ffe4ff */
[----:B------:R-:W-:Y:S02]  /*1aee0*/  IADD3 R243, P4, R243, UR6, RZ ;  /* 0x00000006f3f37c10 */ /* 0x000fe4000ff9e0ff */
[----:B------:R-:W-:-:S02]  /*1aef0*/  IADD3 R241, P5, R241, UR6, RZ ;  /* 0x00000006f1f17c10 */ /* 0x000fc4000ffbe0ff */
[----:B------:R-:W-:Y:S02]  /*1af00*/  IADD3 R239, P6, R239, UR6, RZ ;  /* 0x00000006efef7c10 */ /* 0x000fe4000ffde0ff */
[----:B------:R-:W-:Y:S02]  /*1af10*/  IADD3 R237, P1, R237, UR6, RZ ;  /* 0x00000006eded7c10 */ /* 0x000fe4000ff3e0ff */
[----:B------:R-:W-:Y:S01]  /*1af20*/  IADD3 R235, P2, R235, UR6, RZ ;  /* 0x00000006ebeb7c10 */ /* 0x000fe2000ff5e0ff */
[----:B------:R-:W-:Y:S02]  /*1af30*/  WARPGROUP.DEPBAR.LE gsb0, 0x0 ;  /* 0x00008000000079c5 */ /* 0x000fe40000010000 */
[----:B------:R-:W-:Y:S02]  /*1af40*/  IADD3.X R242, R242, UR25, RZ, P4, !PT ;  /* 0x00000019f2f27c10 */ /* 0x000fe4000a7fe4ff */
[----:B------:R-:W-:Y:S02]  /*1af50*/  IADD3.X R240, R240, UR25, RZ, P5, !PT ;  /* 0x00000019f0f07c10 */ /* 0x000fe4000affe4ff */
[----:B------:R-:W-:-:S02]  /*1af60*/  IADD3.X R238, R238, UR25, RZ, P6, !PT ;  /* 0x00000019eeee7c10 */ /* 0x000fc4000b7fe4ff */
[----:B------:R-:W-:Y:S02]  /*1af70*/  IADD3.X R236, R236, UR25, RZ, P1, !PT ;  /* 0x00000019ecec7c10 */ /* 0x000fe40008ffe4ff */
[----:B------:R-:W-:Y:S02]  /*1af80*/  IADD3.X R234, R234, UR25, RZ, P2, !PT ;  /* 0x00000019eaea7c10 */ /* 0x000fe400097fe4ff */
[----:B---3--:R-:W-:-:S04]  /*1af90*/  IADD3 R233, P3, R233, UR6, RZ ;  /* 0x00000006e9e97c10 */ /* 0x008fc8000ff7e0ff */
[----:B----4-:R-:W-:Y:S01]  /*1afa0*/  IADD3.X R232, R232, UR25, RZ, P3, !PT ;  /* 0x00000019e8e87c10 */ /* 0x010fe20009ffe4ff */
[----:B0-----:R-:W-:Y:S08]  /*1afb0*/  @P0 BRA `(.L_x_2) ;  /* 0xffffff2c006c0947 */ /* 0x001ff0000383ffff */
.L_x_1:
[----:B------:R-:W2:Y:S01]  /*1afc0*/  LDL.LU R167, [R1+0x408] ;  /* 0x0004080001a77983 */ /* 0x000ea20000300800 */
[----:B------:R-:W-:Y:S01]  /*1afd0*/  ULDC UR5, c[0x0][0x248] ;  /* 0x0000920000057ab9 */ /* 0x000fe20000000800 */
[----:B-1----:R-:W-:Y:S01]  /*1afe0*/  MOV R0, UR32 ;  /* 0x0000002000007c02 */ /* 0x002fe20008000f00 */
[----:B------:R-:W-:Y:S01]  /*1aff0*/  ULDC.64 UR6, c[0x0][0x228] ;  /* 0x00008a0000067ab9 */ /* 0x000fe20000000a00 */
[----:B------:R-:W3:Y:S01]  /*1b000*/  LDL.LU R166, [R1+0x40c] ;  /* 0x00040c0001a67983 */ /* 0x000ee20000300800 */
[----:B------:R-:W-:Y:S01]  /*1b010*/  ULDC UR8, c[0x0][0x22c] ;  /* 0x00008b0000087ab9 */ /* 0x000fe20000000800 */
[----:B------:R-:W-:Y:S01]  /*1b020*/  LOP3.LUT R3, R3, 0xfeffffff, RZ, 0xc0, !PT ;  /* 0xfeffffff03037812 */ /* 0x000fe200078ec0ff */
[----:B------:R-:W-:Y:S01]  /*1b030*/  ULDC UR61, c[0x0][0x22c] ;  /* 0x00008b00003d7ab9 */ /* 0x000fe20000000800 */
[----:B------:R-:W4:Y:S01]  /*1b040*/  LDL.LU R165, [R1+0x418] ;  /* 0x0004180001a57983 */ /* 0x000f220000300800 */
[----:B------:R-:W-:Y:S01]  /*1b050*/  ULDC UR32, c[0x0][0x22c] ;  /* 0x00008b0000207ab9 */ /* 0x000fe20000000800 */
[C---:B-----5:R-:W-:Y:S01]  /*1b060*/  VIADD R252, R2.reuse, 0xb3 ;  /* 0x000000b302fc7836 */ /* 0x060fe20000000000 */
[----:B------:R-:W-:Y:S01]  /*1b070*/  ULDC UR60, c[0x0][0x22c] ;  /* 0x00008b00003c7ab9 */ /* 0x000fe20000000800 */
[----:B------:R-:W4:Y:S01]  /*1b080*/  LDL.LU R164, [R1+0x41c] ;  /* 0x00041c0001a47983 */ /* 0x000f220000300800 */
[C---:B------:R-:W-:Y:S01]  /*1b090*/  VIADD R242, R2.reuse, 0xb4 ;  /* 0x000000b402f27836 */ /* 0x040fe20000000000 */
[----:B------:R-:W-:Y:S01]  /*1b0a0*/  ULDC UR59, c[0x0][0x22c] ;  /* 0x00008b00003b7ab9 */ /* 0x000fe20000000800 */
[C---:B------:R-:W-:Y:S01]  /*1b0b0*/  VIADD R241, R2.reuse, 0xb5 ;  /* 0x000000b502f17836 */ /* 0x040fe20000000000 */
        /* <DEDUP_REMOVED lines=84> */
[----:B0-----:R-:W4:Y:S01]  /*1b600*/  LDL.LU R14, [R1+0x51c] ;  /* 0x00051c00010e7983 */ /* 0x001f220000300800 */
        /* <DEDUP_REMOVED lines=15> */
[----:B------:R0:W-:Y:S01]  /*1b700*/  STL [R1+0x1084], R4 ;  /* 0x0010840401007387 */ /* 0x0001e20000100800 */
[C---:B------:R-:W-:Y:S01]  /*1b710*/  VIADD R188, R2.reuse, 0xea ;  /* 0x000000ea02bc7836 */ /* 0x040fe20000000000 */
[----:B------:R-:W-:Y:S01]  /*1b720*/  ULDC UR31, c[0x0][0x22c] ;  /* 0x00008b00001f7ab9 */ /* 0x000fe20000000800 */
[C---:B------:R-:W-:Y:S01]  /*1b730*/  VIADD R190, R2.reuse, 0xeb ;  /* 0x000000eb02be7836 */ /* 0x040fe20000000000 */
[----:B------:R-:W-:Y:S01]  /*1b740*/  STL [R1+0x1080], R251 ;  /* 0x001080fb01007387 */ /* 0x000fe20000100800 */
[C---:B------:R-:W-:Y:S01]  /*1b750*/  VIADD R189, R2.reuse, 0xec ;  /* 0x000000ec02bd7836 */ /* 0x040fe20000000000 */
[----:B------:R-:W-:Y:S01]  /*1b760*/  ULDC UR30, c[0x0][0x22c] ;  /* 0x00008b00001e7ab9 */ /* 0x000fe20000000800 */
[C---:B------:R-:W-:Y:S01]  /*1b770*/  VIADD R187, R2.reuse, 0xed ;  /* 0x000000ed02bb7836 */ /* 0x040fe20000000000 */
[----:B------:R-:W-:Y:S01]  /*1b780*/  STL [R1+0x107c], R250 ;  /* 0x00107cfa01007387 */ /* 0x000fe20000100800 */
[C---:B------:R-:W-:Y:S01]  /*1b790*/  VIADD R184, R2.reuse, 0xee ;  /* 0x000000ee02b87836 */ /* 0x040fe20000000000 */
[----:B0-----:R-:W-:Y:S01]  /*1b7a0*/  MOV R4, UR33 ;  /* 0x0000002100047c02 */ /* 0x001fe20008000f00 */
[----:B------:R-:W-:Y:S01]  /*1b7b0*/  ULDC UR33, c[0x0][0x22c] ;  /* 0x00008b0000217ab9 */ /* 0x000fe20000000800 */
[----:B------:R-:W-:Y:S01]  /*1b7c0*/  STL [R1+0x1078], R249 ;  /* 0x001078f901007387 */ /* 0x000fe20000100800 */
        /* <DEDUP_REMOVED lines=22> */
[----:B------:R-:W-:Y:S01]  /*1b930*/  VIADD R174, R2, 0xfb ;  /* 0x000000fb02ae7836 */ /* 0x000fe20000000000 */
[----:B------:R-:W-:Y:S01]  /*1b940*/  STL [R1+0x1050], R243 ;  /* 0x001050f301007387 */ /* 0x000fe20000100800 */
[----:B------:R-:W-:Y:S01]  /*1b950*/  ULDC UR23, c[0x0][0x22c] ;  /* 0x00008b0000177ab9 */ /* 0x000fe20000000800 */
[----:B------:R-:W-:Y:S01]  /*1b960*/  ULDC UR21, c[0x0][0x22c] ;  /* 0x00008b0000157ab9 */ /* 0x000fe20000000800 */
[----:B------:R-:W-:Y:S01]  /*1b970*/  ULDC UR22, c[0x0][0x22c] ;  /* 0x00008b0000167ab9 */ /* 0x000fe20000000800 */
[----:B------:R-:W-:Y:S01]  /*1b980*/  STL [R1+0x850], R4 ;  /* 0x0008500401007387 */ /* 0x000fe20000100800 */
[----:B------:R-:W-:Y:S01]  /*1b990*/  ULDC UR20, c[0x0][0x22c] ;  /* 0x00008b0000147ab9 */ /* 0x000fe20000000800 */
[----:B------:R-:W-:Y:S01]  /*1b9a0*/  ULDC UR19, c[0x0][0x22c] ;  /* 0x00008b0000137ab9 */ /* 0x000fe20000000800 */
[----:B------:R-:W-:Y:S01]  /*1b9b0*/  ULDC UR18, c[0x0][0x22c] ;  /* 0x00008b0000127ab9 */ /* 0x000fe20000000800 */
[----:B------:R0:W-:Y:S01]  /*1b9c0*/  STL [R1+0x84c], R0 ;  /* 0x00084c0001007387 */ /* 0x0001e20000100800 */
[----:B------:R-:W-:Y:S01]  /*1b9d0*/  ULDC UR17, c[0x0][0x22c] ;  /* 0x00008b0000117ab9 */ /* 0x000fe20000000800 */
        /* <DEDUP_REMOVED lines=8> */
[----:B--2---:R-:W-:-:S02]  /*1ba60*/  IMAD.MOV.U32 R170, RZ, RZ, R167 ;  /* 0x000000ffffaa7224 */ /* 0x004fc400078e00a7 */
[----:B---3--:R-:W-:Y:S02]  /*1ba70*/  IMAD.MOV.U32 R169, RZ, RZ, R166 ;  /* 0x000000ffffa97224 */ /* 0x008fe400078e00a6 */
[----:B------:R-:W-:Y:S02]  /*1ba80*/  IMAD.MOV.U32 R171, RZ, RZ, R170 ;  /* 0x000000ffffab7224 */ /* 0x000fe400078e00aa */
[----:B----4-:R-:W-:Y:S02]  /*1ba90*/  IMAD.MOV.U32 R168, RZ, RZ, R165 ;  /* 0x000000ffffa87224 */ /* 0x010fe400078e00a5 */
        /* <DEDUP_REMOVED lines=48> */
[----:B------:R-:W-:Y:S01]  /*1bda0*/  IMAD R13, R2, UR5, RZ ;  /* 0x00000005020d7c24 */ /* 0x000fe2000f8e02ff */
[----:B------:R-:W-:Y:S01]  /*1bdb0*/  ULDC UR5, c[0x0][0x248] ;  /* 0x0000920000057ab9 */ /* 0x000fe20000000800 */
[----:B------:R-:W-:Y:S02]  /*1bdc0*/  IMAD.MOV.U32 R14, RZ, RZ, R12 ;  /* 0x000000ffff0e7224 */ /* 0x000fe400078e000c */
[----:B------:R-:W-:Y:S01]  /*1bdd0*/  VIADD R15, R13, UR5 ;  /* 0x000000050d0f7c36 */ /* 0x000fe20008000000 */
[----:B------:R-:W-:Y:S01]  /*1bde0*/  ULDC UR5, c[0x0][0x248] ;  /* 0x0000920000057ab9 */ /* 0x000fe20000000800 */
[----:B------:R-:W-:-:S02]  /*1bdf0*/  IMAD.MOV.U32 R12, RZ, RZ, R11 ;  /* 0x000000ffff0c7224 */ /* 0x000fc400078e000b */
[----:B------:R-:W-:Y:S01]  /*1be00*/  VIADD R11, R15, UR5 ;  /* 0x000000050f0b7c36 */ /* 0x000fe20008000000 */
[----:B------:R-:W-:Y:S01]  /*1be10*/  ULDC UR5, c[0x0][0x248] ;  /* 0x0000920000057ab9 */ /* 0x000fe20000000800 */
[----:B------:R-:W-:Y:S02]  /*1be20*/  IMAD.MOV.U32 R18, RZ, RZ, R17 ;  /* 0x000000ffff127224 */ /* 0x000fe400078e0011 */
[----:B0-----:R-:W-:Y:S01]  /*1be30*/  VIADD R0, R11, UR5 ;  /* 0x000000050b007c36 */ /* 0x001fe20008000000 */
[----:B------:R-:W-:Y:S01]  /*1be40*/  ULDC UR5, c[0x0][0x248] ;  /* 0x0000920000057ab9 */ /* 0x000fe20000000800 */
[----:B------:R-:W-:Y:S02]  /*1be50*/  IMAD.MOV.U32 R17, RZ, RZ, R16 ;  /* 0x000000ffff117224 */ /* 0x000fe400078e0010 */
[----:B------:R-:W-:Y:S01]  /*1be60*/  IMAD.MOV.U32 R16, RZ, RZ, R14 ;  /* 0x000000ffff107224 */ /* 0x000fe200078e000e */
[----:B------:R0:W-:Y:S01]  /*1be70*/  STL [R1+0x600], R0 ;  /* 0x0006000001007387 */ /* 0x0001e20000100800 */
[----:B------:R-:W-:-:S02]  /*1be80*/  IMAD.MOV.U32 R14, RZ, RZ, R12 ;  /* 0x000000ffff0e7224 */ /* 0x000fc400078e000c */
[----:B0-----:R-:W-:Y:S01]  /*1be90*/  VIADD R0, R0, UR5 ;  /* 0x0000000500007c36 */ /* 0x001fe20008000000 */
[----:B------:R-:W-:-:S04]  /*1bea0*/  ULDC UR5, c[0x0][0x248] ;  /* 0x0000920000057ab9 */ /* 0x000fc80000000800 */
[----:B------:R0:W-:Y:S02]  /*1beb0*/  STL [R1+0x604], R0 ;  /* 0x0006040001007387 */ /* 0x0001e40000100800 */
        /* <DEDUP_REMOVED lines=782> */
[----:B------:R0:W-:Y:S04]  /*1efa0*/  STL [R1+0x1024], R0 ;  /* 0x0010240001007387 */ /* 0x0001e80000100800 */
[----:B------:R-:W2:Y:S04]  /*1efb0*/  LDL.LU R12, [R1+0x52c] ;  /* 0x00052c00010c7983 */ /* 0x000ea80000300800 */
[----:B------:R-:W3:Y:S01]  /*1efc0*/  LDL.LU R173, [R1+0x400] ;  /* 0x0004000001ad7983 */ /* 0x000ee20000300800 */
[----:B0-----:R-:W-:Y:S01]  /*1efd0*/  VIADD R0, R0, UR5 ;  /* 0x0000000500007c36 */ /* 0x001fe20008000000 */
[----:B------:R-:W-:-:S02]  /*1efe0*/  ULDC UR5, c[0x0][0x248] ;  /* 0x0000920000057ab9 */ /* 0x000fc40000000800 */
[----:B------:R-:W3:Y:S01]  /*1eff0*/  LDL.LU R172, [R1+0x404] ;  /* 0x0004040001ac7983 */ /* 0x000ee20000300800 */
[----:B------:R-:W-:Y:S02]  /*1f000*/  LOP3.LUT R9, R9, 0x7fffffff, RZ, 0xc0, !PT ;  /* 0x7fffffff09097812 */ /* 0x000fe400078ec0ff */
[----:B------:R-:W-:Y:S02]  /*1f010*/  LOP3.LUT R8, R8, 0x7fffffff, RZ, 0xc0, !PT ;  /* 0x7fffffff08087812 */ /* 0x000fe400078ec0ff */
[----:B------:R-:W-:Y:S02]  /*1f020*/  LOP3.LUT R7, R7, 0x7fffffff, RZ, 0xc0, !PT ;  /* 0x7fffffff07077812 */ /* 0x000fe400078ec0ff */
[----:B------:R-:W-:Y:S02]  /*1f030*/  LOP3.LUT R6, R6, 0x7fffffff, RZ, 0xc0, !PT ;  /* 0x7fffffff06067812 */ /* 0x000fe400078ec0ff */
[----:B------:R-:W-:Y:S01]  /*1f040*/  LOP3.LUT R5, R5, 0x7fffffff, RZ, 0xc0, !PT ;  /* 0x7fffffff05057812 */ /* 0x000fe200078ec0ff */
[----:B------:R-:W-:Y:S01]  /*1f050*/  BAR.SYNC.DEFER_BLOCKING 0x0 ;  /* 0x0000000000007b1d */ /* 0x000fe20000010000 */
[----:B---3--:R-:W-:Y:S01]  /*1f060*/  F2FP.SATFINITE.E5M2.F32.PACK_AB_MERGE_C R4, R172, R173, RZ ;  /* 0x000000adac04723e */ /* 0x008fe200048060ff */
        /* <DEDUP_REMOVED lines=27> */
[----:B------:R-:W-:Y:S01]  /*1f220*/  IMAD.MOV.U32 R17, RZ, RZ, R16 ;  /* 0x000000ffff117224 */ /* 0x000fe200078e0010 */
[----:B------:R0:W-:Y:S01]  /*1f230*/  STL [R1+0x848], R4 ;  /* 0x0008480401007387 */ /* 0x0001e20000100800 */
[----:B------:R-:W-:Y:S02]  /*1f240*/  IMAD.MOV.U32 R16, RZ, RZ, R14 ;  /* 0x000000ffff107224 */ /* 0x000fe400078e000e */
[----:B--2---:R-:W-:Y:S02]  /*1f250*/  IMAD.MOV.U32 R14, RZ, RZ, R12 ;  /* 0x000000ffff0e7224 */ /* 0x004fe400078e000c */
[----:B------:R-:W2:Y:S01]  /*1f260*/  LDL.LU R12, [R1+0x530] ;  /* 0x00053000010c7983 */ /* 0x000ea20000300800 */
[----:B0-----:R-:W-:Y:S01]  /*1f270*/  F2FP.SATFINITE.E5M2.F32.PACK_AB_MERGE_C R4, R171, R172, RZ ;  /* 0x000000acab04723e */ /* 0x001fe200048060ff */
        /* <DEDUP_REMOVED lines=26> */
[----:B------:R-:W-:Y:S01]  /*1f420*/  STL [R1+0x1028], R0 ;  /* 0x0010280001007387 */ /* 0x000fe20000100800 */
[----:B------:R-:W-:Y:S02]  /*1f430*/  IMAD.MOV.U32 R17, RZ, RZ, R16 ;  /* 0x000000ffff117224 */ /* 0x000fe400078e0010 */
[----:B------:R-:W-:Y:S01]  /*1f440*/  IMAD.MOV.U32 R16, RZ, RZ, R14 ;  /* 0x000000ffff107224 */ /* 0x000fe200078e000e */
[----:B------:R0:W-:Y:S01]  /*1f450*/  STL [R1+0x844], R4 ;  /* 0x0008440401007387 */ /* 0x0001e20000100800 */
[----:B--2---:R-:W-:-:S03]  /*1f460*/  IMAD.MOV.U32 R14, RZ, RZ, R12 ;  /* 0x000000ffff0e7224 */ /* 0x004fc600078e000c */
[----:B------:R-:W2:Y:S04]  /*1f470*/  LDL.LU R12, [R1+0x534] ;  /* 0x00053400010c7983 */ /* 0x000ea80000300800 */
[----:B------:R-:W0:Y:S04]  /*1f480*/  LDL.LU R173, [R1+0x410] ;  /* 0x0004100001ad7983 */ /* 0x000e280000300800 */
[----:B------:R-:W0:Y:S02]  /*1f490*/  LDL.LU R172, [R1+0x414] ;  /* 0x0004140001ac7983 */ /* 0x000e240000300800 */
        /* <DEDUP_REMOVED lines=56> */
[----:B------:R-:W-:Y:S01]  /*1f820*/  VIADD R0, R0, UR5 ;  /* 0x0000000500007c36 */ /* 0x000fe20008000000 */
[----:B------:R-:W-:Y:S01]  /*1f830*/  ULDC UR5, c[0x0][0x248] ;  /* 0x0000920000057ab9 */ /* 0x000fe20000000800 */
[----:B------:R-:W-:Y:S02]  /*1f840*/  IMAD.MOV.U32 R21, RZ, RZ, R20 ;  /* 0x000000ffff157224 */ /* 0x000fe400078e0014 */
[----:B------:R-:W-:-:S02]  /*1f850*/  IMAD.MOV.U32 R20, RZ, RZ, R19 ;  /* 0x000000ffff147224 */ /* 0x000fc400078e0013 */
[----:B------:R-:W-:Y:S02]  /*1f860*/  IMAD.MOV.U32 R19, RZ, RZ, R18 ;  /* 0x000000ffff137224 */ /* 0x000fe400078e0012 */
        /* <DEDUP_REMOVED lines=28> */
[----:B------:R-:W-:Y:S02]  /*1fa30*/  IMAD.MOV.U32 R155, RZ, RZ, R154 ;  /* 0x000000ffff9b7224 */ /* 0x000fe400078e009a */
[----:B------:R-:W3:Y:S01]  /*1fa40*/  LDL.LU R154, [R1+0x4c8] ;  /* 0x0004c800019a7983 */ /* 0x000ee20000300800 */
        /* <DEDUP_REMOVED lines=21> */
[----:B---3--:R-:W-:-:S03]  /*1fba0*/  IMAD.MOV.U32 R155, RZ, RZ, R154 ;  /* 0x000000ffff9b7224 */ /* 0x008fc600078e009a */
[----:B------:R-:W3:Y:S04]  /*1fbb0*/  LDL.LU R154, [R1+0x4cc] ;  /* 0x0004cc00019a7983 */ /* 0x000ee80000300800 */
        /* <DEDUP_REMOVED lines=21> */
[----:B---3--:R-:W-:Y:S02]  /*1fd10*/  IMAD.MOV.U32 R155, RZ, RZ, R154 ;  /* 0x000000ffff9b7224 */ /* 0x008fe400078e009a */
        /* <DEDUP_REMOVED lines=231> */
[----:B------:R-:W-:Y:S01]  /*20b90*/  VIADD R0, R0, UR5 ;  /* 0x0000000500007c36 */ /* 0x000fe20008000000 */
[----:B------:R-:W-:Y:S01]  /*20ba0*/  ULDC UR5, c[0x0][0x248] ;  /* 0x0000920000057ab9 */ /* 0x000fe20000000800 */
[----:B0-----:R-:W-:Y:S01]  /*20bb0*/  F2FP.SATFINITE.E5M2.F32.PACK_AB_MERGE_C R4, R171, R172, RZ ;  /* 0x000000acab04723e */ /* 0x001fe200048060ff */
        /* <DEDUP_REMOVED lines=16> */
[----:B------:R-:W-:Y:S01]  /*20cc0*/  IMAD.MOV.U32 R168, RZ, RZ, R167 ;  /* 0x000000ffffa87224 */ /* 0x000fe200078e00a7 */
[----:B------:R0:W-:Y:S01]  /*20cd0*/  STL [R1+0x870], R4 ;  /* 0x0008700401007387 */ /* 0x0001e20000100800 */
[----:B------:R-:W-:Y:S02]  /*20ce0*/  IMAD.MOV.U32 R167, RZ, RZ, R155 ;  /* 0x000000ffffa77224 */ /* 0x000fe400078e009b */
[----:B---3--:R-:W-:-:S02]  /*20cf0*/  IMAD.MOV.U32 R155, RZ, RZ, R154 ;  /* 0x000000ffff9b7224 */ /* 0x008fc400078e009a */
[----:B------:R-:W3:Y:S01]  /*20d00*/  LDL.LU R154, [R1+0x4bc] ;  /* 0x0004bc00019a7983 */ /* 0x000ee20000300800 */
[----:B------:R-:W-:Y:S01]  /*20d10*/  VIADD R0, R0, UR5 ;  /* 0x0000000500007c36 */ /* 0x000fe20008000000 */
[----:B------:R-:W-:Y:S01]  /*20d20*/  ULDC UR5, c[0x0][0x248] ;  /* 0x0000920000057ab9 */ /* 0x000fe20000000800 */
[----:B0-----:R-:W-:Y:S01]  /*20d30*/  F2FP.SATFINITE.E5M2.F32.PACK_AB_MERGE_C R4, R171, R172, RZ ;  /* 0x000000acab04723e */ /* 0x001fe200048060ff */
[----:B------:R-:W-:Y:S02]  /*20d40*/  IMAD.MOV.U32 R171, RZ, RZ, R170 ;  /* 0x000000ffffab7224 */ /* 0x000fe400078e00aa */
[----:B------:R-:W-:Y:S02]  /*20d50*/  IMAD.MOV.U32 R170, RZ, RZ, R169 ;  /* 0x000000ffffaa7224 */ /* 0x000fe400078e00a9 */
[----:B------:R-:W-:Y:S01]  /*20d60*/  IMAD.MOV.U32 R169, RZ, RZ, R168 ;  /* 0x000000ffffa97224 */ /* 0x000fe200078e00a8 */
[----:B------:R0:W-:Y:S01]  /*20d70*/  STL [R1+0xfe0], R0 ;  /* 0x000fe00001007387 */ /* 0x0001e20000100800 */
[----:B------:R-:W-:-:S02]  /*20d80*/  IMAD.MOV.U32 R168, RZ, RZ, R167 ;  /* 0x000000ffffa87224 */ /* 0x000fc400078e00a7 */
[----:B------:R-:W-:Y:S01]  /*20d90*/  IMAD.MOV.U32 R167, RZ, RZ, R155 ;  /* 0x000000ffffa77224 */ /* 0x000fe200078e009b */
[----:B------:R1:W-:Y:S01]  /*20da0*/  STL [R1+0x868], R4 ;  /* 0x0008680401007387 */ /* 0x0003e20000100800 */
[----:B---3--:R-:W-:-:S03]  /*20db0*/  IMAD.MOV.U32 R155, RZ, RZ, R154 ;  /* 0x000000ffff9b7224 */ /* 0x008fc600078e009a */
[----:B------:R-:W3:Y:S04]  /*20dc0*/  LDL.LU R154, [R1+0x500] ;  /* 0x00050000019a7983 */ /* 0x000ee80000300800 */
[----:B------:R-:W1:Y:S04]  /*20dd0*/  LDL.LU R173, [R1+0x4a0] ;  /* 0x0004a00001ad7983 */ /* 0x000e680000300800 */
[----:B------:R-:W1:Y:S01]  /*20de0*/  LDL.LU R172, [R1+0x4a4] ;  /* 0x0004a40001ac7983 */ /* 0x000e620000300800 */
[----:B0-----:R-:W-:Y:S01]  /*20df0*/  VIADD R0, R0, UR5 ;  /* 0x0000000500007c36 */ /* 0x001fe20008000000 */
[----:B------:R-:W-:Y:S01]  /*20e00*/  ULDC UR5, c[0x0][0x248] ;  /* 0x0000920000057ab9 */ /* 0x000fe20000000800 */
[----:B-1----:R-:W-:Y:S01]  /*20e10*/  F2FP.SATFINITE.E5M2.F32.PACK_AB_MERGE_C R4, R172, R173, RZ ;  /* 0x000000adac04723e */ /* 0x002fe200048060ff */
[----:B------:R-:W-:-:S02]  /*20e20*/  IMAD.MOV.U32 R172, RZ, RZ, R171 ;  /* 0x000000ffffac7224 */ /* 0x000fc400078e00ab */
[----:B------:R-:W-:Y:S02]  /*20e30*/  IMAD.MOV.U32 R171, RZ, RZ, R170 ;  /* 0x000000ffffab7224 */ /* 0x000fe400078e00aa */
[----:B------:R-:W-:Y:S01]  /*20e40*/  IMAD.MOV.U32 R170, RZ, RZ, R169 ;  /* 0x000000ffffaa7224 */ /* 0x000fe200078e00a9 */
[----:B------:R0:W-:Y:S01]  /*20e50*/  STL [R1+0x894], R4 ;  /* 0x0008940401007387 */ /* 0x0001e20000100800 */
[----:B------:R-:W-:Y:S02]  /*20e60*/  IMAD.MOV.U32 R169, RZ, RZ, R168 ;  /* 0x000000ffffa97224 */ /* 0x000fe400078e00a8 */
[----:B------:R-:W-:Y:S02]  /*20e70*/  IMAD.MOV.U32 R168, RZ, RZ, R167 ;  /* 0x000000ffffa87224 */ /* 0x000fe400078e00a7 */
[----:B------:R-:W-:Y:S02]  /*20e80*/  IMAD.MOV.U32 R167, RZ, RZ, R155 ;  /* 0x000000ffffa77224 */ /* 0x000fe400078e009b */
[----:B---3--:R-:W-:-:S02]  /*20e90*/  IMAD.MOV.U32 R155, RZ, RZ, R154 ;  /* 0x000000ffff9b7224 */ /* 0x008fc400078e009a */
[----:B------:R-:W3:Y:S01]  /*20ea0*/  LDL.LU R154, [R1+0x504] ;  /* 0x00050400019a7983 */ /* 0x000ee20000300800 */
[----:B0-----:R-:W-:Y:S01]  /*20eb0*/  F2FP.SATFINITE.E5M2.F32.PACK_AB_MERGE_C R4, R171, R172, RZ ;  /* 0x000000acab04723e */ /* 0x001fe200048060ff */
[----:B------:R-:W-:Y:S02]  /*20ec0*/  IMAD.MOV.U32 R172, RZ, RZ, R170 ;  /* 0x000000ffffac7224 */ /* 0x000fe400078e00aa */
[----:B------:R0:W-:Y:S01]  /*20ed0*/  STL [R1+0xfd8], R0 ;  /* 0x000fd80001007387 */ /* 0x0001e20000100800 */
[----:B------:R-:W-:Y:S02]  /*20ee0*/  IMAD.MOV.U32 R171, RZ, RZ, R169 ;  /* 0x000000ffffab7224 */ /* 0x000fe400078e00a9 */
[----:B------:R-:W-:Y:S01]  /*20ef0*/  IMAD.MOV.U32 R170, RZ, RZ, R168 ;  /* 0x000000ffffaa7224 */ /* 0x000fe200078e00a8 */
[----:B------:R1:W-:Y:S01]  /*20f00*/  STL [R1+0x88c], R4 ;  /* 0x00088c0401007387 */ /* 0x0003e20000100800 */
[----:B------:R-:W-:-:S03]  /*20f10*/  IMAD.MOV.U32 R169, RZ, RZ, R167 ;  /* 0x000000ffffa97224 */ /* 0x000fc600078e00a7 */
[----:B------:R-:W4:Y:S04]  /*20f20*/  LDL.LU R168, [R1+0x4c0] ;  /* 0x0004c00001a87983 */ /* 0x000f280000300800 */
[----:B------:R-:W2:Y:S01]  /*20f30*/  LDL.LU R167, [R1+0x4c4] ;  /* 0x0004c40001a77983 */ /* 0x000ea20000300800 */
[----:B0-----:R-:W-:Y:S01]  /*20f40*/  VIADD R0, R0, UR5 ;  /* 0x0000000500007c36 */ /* 0x001fe20008000000 */
[----:B-1----:R-:W-:Y:S01]  /*20f50*/  F2FP.SATFINITE.E5M2.F32.PACK_AB_MERGE_C R4, R171, R172, RZ ;  /* 0x000000acab04723e */ /* 0x002fe200048060ff */
[----:B------:R-:W-:Y:S01]  /*20f60*/  IMAD.MOV.U32 R173, RZ, RZ, R170 ;  /* 0x000000ffffad7224 */ /* 0x000fe200078e00aa */
[----:B------:R-:W-:Y:S01]  /*20f70*/  ULDC UR5, c[0x0][0x248] ;  /* 0x0000920000057ab9 */ /* 0x000fe20000000800 */
[----:B------:R-:W-:Y:S02]  /*20f80*/  IMAD.MOV.U32 R172, RZ, RZ, R169 ;  /* 0x000000ffffac7224 */ /* 0x000fe400078e00a9 */
[----:B------:R-:W-:Y:S01]  /*20f90*/  IMAD.MOV.U32 R169, RZ, RZ, R166 ;  /* 0x000000ffffa97224 */ /* 0x000fe200078e00a6 */
[----:B------:R0:W-:Y:S01]  /*20fa0*/  STL [R1+0x880], R4 ;  /* 0x0008800401007387 */ /* 0x0001e20000100800 */
[----:B------:R-:W-:-:S02]  /*20fb0*/  IMAD.MOV.U32 R166, RZ, RZ, R163 ;  /* 0x000000ffffa67224 */ /* 0x000fc400078e00a3 */
[----:B------:R-:W-:Y:S01]  /*20fc0*/  IMAD.MOV.U32 R163, RZ, RZ, R160 ;  /* 0x000000ffffa37224 */ /* 0x000fe200078e00a0 */
[----:B------:R1:W-:Y:S01]  /*20fd0*/  STL [R1+0xfd0], R0 ;  /* 0x000fd00001007387 */ /* 0x0003e20000100800 */
[----:B------:R-:W-:Y:S01]  /*20fe0*/  IMAD.MOV.U32 R160, RZ, RZ, R157 ;  /* 0x000000ffffa07224 */ /* 0x000fe200078e009d */
[----:B0-----:R-:W-:Y:S01]  /*20ff0*/  F2FP.SATFINITE.E5M2.F32.PACK_AB_MERGE_C R4, R172, R173, RZ ;  /* 0x000000adac04723e */ /* 0x001fe200048060ff */
[----:B----4-:R-:W-:Y:S02]  /*21000*/  IMAD.MOV.U32 R171, RZ, RZ, R168 ;  /* 0x000000ffffab7224 */ /* 0x010fe400078e00a8 */
[----:B------:R-:W-:Y:S02]  /*21010*/  IMAD.MOV.U32 R168, RZ, RZ, R165 ;  /* 0x000000ffffa87224 */ /* 0x000fe400078e00a5 */
[----:B--2---:R-:W-:Y:S02]  /*21020*/  IMAD.MOV.U32 R170, RZ, RZ, R167 ;  /* 0x000000ffffaa7224 */ /* 0x004fe400078e00a7 */
[----:B------:R-:W-:-:S02]  /*21030*/  IMAD.MOV.U32 R167, RZ, RZ, R164 ;  /* 0x000000ffffa77224 */ /* 0x000fc400078e00a4 */
[----:B------:R-:W-:Y:S02]  /*21040*/  IMAD.MOV.U32 R164, RZ, RZ, R161 ;  /* 0x000000ffffa47224 */ /* 0x000fe400078e00a1 */
[----:B------:R-:W-:Y:S02]  /*21050*/  IMAD.MOV.U32 R165, RZ, RZ, R162 ;  /* 0x000000ffffa57224 */ /* 0x000fe400078e00a2 */
[----:B------:R-:W-:Y:S02]  /*21060*/  IMAD.MOV.U32 R161, RZ, RZ, R158 ;  /* 0x000000ffffa17224 */ /* 0x000fe400078e009e */
[----:B------:R-:W-:Y:S01]  /*21070*/  IMAD.MOV.U32 R162, RZ, RZ, R159 ;  /* 0x000000ffffa27224 */ /* 0x000fe200078e009f */
[----:B------:R-:W2:Y:S01]  /*21080*/  LDL.LU R158, [R1+0x4f4] ;  /* 0x0004f400019e7983 */ /* 0x000ea20000300800 */
[----:B------:R-:W-:-:S03]  /*21090*/  IMAD.MOV.U32 R159, RZ, RZ, R156 ;  /* 0x000000ffff9f7224 */ /* 0x000fc600078e009c */
[----:B------:R-:W4:Y:S04]  /*210a0*/  LDL.LU R157, [R1+0x4f8] ;  /* 0x0004f800019d7983 */ /* 0x000f280000300800 */
[----:B------:R-:W4:Y:S04]  /*210b0*/  LDL.LU R156, [R1+0x4fc] ;  /* 0x0004fc00019c7983 */ /* 0x000f280000300800 */
[----:B------:R0:W-:Y:S01]  /*210c0*/  STL [R1+0x878], R4 ;  /* 0x0008780401007387 */ /* 0x0001e20000100800 */
[----:B-1----:R-:W-:Y:S01]  /*210d0*/  VIADD R0, R0, UR5 ;  /* 0x0000000500007c36 */ /* 0x002fe20008000000 */
[----:B------:R-:W-:Y:S01]  /*210e0*/  ULDC UR5, c[0x0][0x248] ;  /* 0x0000920000057ab9 */ /* 0x000fe20000000800 */
[----:B0-----:R-:W-:-:S05]  /*210f0*/  F2FP.SATFINITE.E5M2.F32.PACK_AB_MERGE_C R4, R170, R171, RZ ;  /* 0x000000abaa04723e */ /* 0x001fca00048060ff */
[----:B------:R0:W-:Y:S01]  /*21100*/  STL [R1+0x8a4], R4 ;  /* 0x0008a40401007387 */ /* 0x0001e20000100800 */
[----:B------:R-:W-:-:S03]  /*21110*/  F2FP.SATFINITE.E5M2.F32.PACK_AB_MERGE_C R10, R166, R167, RZ ;  /* 0x000000a7a60a723e */ /* 0x000fc600048060ff */
[----:B------:R1:W-:Y:S01]  /*21120*/  STL [R1+0xfc8], R0 ;  /* 0x000fc80001007387 */ /* 0x0003e20000100800 */
[----:B0-----:R-:W-:Y:S01]  /*21130*/  F2FP.SATFINITE.E5M2.F32.PACK_AB_MERGE_C R4, R168, R169, RZ ;  /* 0x000000a9a804723e */ /* 0x001fe200048060ff */
[----:B-1----:R-:W-:-:S04]  /*21140*/  VIADD R0, R0, UR5 ;  /* 0x0000000500007c36 */ /* 0x002fc80008000000 */
[----:B------:R0:W-:Y:S01]  /*21150*/  STL [R1+0x89c], R4 ;  /* 0x00089c0401007387 */ /* 0x0001e20000100800 */
[----:B------:R-:W-:-:S03]  /*21160*/  ULDC UR5, c[0x0][0x248] ;  /* 0x0000920000057ab9 */ /* 0x000fc60000000800 */
[----:B------:R1:W-:Y:S01]  /*21170*/  STL [R1+0x890], R10 ;  /* 0x0008900a01007387 */ /* 0x0003e20000100800 */
[----:B0-----:R-:W-:-:S03]  /*21180*/  F2FP.SATFINITE.E5M2.F32.PACK_AB_MERGE_C R4, R164, R165, RZ ;  /* 0x000000a5a404723e */ /* 0x001fc600048060ff */
[----:B------:R0:W-:Y:S01]  /*21190*/  STL [R1+0xfc0], R0 ;  /* 0x000fc00001007387 */ /* 0x0001e20000100800 */
[----:B-1----:R-:W-:-:S03]  /*211a0*/  F2FP.SATFINITE.E5M2.F32.PACK_AB_MERGE_C R10, R162, R163, RZ ;  /* 0x000000a3a20a723e */ /* 0x002fc600048060ff */
[----:B------:R1:W-:Y:S01]  /*211b0*/  STL [R1+0x888], R4 ;  /* 0x0008880401007387 */ /* 0x0003e20000100800 */
[----:B0-----:R-:W-:Y:S01]  /*211c0*/  VIADD R0, R0, UR5 ;  /* 0x0000000500007c36 */ /* 0x001fe20008000000 */
[----:B------:R-:W-:Y:S01]  /*211d0*/  ULDC UR5, c[0x0][0x248] ;  /* 0x0000920000057ab9 */ /* 0x000fe20000000800 */
[----:B-1----:R-:W-:Y:S01]  /*211e0*/  F2FP.SATFINITE.E5M2.F32.PACK_AB_MERGE_C R4, R160, R161, RZ ;  /* 0x000000a1a004723e */ /* 0x002fe200048060ff */
[----:B------:R-:W-:Y:S04]  /*211f0*/  STL [R1+0x8b4], R10 ;  /* 0x0008b40a01007387 */ /* 0x000fe80000100800 */
[----:B------:R0:W-:Y:S04]  /*21200*/  STL [R1+0xfb8], R0 ;  /* 0x000fb80001007387 */ /* 0x0001e80000100800 */
[----:B------:R4:W-:Y:S01]  /*21210*/  STL [R1+0x8ac], R4 ;  /* 0x0008ac0401007387 */ /* 0x0009e20000100800 */
[----:B0-----:R-:W-:Y:S01]  /*21220*/  VIADD R0, R0, UR5 ;  /* 0x0000000500007c36 */ /* 0x001fe20008000000 */
[----:B------:R-:W-:Y:S01]  /*21230*/  ULDC UR5, c[0x0][0x248] ;  /* 0x0000920000057ab9 */ /* 0x000fe20000000800 */
[----:B------:R-:W-:-:S02]  /*21240*/  IMAD.MOV.U32 R173, RZ, RZ, R155 ;  /* 0x000000ffffad7224 */ /* 0x000fc400078e009b */
[----:B---3--:R-:W-:Y:S02]  /*21250*/  IMAD.MOV.U32 R172, RZ, RZ, R154 ;  /* 0x000000ffffac7224 */ /* 0x008fe400078e009a */
        /* <DEDUP_REMOVED lines=9> */
[----:B------:R-:W-:Y:S01]  /*212f0*/  IMAD.MOV.U32 R160, RZ, RZ, R16 ;  /* 0x000000ffffa07224 */ /* 0x000fe200078e0010 */
[----:B--2---:R-:W-:-:S05]  /*21300*/  F2FP.SATFINITE.E5M2.F32.PACK_AB_MERGE_C R10, R158, R159, RZ ;  /* 0x0000009f9e0a723e */ /* 0x004fca00048060ff */
[----:B------:R-:W-:Y:S01]  /*21310*/  STL [R1+0x8a0], R10 ;  /* 0x0008a00a01007387 */ /* 0x000fe20000100800 */
[----:B----4-:R-:W-:-:S03]  /*21320*/  F2FP.SATFINITE.E5M2.F32.PACK_AB_MERGE_C R4, R156, R157, RZ ;  /* 0x0000009d9c04723e */ /* 0x010fc600048060ff */
[----:B------:R0:W-:Y:S04]  /*21330*/  STL [R1+0xfb0], R0 ;  /* 0x000fb00001007387 */ /* 0x0001e80000100800 */
[----:B------:R-:W-:Y:S04]  /*21340*/  STL [R1+0x898], R4 ;  /* 0x0008980401007387 */ /* 0x000fe80000100800 */
[----:B------:R-:W2:Y:S04]  /*21350*/  LDL.LU R171, [R1+0x508] ;  /* 0x0005080001ab7983 */ /* 0x000ea80000300800 */
[----:B------:R-:W2:Y:S01]  /*21360*/  LDL.LU R170, [R1+0x50c] ;  /* 0x00050c0001aa7983 */ /* 0x000ea20000300800 */
[----:B0-----:R-:W-:-:S02]  /*21370*/  VIADD R0, R0, UR5 ;  /* 0x0000000500007c36 */ /* 0x001fc40008000000 */
[----:B------:R-:W-:Y:S02]  /*21380*/  IMAD.MOV.U32 R159, RZ, RZ, R14 ;  /* 0x000000ffff9f7224 */ /* 0x000fe400078e000e */
[----:B------:R-:W-:Y:S01]  /*21390*/  IMAD.MOV.U32 R158, RZ, RZ, R12 ;  /* 0x000000ffff9e7224 */ /* 0x000fe200078e000c */
[----:B------:R0:W-:Y:S01]  /*213a0*/  STL [R1+0xfa8], R0 ;  /* 0x000fa80001007387 */ /* 0x0001e20000100800 */
[----:B------:R-:W-:Y:S01]  /*213b0*/  F2FP.SATFINITE.E5M2.F32.PACK_AB_MERGE_C R10, R172, R173, RZ ;  /* 0x000000adac0a723e */ /* 0x000fe200048060ff */
[----:B------:R-:W-:Y:S02]  /*213c0*/  ULDC UR5, c[0x0][0x248] ;  /* 0x0000920000057ab9 */ /* 0x000fe40000000800 */
[----:B------:R-:W3:Y:S04]  /*213d0*/  LDL.LU R157, [R1+0x540] ;  /* 0x00054000019d7983 */ /* 0x000ee80000300800 */
[----:B------:R-:W3:Y:S04]  /*213e0*/  LDL.LU R156, [R1+0x544] ;  /* 0x00054400019c7983 */ /* 0x000ee80000300800 */
[----:B------:R-:W4:Y:S04]  /*213f0*/  LDL.LU R155, [R1+0x548] ;  /* 0x00054800019b7983 */ /* 0x000f280000300800 */
        /* <DEDUP_REMOVED lines=12> */
[----:B------:R-:W4:Y:S01]  /*214c0*/  LDL.LU R12, [R1+0x57c] ;  /* 0x00057c00010c7983 */ /* 0x000f220000300800 */
[----:B0-----:R-:W-:Y:S01]  /*214d0*/  VIADD R0, R0, UR5 ;  /* 0x0000000500007c36 */ /* 0x001fe20008000000 */
[----:B------:R-:W-:-:S02]  /*214e0*/  ULDC UR5, c[0x0][0x248] ;  /* 0x0000920000057ab9 */ /* 0x000fc40000000800 */
[----:B------:R0:W-:Y:S02]  /*214f0*/  STL [R1+0x8c4], R10 ;  /* 0x0008c40a01007387 */ /* 0x0001e40000100800 */
[----:B0-----:R-:W-:Y:S02]  /*21500*/  F2FP.SATFINITE.E5M2.F32.PACK_AB_MERGE_C R10, R168, R169, RZ ;  /* 0x000000a9a80a723e */ /* 0x001fe400048060ff */
[----:B--2---:R-:W-:-:S05]  /*21510*/  F2FP.SATFINITE.E5M2.F32.PACK_AB_MERGE_C R4, R170, R171, RZ ;  /* 0x000000abaa04723e */ /* 0x004fca00048060ff */
[----:B------:R0:W-:Y:S04]  /*21520*/  STL [R1+0x8bc], R4 ;  /* 0x0008bc0401007387 */ /* 0x0001e80000100800 */
        /* <DEDUP_REMOVED lines=8> */
[----:B------:R0:W-:Y:S04]  /*215b0*/  STL [R1+0x8d4], R10 ;  /* 0x0008d40a01007387 */ /* 0x0001e80000100800 */
[----:B------:R1:W-:Y:S04]  /*215c0*/  STL [R1+0xf98], R0 ;  /* 0x000f980001007387 */ /* 0x0003e80000100800 */
[----:B------:R2:W-:Y:S01]  /*215d0*/  STL [R1+0x8cc], R4 ;  /* 0x0008cc0401007387 */ /* 0x0005e20000100800 */
[----:B0-----:R-:W-:Y:S01]  /*215e0*/  F2FP.SATFINITE.E5M2.F32.PACK_AB_MERGE_C R10, R160, R161, RZ ;  /* 0x000000a1a00a723e */ /* 0x001fe200048060ff */
[----:B-1----:R-:W-:Y:S01]  /*215f0*/  VIADD R0, R0, UR5 ;  /* 0x0000000500007c36 */ /* 0x002fe20008000000 */
[----:B------:R-:W-:Y:S01]  /*21600*/  ULDC UR5, c[0x0][0x248] ;  /* 0x0000920000057ab9 */ /* 0x000fe20000000800 */
[----:B--2---:R-:W-:-:S02]  /*21610*/  F2FP.SATFINITE.E5M2.F32.PACK_AB_MERGE_C R4, R158, R159, RZ ;  /* 0x0000009f9e04723e */ /* 0x004fc400048060ff */
[----:B------:R3:W-:Y:S04]  /*21620*/  STL [R1+0x8c0], R10 ;  /* 0x0008c00a01007387 */ /* 0x0007e80000100800 */
[----:B------:R0:W-:Y:S04]  /*21630*/  STL [R1+0xf90], R0 ;  /* 0x000f900001007387 */ /* 0x0001e80000100800 */
[----:B------:R4:W-:Y:S01]  /*21640*/  STL [R1+0x8b8], R4 ;  /* 0x0008b80401007387 */ /* 0x0009e20000100800 */
[----:B---3--:R-:W-:Y:S01]  /*21650*/  F2FP.SATFINITE.E5M2.F32.PACK_AB_MERGE_C R10, R156, R157, RZ ;  /* 0x0000009d9c0a723e */ /* 0x008fe200048060ff */
[----:B0-----:R-:W-:Y:S01]  /*21660*/  VIADD R0, R0, UR5 ;  /* 0x0000000500007c36 */ /* 0x001fe20008000000 */
[----:B------:R-:W-:Y:S01]  /*21670*/  ULDC UR5, c[0x0][0x248] ;  /* 0x0000920000057ab9 */ /* 0x000fe20000000800 */
[----:B----4-:R-:W-:-:S02]  /*21680*/  F2FP.SATFINITE.E5M2.F32.PACK_AB_MERGE_C R4, R154, R155, RZ ;  /* 0x0000009b9a04723e */ /* 0x010fc400048060ff */
        /* <DEDUP_REMOVED lines=18> */
[----:B-1----:R-:W-:-:S04]  /*217b0*/  VIADD R0, R0, UR5 ;  /* 0x0000000500007c36 */ /* 0x002fc80008000000 */
[----:B------:R-:W-:Y:S01]  /*217c0*/  STL [R1+0x8e0], R10 ;  /* 0x0008e00a01007387 */ /* 0x000fe20000100800 */
[----:B------:R-:W-:Y:S01]  /*217d0*/  ULDC UR5, c[0x0][0x248] ;  /* 0x0000920000057ab9 */ /* 0x000fe20000000800 */
[----:B--2---:R-:W-:Y:S02]  /*217e0*/  F2FP.SATFINITE.E5M2.F32.PACK_AB_MERGE_C R4, R12, R14, RZ ;  /* 0x0000000e0c04723e */ /* 0x004fe400048060ff */
[----:B------:R0:W-:Y:S04]  /*217f0*/  STL [R1+0xf70], R0 ;  /* 0x000f700001007387 */ /* 0x0001e80000100800 */
[----:B------:R-:W-:Y:S04]  /*21800*/  STL [R1+0x8d8], R4 ;  /* 0x0008d80401007387 */ /* 0x000fe80000100800 */
[----:B------:R-:W2:Y:S01]  /*21810*/  LDL.LU R173, [R1+0x580] ;  /* 0x0005800001ad7983 */ /* 0x000ea20000300800 */
[----:B0-----:R-:W-:Y:S01]  /*21820*/  VIADD R0, R0, UR5 ;  /* 0x0000000500007c36 */ /* 0x001fe20008000000 */
[----:B------:R-:W-:-:S02]  /*21830*/  ULDC UR5, c[0x0][0x248] ;  /* 0x0000920000057ab9 */ /* 0x000fc40000000800 */
[----:B------:R-:W2:Y:S04]  /*21840*/  LDL.LU R172, [R1+0x584] ;  /* 0x0005840001ac7983 */ /* 0x000ea80000300800 */
[----:B------:R-:W3:Y:S04]  /*21850*/  LDL.LU R171, [R1+0x588] ;  /* 0x0005880001ab7983 */ /* 0x000ee80000300800 */
[----:B------:R-:W3:Y:S04]  /*21860*/  LDL.LU R170, [R1+0x58c] ;  /* 0x00058c0001aa7983 */ /* 0x000ee80000300800 */
[----:B------:R-:W4:Y:S04]  /*21870*/  LDL.LU R169, [R1+0x590] ;  /* 0x0005900001a97983 */ /* 0x000f280000300800 */
[----:B------:R-:W4:Y:S04]  /*21880*/  LDL.LU R168, [R1+0x594] ;  /* 0x0005940001a87983 */ /* 0x000f280000300800 */
[----:B------:R-:W4:Y:S04]  /*21890*/  LDL.LU R167, [R1+0x598] ;  /* 0x0005980001a77983 */ /* 0x000f280000300800 */
[----:B------:R0:W-:Y:S04]  /*218a0*/  STL [R1+0xf68], R0 ;  /* 0x000f680001007387 */ /* 0x0001e80000100800 */
        /* <DEDUP_REMOVED lines=26> */
[----:B------:R-:W-:Y:S01]  /*21a50*/  ULDC UR5, c[0x0][0x248] ;  /* 0x0000920000057ab9 */ /* 0x000fe20000000800 */
[----:B--2---:R-:W-:-:S05]  /*21a60*/  F2FP.SATFINITE.E5M2.F32.PACK_AB_MERGE_C R10, R172, R173, RZ ;  /* 0x000000adac0a723e */ /* 0x004fca00048060ff */
[----:B------:R4:W-:Y:S01]  /*21a70*/  STL [R1+0x904], R10 ;  /* 0x0009040a01007387 */ /* 0x0009e20000100800 */
[----:B---3--:R-:W-:-:S05]  /*21a80*/  F2FP.SATFINITE.E5M2.F32.PACK_AB_MERGE_C R4, R170, R171, RZ ;  /* 0x000000abaa04723e */ /* 0x008fca00048060ff */
[----:B------:R0:W-:Y:S01]  /*21a90*/  STL [R1+0x8fc], R4 ;  /* 0x0008fc0401007387 */ /* 0x0001e20000100800 */
[----:B----4-:R-:W-:-:S05]  /*21aa0*/  F2FP.SATFINITE.E5M2.F32.PACK_AB_MERGE_C R10, R168, R169, RZ ;  /* 0x000000a9a80a723e */ /* 0x010fca00048060ff */
[----:B------:R1:W-:Y:S01]  /*21ab0*/  STL [R1+0x8f0], R10 ;  /* 0x0008f00a01007387 */ /* 0x0003e20000100800 */
[----:B0-----:R-:W-:-:S03]  /*21ac0*/  F2FP.SATFINITE.E5M2.F32.PACK_AB_MERGE_C R4, R166, R167, RZ ;  /* 0x000000a7a604723e */ /* 0x001fc600048060ff */
[----:B------:R0:W-:Y:S04]  /*21ad0*/  STL [R1+0xf60], R0 ;  /* 0x000f600001007387 */ /* 0x0001e80000100800 */
[----:B------:R2:W-:Y:S01]  /*21ae0*/  STL [R1+0x8e8], R4 ;  /* 0x0008e80401007387 */ /* 0x0005e20000100800 */
[----:B-1----:R-:W-:Y:S01]  /*21af0*/  F2FP.SATFINITE.E5M2.F32.PACK_AB_MERGE_C R10, R164, R165, RZ ;  /* 0x000000a5a40a723e */ /* 0x002fe200048060ff */
[----:B0-----:R-:W-:Y:S01]  /*21b00*/  VIADD R0, R0, UR5 ;  /* 0x0000000500007c36 */ /* 0x001fe20008000000 */
[----:B------:R-:W-:-:S03]  /*21b10*/  ULDC UR5, c[0x0][0x248] ;  /* 0x0000920000057ab9 */ /* 0x000fc60000000800 */
[----:B------:R0:W-:Y:S01]  /*21b20*/  STL [R1+0x914], R10 ;  /* 0x0009140a01007387 */ /* 0x0001e20000100800 */
[----:B--2---:R-:W-:-:S03]  /*21b30*/  F2FP.SATFINITE.E5M2.F32.PACK_AB_MERGE_C R4, R162, R163, RZ ;  /* 0x000000a3a204723e */ /* 0x004fc600048060ff */
[----:B------:R1:W-:Y:S04]  /*21b40*/  STL [R1+0xf58], R0 ;  /* 0x000f580001007387 */ /* 0x0003e80000100800 */
[----:B------:R2:W-:Y:S01]  /*21b50*/  STL [R1+0x90c], R4 ;  /* 0x00090c0401007387 */ /* 0x0005e20000100800 */
[----:B0-----:R-:W-:Y:S01]  /*21b60*/  F2FP.SATFINITE.E5M2.F32.PACK_AB_MERGE_C R10, R160, R161, RZ ;  /* 0x000000a1a00a723e */ /* 0x001fe200048060ff */
[----:B-1----:R-:W-:Y:S01]  /*21b70*/  VIADD R0, R0, UR5 ;  /* 0x0000000500007c36 */ /* 0x002fe20008000000 */
        /* <DEDUP_REMOVED lines=29> */
[----:B------:R-:W-:Y:S01]  /*21d50*/  STL [R1+0x920], R10 ;  /* 0x0009200a01007387 */ /* 0x000fe20000100800 */
[----:B--2---:R-:W-:-:S03]  /*21d60*/  F2FP.SATFINITE.E5M2.F32.PACK_AB_MERGE_C R4, R12, R14, RZ ;  /* 0x0000000e0c04723e */ /* 0x004fc600048060ff */
        /* <DEDUP_REMOVED lines=354> */
[----:B------:R-:W2:Y:S01]  /*23390*/  LDL.LU R173, [R1] ;  /* 0x0000000001ad7983 */ /* 0x000ea20000300800 */
        /* <DEDUP_REMOVED lines=353> */
[----:B------:R-:W-:Y:S01]  /*249b0*/  ULDC UR5, c[0x0][0x248] ;  /* 0x0000920000057ab9 */ /* 0x000fe20000000800 */
[----:B--2---:R-:W-:Y:S02]  /*249c0*/  F2FP.SATFINITE.E5M2.F32.PACK_AB_MERGE_C R4, R27, R26, RZ ;  /* 0x0000001a1b04723e */ /* 0x004fe400048060ff */
        /* <DEDUP_REMOVED lines=198> */
[----:B------:R1:W-:Y:S04]  /*25630*/  STL [R1+0x7bc], R4 ;  /* 0x0007bc0401007387 */ /* 0x0003e80000100800 */
[----:B------:R-:W2:Y:S01]  /*25640*/  LDL.LU R12, [R1+0xbbc] ;  /* 0x000bbc00010c7983 */ /* 0x000ea20000300800 */
[----:B0-----:R-:W-:Y:S01]  /*25650*/  VIADD R0, R0, UR5 ;  /* 0x0000000500007c36 */ /* 0x001fe20008000000 */
[----:B------:R-:W-:Y:S01]  /*25660*/  ULDC UR5, c[0x0][0x248] ;  /* 0x0000920000057ab9 */ /* 0x000fe20000000800 */
[----:B-1----:R-:W-:-:S03]  /*25670*/  F2FP.SATFINITE.E5M2.F32.PACK_AB_MERGE_C R4, R141, R140, RZ ;  /* 0x0000008c8d04723e */ /* 0x002fc600048060ff */
[----:B------:R-:W-:Y:S01]  /*25680*/  STL [R1+0xc3c], R0 ;  /* 0x000c3c0001007387 */ /* 0x000fe20000100800 */
[----:B------:R-:W-:-:S03]  /*25690*/  F2FP.SATFINITE.E5M2.F32.PACK_AB_MERGE_C R10, R143, R142, RZ ;  /* 0x0000008e8f0a723e */ /* 0x000fc600048060ff */
[----:B------:R0:W-:Y:S04]  /*256a0*/  STL [R1+0x5c8], R4 ;  /* 0x0005c80401007387 */ /* 0x0001e80000100800 */
[----:B------:R-:W-:Y:S01]  /*256b0*/  STL [R1+0x590], R10 ;  /* 0x0005900a01007387 */ /* 0x000fe20000100800 */
[----:B0-----:R-:W-:Y:S01]  /*256c0*/  VIADD R4, R0, UR5 ;  /* 0x0000000500047c36 */ /* 0x001fe20008000000 */
[----:B------:R-:W-:Y:S01]  /*256d0*/  F2FP.SATFINITE.E5M2.F32.PACK_AB_MERGE_C R0, R145, R144, RZ ;  /* 0x000000909100723e */ /* 0x000fe200048060ff */
[----:B------:R-:W-:-:S04]  /*256e0*/  ULDC UR5, c[0x0][0x248] ;  /* 0x0000920000057ab9 */ /* 0x000fc80000000800 */
[----:B------:R0:W-:Y:S02]  /*256f0*/  STL [R1+0x7f0], R0 ;  /* 0x0007f00001007387 */ /* 0x0001e40000100800 */
[----:B0-----:R-:W0:Y:S01]  /*25700*/  S2R R0, SR_TID.X ;  /* 0x0000000000007919 */ /* 0x001e220000002100 */
[----:B------:R-:W-:Y:S02]  /*25710*/  F2FP.SATFINITE.E5M2.F32.PACK_AB_MERGE_C R10, R147, R146, RZ ;  /* 0x00000092930a723e */ /* 0x000fe400048060ff */
[----:B------:R-:W-:Y:S01]  /*25720*/  F2FP.SATFINITE.E5M2.F32.PACK_AB_MERGE_C R14, R149, R148, RZ ;  /* 0x00000094950e723e */ /* 0x000fe200048060ff */
[----:B------:R1:W-:Y:S04]  /*25730*/  STL [R1+0xc14], R4 ;  /* 0x000c140401007387 */ /* 0x0003e80000100800 */
[----:B------:R-:W-:Y:S01]  /*25740*/  STL [R1+0x7b8], R10 ;  /* 0x0007b80a01007387 */ /* 0x000fe20000100800 */
[----:B-1----:R-:W-:Y:S01]  /*25750*/  VIADD R4, R4, UR5 ;  /* 0x0000000504047c36 */ /* 0x002fe20008000000 */
[----:B------:R-:W-:-:S02]  /*25760*/  ULDC UR5, c[0x0][0x248] ;  /* 0x0000920000057ab9 */ /* 0x000fc40000000800 */
[----:B------:R-:W-:Y:S04]  /*25770*/  STL [R1+0x5c4], R14 ;  /* 0x0005c40e01007387 */ /* 0x000fe80000100800 */
[----:B------:R1:W-:Y:S02]  /*25780*/  STL [R1+0xb94], R4 ;  /* 0x000b940401007387 */ /* 0x0003e40000100800 */
[----:B-1----:R-:W-:Y:S01]  /*25790*/  VIADD R4, R4, UR5 ;  /* 0x0000000504047c36 */ /* 0x002fe20008000000 */
[----:B------:R-:W-:Y:S01]  /*257a0*/  ULDC UR5, c[0x0][0x248] ;  /* 0x0000920000057ab9 */ /* 0x000fe20000000800 */
[C---:B0-----:R-:W-:Y:S02]  /*257b0*/  IMAD.SHL.U32 R10, R0.reuse, 0x10, RZ ;  /* 0x00000010000a7824 */ /* 0x041fe400078e00ff */
[----:B------:R-:W-:Y:S01]  /*257c0*/  IMAD.SHL.U32 R0, R0, 0x80, RZ ;  /* 0x0000008000007824 */ /* 0x000fe200078e00ff */
[----:B------:R0:W-:Y:S02]  /*257d0*/  STL [R1+0xb90], R4 ;  /* 0x000b900401007387 */ /* 0x0001e40000100800 */
[----:B------:R-:W-:-:S02]  /*257e0*/  LOP3.LUT R10, R10, 0xf0, RZ, 0xc0, !PT ;  /* 0x000000f00a0a7812 */ /* 0x000fc400078ec0ff */
[----:B------:R-:W-:Y:S02]  /*257f0*/  LOP3.LUT R0, R0, 0x800, RZ, 0xc0, !PT ;  /* 0x0000080000007812 */ /* 0x000fe400078ec0ff */
[----:B------:R-:W-:Y:S01]  /*25800*/  F2FP.SATFINITE.E5M2.F32.PACK_AB_MERGE_C R14, R151, R150, RZ ;  /* 0x00000096970e723e */ /* 0x000fe200048060ff */
[----:B0-----:R-:W-:Y:S01]  /*25810*/  VIADD R4, R4, UR5 ;  /* 0x0000000504047c36 */ /* 0x001fe20008000000 */
[----:B------:R-:W-:Y:S01]  /*25820*/  ULDC UR5, c[0x0][0x248] ;  /* 0x0000920000057ab9 */ /* 0x000fe20000000800 */
[----:B------:R-:W-:-:S03]  /*25830*/  IADD3 R10, R0, UR4, R10 ;  /* 0x00000004000a7c10 */ /* 0x000fc6000fffe00a */
[----:B------:R0:W-:Y:S01]  /*25840*/  STL [R1+0xc10], R4 ;  /* 0x000c100401007387 */ /* 0x0001e20000100800 */
[----:B------:R-:W-:Y:S01]  /*25850*/  MOV R0, UR4 ;  /* 0x0000000400007c02 */ /* 0x000fe20008000f00 */
[----:B------:R-:W-:Y:S01]  /*25860*/  VIADD R251, R2, 0x7 ;  /* 0x0000000702fb7836 */ /* 0x000fe20000000000 */
[----:B------:R-:W-:Y:S01]  /*25870*/  ULDC UR4, c[0x0][0x22c] ;  /* 0x00008b0000047ab9 */ /* 0x000fe20000000800 */
[----:B------:R-:W-:Y:S01]  /*25880*/  STL [R1+0x58c], R14 ;  /* 0x00058c0e01007387 */ /* 0x000fe20000100800 */
[----:B0-----:R-:W-:Y:S01]  /*25890*/  VIADD R4, R4, UR5 ;  /* 0x0000000504047c36 */ /* 0x001fe20008000000 */
[----:B------:R-:W-:Y:S02]  /*258a0*/  ULDC UR5, c[0x0][0x248] ;  /* 0x0000920000057ab9 */ /* 0x000fe40000000800 */
[----:B------:R-:W-:Y:S04]  /*258b0*/  STL [R1+0x470], R10 ;  /* 0x0004700a01007387 */ /* 0x000fe80000100800 */
[----:B------:R0:W-:Y:S04]  /*258c0*/  STL [R1+0xbb8], R4 ;  /* 0x000bb80401007387 */ /* 0x0001e80000100800 */
[----:B------:R1:W-:Y:S01]  /*258d0*/  STL [R1+0x46c], R0 ;  /* 0x00046c0001007387 */ /* 0x0003e20000100800 */
[----:B0-----:R-:W-:Y:S01]  /*258e0*/  VIADD R4, R4, UR5 ;  /* 0x0000000504047c36 */ /* 0x001fe20008000000 */
[----:B------:R-:W-:Y:S01]  /*258f0*/  ULDC UR5, c[0x0][0x248] ;  /* 0x0000920000057ab9 */ /* 0x000fe20000000800 */
[----:B------:R-:W-:-:S03]  /*25900*/  VIADD R10, R2, 0xb1 ;  /* 0x000000b1020a7836 */ /* 0x000fc60000000000 */
[----:B------:R0:W-:Y:S01]  /*25910*/  STL [R1+0xc38], R4 ;  /* 0x000c380401007387 */ /* 0x0001e20000100800 */
[----:B-1----:R-:W-:Y:S02]  /*25920*/  VIADD R0, R2, 0x1ff ;  /* 0x000001ff02007836 */ /* 0x002fe40000000000 */
        /* <DEDUP_REMOVED lines=17> */
[----:B------:R0:W-:Y:S01]  /*25a40*/  STL [R1+0xddc], R4 ;  /* 0x000ddc0401007387 */ /* 0x0001e20000100800 */
[----:B--2---:R-:W-:Y:S01]  /*25a50*/  ISETP.GE.AND P6, PT, R12, UR6, PT ;  /* 0x000000060c007c0c */ /* 0x004fe2000bfc6270 */
[----:B------:R-:W-:-:S03]  /*25a60*/  ULDC UR6, c[0x0][0x22c] ;  /* 0x00008b0000067ab9 */ /* 0x000fc60000000800 */
[----:B------:R-:W-:Y:S02]  /*25a70*/  ISETP.LT.AND P0, PT, R10, UR7, !P6 ;  /* 0x000000070a007c0c */ /* 0x000fe4000f701270 */
[----:B------:R-:W-:Y:S01]  /*25a80*/  ISETP.LT.AND P5, PT, R0, UR8, !P6 ;  /* 0x0000000800007c0c */ /* 0x000fe2000f7a1270 */
[----:B------:R-:W-:Y:S01]  /*25a90*/  VIADD R0, R2, 0xb0 ;  /* 0x000000b002007836 */ /* 0x000fe20000000000 */
[----:B------:R-:W-:-:S09]  /*25aa0*/  ULDC UR8, c[0x0][0x22c] ;  /* 0x00008b0000087ab9 */ /* 0x000fd20000000800 */
[----:B------:R-:W-:Y:S02]  /*25ab0*/  @P0 LOP3.LUT R3, R3, 0x1000000, RZ, 0xfc, !PT ;  /* 0x0100000003030812 */ /* 0x000fe400078efcff */
[----:B------:R-:W-:Y:S01]  /*25ac0*/  ISETP.LT.AND P0, PT, R0, UR6, !P6 ;  /* 0x0000000600007c0c */ /* 0x000fe2000f701270 */
[----:B------:R-:W-:Y:S01]  /*25ad0*/  VIADD R0, R2, 0xaf ;  /* 0x000000af02007836 */ /* 0x000fe20000000000 */
[----:B------:R-:W-:Y:S01]  /*25ae0*/  LOP3.LUT R3, R3, 0xff7fffff, RZ, 0xc0, !PT ;  /* 0xff7fffff03037812 */ /* 0x000fe200078ec0ff */
[----:B------:R-:W-:-:S10]  /*25af0*/  ULDC UR6, c[0x0][0x22c] ;  /* 0x00008b0000067ab9 */ /* 0x000fd40000000800 */
[----:B------:R-:W-:Y:S02]  /*25b00*/  @P0 LOP3.LUT R3, R3, 0x800000, RZ, 0xfc, !PT ;  /* 0x0080000003030812 */ /* 0x000fe400078efcff */
[----:B------:R-:W-:Y:S01]  /*25b10*/  ISETP.LT.AND P0, PT, R0, UR6, !P6 ;  /* 0x0000000600007c0c */ /* 0x000fe2000f701270 */
[----:B------:R-:W-:Y:S02]  /*25b20*/  ULDC UR6, c[0x0][0x248] ;  /* 0x0000920000067ab9 */ /* 0x000fe40000000800 */
[----:B0-----:R-:W-:Y:S01]  /*25b30*/  VIADD R4, R4, UR6 ;  /* 0x0000000604047c36 */ /* 0x001fe20008000000 */
[----:B------:R-:W-:-:S04]  /*25b40*/  ULDC UR6, c[0x0][0x248] ;  /* 0x0000920000067ab9 */ /* 0x000fc80000000800 */
[----:B------:R0:W-:Y:S02]  /*25b50*/  STL [R1+0xe28], R4 ;  /* 0x000e280401007387 */ /* 0x0001e40000100800 */
[----:B0-----:R-:W-:Y:S01]  /*25b60*/  VIADD R4, R4, UR6 ;  /* 0x0000000604047c36 */ /* 0x001fe20008000000 */
[----:B------:R-:W-:Y:S01]  /*25b70*/  LOP3.LUT R3, R3, 0xffbfffff, RZ, 0xc0, !PT ;  /* 0xffbfffff03037812 */ /* 0x000fe200078ec0ff */
[----:B------:R-:W-:Y:S01]  /*25b80*/  IMAD R0, R12, UR5, RZ ;  /* 0x000000050c007c24 */ /* 0x000fe2000f8e02ff */
[----:B------:R-:W-:Y:S01]  /*25b90*/  ULDC UR5, c[0x0][0x248] ;  /* 0x0000920000057ab9 */ /* 0x000fe20000000800 */
[----:B------:R-:W-:Y:S01]  /*25ba0*/  ULDC.64 UR6, c[0x0][0x220] ;  /* 0x0000880000067ab9 */ /* 0x000fe20000000a00 */
[----:B------:R0:W-:Y:S04]  /*25bb0*/  STL [R1+0xbbc], R4 ;  /* 0x000bbc0401007387 */ /* 0x0001e80000100800 */
[----:B------:R-:W2:Y:S01]  /*25bc0*/  LDL.LU R19, [R1+0xbc0] ;  /* 0x000bc00001137983 */ /* 0x000ea20000300800 */
[----:B------:R-:W-:Y:S01]  /*25bd0*/  @P0 LOP3.LUT R3, R3, 0x400000, RZ, 0xfc, !PT ;  /* 0x0040000003030812 */ /* 0x000fe200078efcff */
[----:B------:R-:W-:Y:S01]  /*25be0*/  VIADD R12, R2, 0xae ;  /* 0x000000ae020c7836 */ /* 0x000fe20000000000 */
[----:B------:R-:W-:Y:S01]  /*25bf0*/  IADD3 R10, P0, R0, UR6, RZ ;  /* 0x00000006000a7c10 */ /* 0x000fe2000ff1e0ff */
[----:B------:R-:W-:Y:S01]  /*25c00*/  ULDC UR6, c[0x0][0x248] ;  /* 0x0000920000067ab9 */ /* 0x000fe20000000800 */
[----:B0-----:R-:W-:Y:S01]  /*25c10*/  VIADD R4, R4, UR5 ;  /* 0x0000000504047c36 */ /* 0x001fe20008000000 */
[----:B------:R-:W-:Y:S01]  /*25c20*/  ULDC UR5, c[0x0][0x248] ;  /* 0x0000920000057ab9 */ /* 0x000fe20000000800 */
[----:B------:R-:W-:Y:S01]  /*25c30*/  ISETP.LT.AND P1, PT, R12, UR8, !P6 ;  /* 0x000000080c007c0c */ /* 0x000fe2000f721270 */
[----:B------:R-:W-:Y:S01]  /*25c40*/  VIADD R250, R2, 0x6 ;  /* 0x0000000602fa7836 */ /* 0x000fe20000000000 */
[----:B------:R-:W-:Y:S01]  /*25c50*/  LEA.HI.X.SX32 R0, R0, UR7, 0x1, P0 ;  /* 0x0000000700007c11 */ /* 0x000fe200080f0eff */
[----:B------:R0:W-:Y:S01]  /*25c60*/  STL [R1+0xe2c], R4 ;  /* 0x000e2c0401007387 */ /* 0x0001e20000100800 */
[C---:B------:R-:W-:Y:S01]  /*25c70*/  IADD3 R12, P0, R13.reuse, R10, RZ ;  /* 0x0000000a0d0c7210 */ /* 0x040fe20007f1e0ff */
[C---:B------:R-:W-:Y:S01]  /*25c80*/  VIADD R32, R2.reuse, 0x18d ;  /* 0x0000018d02207836 */ /* 0x040fe20000000000 */
[----:B------:R-:W-:Y:S01]  /*25c90*/  ULDC UR7, c[0x0][0x22c] ;  /* 0x00008b0000077ab9 */ /* 0x000fe20000000800 */
[C---:B------:R-:W-:Y:S01]  /*25ca0*/  VIADD R31, R2.reuse, 0x18e ;  /* 0x0000018e021f7836 */ /* 0x040fe20000000000 */
[----:B------:R-:W-:Y:S01]  /*25cb0*/  LEA.HI.X.SX32 R13, R13, R0, 0x1, P0 ;  /* 0x000000000d0d7211 */ /* 0x000fe200000f0eff */
[----:B------:R-:W-:-:S02]  /*25cc0*/  VIADD R30, R2, 0x18f ;  /* 0x0000018f021e7836 */ /* 0x000fc40000000000 */
[C---:B------:R-:W-:Y:S02]  /*25cd0*/  VIADD R29, R2.reuse, 0x190 ;  /* 0x00000190021d7836 */ /* 0x040fe40000000000 */
[----:B------:R-:W-:Y:S01]  /*25ce0*/  VIADD R18, R2, 0xad ;  /* 0x000000ad02127836 */ /* 0x000fe20000000000 */
[----:B------:R-:W-:Y:S01]  /*25cf0*/  LOP3.LUT R3, R3, 0xffdfffff, RZ, 0xc0, !PT ;  /* 0xffdfffff03037812 */ /* 0x000fe200078ec0ff */
[----:B0-----:R-:W-:Y:S01]  /*25d00*/  VIADD R4, R4, UR5 ;  /* 0x0000000504047c36 */ /* 0x001fe20008000000 */
[----:B------:R-:W-:Y:S01]  /*25d10*/  ULDC UR5, c[0x0][0x248] ;  /* 0x0000920000057ab9 */ /* 0x000fe20000000800 */
[----:B------:R-:W-:Y:S01]  /*25d20*/  VIADD R248, R2, 0x4 ;  /* 0x0000000402f87836 */ /* 0x000fe20000000000 */
[----:B------:R-:W-:Y:S02]  /*25d30*/  ULDC UR8, c[0x0][0x22c] ;  /* 0x00008b0000087ab9 */ /* 0x000fe40000000800 */
[----:B------:R0:W-:Y:S01]  /*25d40*/  STL [R1+0xe30], R4 ;  /* 0x000e300401007387 */ /* 0x0001e20000100800 */
[----:B------:R-:W-:-:S03]  /*25d50*/  IADD3 R14, P0, R15, R10, RZ ;  /* 0x0000000a0f0e7210 */ /* 0x000fc60007f1e0ff */
[----:B------:R-:W-:Y:S01]  /*25d60*/  STL [R1+0x1030], R12 ;  /* 0x0010300c01007387 */ /* 0x000fe20000100800 */
[----:B0-----:R-:W-:-:S03]  /*25d70*/  VIADD R4, R4, UR5 ;  /* 0x0000000504047c36 */ /* 0x001fc60008000000 */
[----:B------:R-:W-:Y:S01]  /*25d80*/  STL [R1+0x102c], R13 ;  /* 0x00102c0d01007387 */ /* 0x000fe20000100800 */
[----:B------:R-:W-:-:S03]  /*25d90*/  ULDC UR5, c[0x0][0x248] ;  /* 0x0000920000057ab9 */ /* 0x000fc60000000800 */
[----:B------:R0:W-:Y:S01]  /*25da0*/  STL [R1+0xe34], R4 ;  /* 0x000e340401007387 */ /* 0x0001e20000100800 */
[----:B------:R-:W-:Y:S02]  /*25db0*/  LEA.HI.X.SX32 R15, R15, R0, 0x1, P0 ;  /* 0x000000000f0f7211 */ /* 0x000fe400000f0eff */
[C---:B------:R-:W-:Y:S01]  /*25dc0*/  IADD3 R16, P0, R11.reuse, R10, RZ ;  /* 0x0000000a0b107210 */ /* 0x040fe20007f1e0ff */
[----:B------:R-:W-:Y:S01]  /*25dd0*/  STL [R1+0x1038], R14 ;  /* 0x0010380e01007387 */ /* 0x000fe20000100800 */
[----:B0-----:R-:W-:Y:S02]  /*25de0*/  VIADD R4, R4, UR6 ;  /* 0x0000000604047c36 */ /* 0x001fe40008000000 */
[----:B------:R-:W-:Y:S02]  /*25df0*/  LEA.HI.X.SX32 R17, R11, R0, 0x1, P0 ;  /* 0x000000000b117211 */ /* 0x000fe400000f0eff */
[----:B------:R-:W-:Y:S02]  /*25e00*/  @P1 LOP3.LUT R3, R3, 0x200000, RZ, 0xfc, !PT ;  /* 0x0020000003031812 */ /* 0x000fe400078efcff */
[----:B--2---:R-:W-:Y:S01]  /*25e10*/  LOP3.LUT R13, R19, 0x700, RZ, 0xc0, !PT ;  /* 0x00000700130d7812 */ /* 0x004fe200078ec0ff */
[----:B------:R0:W-:Y:S01]  /*25e20*/  STL [R1+0xe38], R4 ;  /* 0x000e380401007387 */ /* 0x0001e20000100800 */
[----:B------:R-:W-:Y:S01]  /*25e30*/  VIADD R249, R2, 0x5 ;  /* 0x0000000502f97836 */ /* 0x000fe20000000000 */
[----:B------:R-:W-:-:S02]  /*25e40*/  ULDC UR6, c[0x0][0x22c] ;  /* 0x00008b0000067ab9 */ /* 0x000fc40000000800 */
[----:B------:R-:W-:Y:S01]  /*25e50*/  STL [R1+0x1034], R15 ;  /* 0x0010340f01007387 */ /* 0x000fe20000100800 */
[----:B0-----:R-:W-:-:S03]  /*25e60*/  VIADD R4, R4, UR5 ;  /* 0x0000000504047c36 */ /* 0x001fc60008000000 */
[----:B------:R-:W-:Y:S01]  /*25e70*/  STL [R1+0x103c], R10 ;  /* 0x00103c0a01007387 */ /* 0x000fe20000100800 */
[----:B------:R-:W-:-:S03]  /*25e80*/  ULDC UR5, c[0x0][0x248] ;  /* 0x0000920000057ab9 */ /* 0x000fc60000000800 */
[----:B------:R0:W-:Y:S04]  /*25e90*/  STL [R1+0xe3c], R4 ;  /* 0x000e3c0401007387 */ /* 0x0001e80000100800 */
[----:B------:R-:W-:Y:S04]  /*25ea0*/  STL [R1+0x1048], R16 ;  /* 0x0010481001007387 */ /* 0x000fe80000100800 */
[----:B------:R-:W-:Y:S01]  /*25eb0*/  STL [R1+0x1044], R17 ;  /* 0x0010441101007387 */ /* 0x000fe20000100800 */
[----:B0-----:R-:W-:Y:S01]  /*25ec0*/  VIADD R4, R4, UR5 ;  /* 0x0000000504047c36 */ /* 0x001fe20008000000 */
[----:B------:R-:W-:-:S02]  /*25ed0*/  ULDC UR5, c[0x0][0x248] ;  /* 0x0000920000057ab9 */ /* 0x000fc40000000800 */
[----:B------:R0:W-:Y:S04]  /*25ee0*/  STL [R1+0x1040], R0 ;  /* 0x0010400001007387 */ /* 0x0001e80000100800 */
[----:B------:R-:W-:Y:S01]  /*25ef0*/  STL [R1+0xe40], R4 ;  /* 0x000e400401007387 */ /* 0x000fe20000100800 */
[----:B0-----:R-:W-:-:S03]  /*25f00*/  VIADD R0, R4, UR5 ;  /* 0x0000000504007c36 */ /* 0x001fc60008000000 */
[----:B------:R-:W-:Y:S01]  /*25f10*/  STL [R1+0x104c], R13 ;  /* 0x00104c0d01007387 */ /* 0x000fe20000100800 */
[----:B------:R-:W-:-:S03]  /*25f20*/  ULDC UR5, c[0x0][0x248] ;  /* 0x0000920000057ab9 */ /* 0x000fc60000000800 */
        /* <DEDUP_REMOVED lines=76> */
[----:B------:R-:W-:Y:S02]  /*263f0*/  VIADD R4, R2, 0x8 ;  /* 0x0000000802047836 */ /* 0x000fe40000000000 */
[----:B0-----:R-:W-:Y:S01]  /*26400*/  VIADD R0, R0, UR5 ;  /* 0x0000000500007c36 */ /* 0x001fe20008000000 */
[----:B------:R-:W-:-:S04]  /*26410*/  ULDC UR5, c[0x0][0x248] ;  /* 0x0000920000057ab9 */ /* 0x000fc80000000800 */
[----:B------:R0:W-:Y:S04]  /*26420*/  STL [R1+0xeac], R0 ;  /* 0x000eac0001007387 */ /* 0x0001e80000100800 */
[----:B------:R1:W-:Y:S01]  /*26430*/  STL [R1+0x1088], R4 ;  /* 0x0010880401007387 */ /* 0x0003e20000100800 */
[----:B0-----:R-:W-:Y:S01]  /*26440*/  VIADD R0, R0, UR5 ;  /* 0x0000000500007c36 */ /* 0x001fe20008000000 */
[----:B------:R-:W-:Y:S01]  /*26450*/  ISETP.LT.AND P0, PT, R18, UR7, !P6 ;  /* 0x0000000712007c0c */ /* 0x000fe2000f701270 */
[C---:B------:R-:W-:Y:S01]  /*26460*/  VIADD R10, R2.reuse, 0x197 ;  /* 0x00000197020a7836 */ /* 0x040fe20000000000 */
[----:B------:R-:W-:Y:S01]  /*26470*/  LOP3.LUT R3, R3, 0xffefffff, RZ, 0xc0, !PT ;  /* 0xffefffff03037812 */ /* 0x000fe200078ec0ff */
[C---:B-1----:R-:W-:Y:S01]  /*26480*/  VIADD R4, R2.reuse, 0x196 ;  /* 0x0000019602047836 */ /* 0x042fe20000000000 */
[----:B------:R0:W-:Y:S01]  /*26490*/  STL [R1+0xeb0], R0 ;  /* 0x000eb00001007387 */ /* 0x0001e20000100800 */
[C---:B------:R-:W-:Y:S01]  /*264a0*/  VIADD R247, R2.reuse, 0x3 ;  /* 0x0000000302f77836 */ /* 0x040fe20000000000 */
[----:B------:R-:W-:Y:S01]  /*264b0*/  ULDC UR7, c[0x0][0x22c] ;  /* 0x00008b0000077ab9 */ /* 0x000fe20000000800 */
[C---:B------:R-:W-:Y:S01]  /*264c0*/  VIADD R246, R2.reuse, 0x2 ;  /* 0x0000000202f67836 */ /* 0x040fe20000000000 */
[----:B------:R-:W-:Y:S01]  /*264d0*/  STL [R1+0x108c], R251 ;  /* 0x00108cfb01007387 */ /* 0x000fe20000100800 */
[----:B------:R-:W-:Y:S01]  /*264e0*/  VIADD R245, R2, 0x1 ;  /* 0x0000000102f57836 */ /* 0x000fe20000000000 */
[----:B------:R-:W-:-:S02]  /*264f0*/  ULDC UR5, c[0x0][0x22c] ;  /* 0x00008b0000057ab9 */ /* 0x000fc40000000800 */
[----:B------:R-:W-:Y:S01]  /*26500*/  STL [R1+0x1090], R250 ;  /* 0x001090fa01007387 */ /* 0x000fe20000100800 */
[----:B0-----:R-:W-:-:S03]  /*26510*/  VIADD R0, R2, 0x195 ;  /* 0x0000019502007836 */ /* 0x001fc60000000000 */
[----:B------:R-:W-:Y:S04]  /*26520*/  STL [R1+0x1064], R32 ;  /* 0x0010642001007387 */ /* 0x000fe80000100800 */
[----:B------:R-:W-:Y:S04]  /*26530*/  STL [R1+0x1060], R31 ;  /* 0x0010601f01007387 */ /* 0x000fe80000100800 */
[----:B------:R-:W-:Y:S04]  /*26540*/  STL [R1+0x105c], R30 ;  /* 0x00105c1e01007387 */ /* 0x000fe80000100800 */
[----:B------:R-:W-:Y:S04]  /*26550*/  STL [R1+0x1058], R29 ;  /* 0x0010581d01007387 */ /* 0x000fe80000100800 */
[----:B------:R0:W-:Y:S04]  /*26560*/  STL [R1], R0 ;  /* 0x0000000001007387 */ /* 0x0001e80000100800 */
[----:B------:R1:W-:Y:S01]  /*26570*/  STL [R1+0x4], R4 ;  /* 0x0000040401007387 */ /* 0x0003e20000100800 */
[----:B0-----:R-:W-:-:S03]  /*26580*/  VIADD R0, R2, 0x198 ;  /* 0x0000019802007836 */ /* 0x001fc60000000000 */
[----:B------:R0:W-:Y:S01]  /*26590*/  STL [R1+0x8], R10 ;  /* 0x0000080a01007387 */ /* 0x0001e20000100800 */
[----:B-1----:R-:W-:-:S03]  /*265a0*/  VIADD R4, R2, 0x199 ;  /* 0x0000019902047836 */ /* 0x002fc60000000000 */
[----:B------:R1:W-:Y:S04]  /*265b0*/  STL [R1+0xc], R0 ;  /* 0x00000c0001007387 */ /* 0x0003e80000100800 */
[----:B------:R2:W-:Y:S01]  /*265c0*/  STL [R1+0x10], R4 ;  /* 0x0000100401007387 */ /* 0x0005e20000100800 */
[C---:B0-----:R-:W-:Y:S02]  /*265d0*/  VIADD R10, R2.reuse, 0x19a ;  /* 0x0000019a020a7836 */ /* 0x041fe40000000000 */
[----:B-1----:R-:W-:-:S03]  /*265e0*/  VIADD R0, R2, 0x19b ;  /* 0x0000019b02007836 */ /* 0x002fc60000000000 */
[----:B------:R0:W-:Y:S01]  /*265f0*/  STL [R1+0x14], R10 ;  /* 0x0000140a01007387 */ /* 0x0001e20000100800 */
[----:B--2---:R-:W-:-:S03]  /*26600*/  VIADD R4, R2, 0x19c ;  /* 0x0000019c02047836 */ /* 0x004fc60000000000 */
[----:B------:R1:W-:Y:S04]  /*26610*/  STL [R1+0x18], R0 ;  /* 0x0000180001007387 */ /* 0x0003e80000100800 */
[----:B------:R2:W-:Y:S01]  /*26620*/  STL [R1+0x1c], R4 ;  /* 0x00001c0401007387 */ /* 0x0005e20000100800 */
[C---:B0-----:R-:W-:Y:S02]  /*26630*/  VIADD R10, R2.reuse, 0x19f ;  /* 0x0000019f020a7836 */ /* 0x041fe40000000000 */
[C---:B-1----:R-:W-:Y:S02]  /*26640*/  VIADD R0, R2.reuse, 0x19e ;  /* 0x0000019e02007836 */ /* 0x042fe40000000000 */
[----:B--2---:R-:W-:-:S03]  /*26650*/  VIADD R4, R2, 0x1a0 ;  /* 0x000001a002047836 */ /* 0x004fc60000000000 */
[----:B------:R0:W-:Y:S04]  /*26660*/  STL [R1+0x24], R0 ;  /* 0x0000240001007387 */ /* 0x0001e80000100800 */
        /* <DEDUP_REMOVED lines=166> */
[----:B------:R-:W-:Y:S01]  /*270d0*/  STL [R1+0x178], R0 ;  /* 0x0001780001007387 */ /* 0x000fe20000100800 */
[----:B--2---:R-:W-:-:S03]  /*270e0*/  VIADD R4, R2, 0x1f5 ;  /* 0x000001f502047836 */ /* 0x004fc60000000000 */
[----:B------:R-:W-:Y:S01]  /*270f0*/  STL [R1+0x17c], R10 ;  /* 0x00017c0a01007387 */ /* 0x000fe20000100800 */
[----:B------:R-:W-:Y:S01]  /*27100*/  MOV R29, UR4 ;  /* 0x00000004001d7c02 */ /* 0x000fe20008000f00 */
[----:B------:R-:W-:Y:S02]  /*27110*/  ULDC UR4, c[0x0][0x22c] ;  /* 0x00008b0000047ab9 */ /* 0x000fe40000000800 */
[----:B------:R0:W-:Y:S01]  /*27120*/  STL [R1+0x180], R4 ;  /* 0x0001800401007387 */ /* 0x0001e20000100800 */
[----:B------:R-:W-:Y:S01]  /*27130*/  @P0 LOP3.LUT R3, R3, 0x100000, RZ, 0xfc, !PT ;  /* 0x0010000003030812 */ /* 0x000fe200078efcff */
[----:B0-----:R-:W-:-:S05]  /*27140*/  VIADD R4, R2, 0xac ;  /* 0x000000ac02047836 */ /* 0x001fca0000000000 */
[----:B------:R-:W-:Y:S01]  /*27150*/  ISETP.LT.AND P0, PT, R4, UR4, !P6 ;  /* 0x0000000404007c0c */ /* 0x000fe2000f701270 */
[C---:B------:R-:W-:Y:S01]  /*27160*/  VIADD R250, R2.reuse, 0xab ;  /* 0x000000ab02fa7836 */ /* 0x040fe20000000000 */
[----:B------:R-:W-:Y:S02]  /*27170*/  LOP3.LUT R3, R3, 0xfff7ffff, RZ, 0xc0, !PT ;  /* 0xfff7ffff03037812 */ /* 0x000fe400078ec0ff */
[----:B------:R-:W-:Y:S01]  /*27180*/  MOV R32, UR61 ;  /* 0x0000003d00207c02 */ /* 0x000fe20008000f00 */
[----:B------:R-:W-:Y:S01]  /*27190*/  ULDC UR61, c[0x0][0x22c] ;  /* 0x00008b00003d7ab9 */ /* 0x000fe20000000800 */
[C---:B------:R-:W-:Y:S01]  /*271a0*/  VIADD R4, R2.reuse, 0xaa ;  /* 0x000000aa02047836 */ /* 0x040fe20000000000 */
[----:B------:R-:W-:Y:S01]  /*271b0*/  MOV R31, UR32 ;  /* 0x00000020001f7c02 */ /* 0x000fe20008000f00 */
[----:B------:R-:W-:Y:S01]  /*271c0*/  ULDC UR32, c[0x0][0x22c] ;  /* 0x00008b0000207ab9 */ /* 0x000fe20000000800 */
[----:B------:R-:W-:Y:S01]  /*271d0*/  VIADD R251, R2, 0xa9 ;  /* 0x000000a902fb7836 */ /* 0x000fe20000000000 */
[----:B------:R-:W-:Y:S01]  /*271e0*/  MOV R30, UR33 ;  /* 0x00000021001e7c02 */ /* 0x000fe20008000f00 */
[----:B------:R-:W-:Y:S01]  /*271f0*/  ULDC UR33, c[0x0][0x22c] ;  /* 0x00008b0000217ab9 */ /* 0x000fe20000000800 */
[----:B------:R-:W-:Y:S01]  /*27200*/  ULDC UR4, c[0x0][0x22c] ;  /* 0x00008b0000047ab9 */ /* 0x000fe20000000800 */
[----:B------:R-:W-:-:S02]  /*27210*/  @P0 LOP3.LUT R3, R3, 0x80000, RZ, 0xfc, !PT ;  /* 0x0008000003030812 */ /* 0x000fc400078efcff */
[----:B------:R-:W-:Y:S02]  /*27220*/  ISETP.LT.AND P0, PT, R250, UR61, !P6 ;  /* 0x0000003dfa007c0c */ /* 0x000fe4000f701270 */
[----:B------:R-:W-:Y:S02]  /*27230*/  ISETP.LT.AND P2, PT, R4, UR32, !P6 ;  /* 0x0000002004007c0c */ /* 0x000fe4000f741270 */
[----:B------:R-:W-:Y:S02]  /*27240*/  LOP3.LUT R3, R3, 0xfffbffff, RZ, 0xc0, !PT ;  /* 0xfffbffff03037812 */ /* 0x000fe400078ec0ff */
[----:B------:R-:W-:Y:S01]  /*27250*/  ISETP.LT.AND P1, PT, R251, UR33, !P6 ;  /* 0x00000021fb007c0c */ /* 0x000fe2000f721270 */
[C---:B------:R-:W-:Y:S01]  /*27260*/  VIADD R4, R2.reuse, 0xa8 ;  /* 0x000000a802047836 */ /* 0x040fe20000000000 */
[----:B------:R-:W-:Y:S01]  /*27270*/  ULDC UR61, c[0x0][0x22c] ;  /* 0x00008b00003d7ab9 */ /* 0x000fe20000000800 */
[----:B------:R-:W-:Y:S01]  /*27280*/  VIADD R250, R2, 0xa7 ;  /* 0x000000a702fa7836 */ /* 0x000fe20000000000 */
[----:B------:R-:W-:-:S03]  /*27290*/  ULDC UR32, c[0x0][0x22c] ;  /* 0x00008b0000207ab9 */ /* 0x000fc60000000800 */
[----:B------:R-:W-:Y:S01]  /*272a0*/  @P0 LOP3.LUT R3, R3, 0x40000, RZ, 0xfc, !PT ;  /* 0x0004000003030812 */ /* 0x000fe200078efcff */
[----:B------:R-:W-:Y:S01]  /*272b0*/  VIADD R251, R2, 0xa5 ;  /* 0x000000a502fb7836 */ /* 0x000fe20000000000 */
[----:B------:R-:W-:Y:S02]  /*272c0*/  ULDC UR33, c[0x0][0x22c] ;  /* 0x00008b0000217ab9 */ /* 0x000fe40000000800 */
[----:B------:R-:W-:-:S04]  /*272d0*/  LOP3.LUT R3, R3, 0xfffdffff, RZ, 0xc0, !PT ;  /* 0xfffdffff03037812 */ /* 0x000fc800078ec0ff */
[----:B------:R-:W-:Y:S02]  /*272e0*/  @P2 LOP3.LUT R3, R3, 0x20000, RZ, 0xfc, !PT ;  /* 0x0002000003032812 */ /* 0x000fe400078efcff */
[----:B------:R-:W-:Y:S02]  /*272f0*/  ISETP.LT.AND P0, PT, R4, UR4, !P6 ;  /* 0x0000000404007c0c */ /* 0x000fe4000f701270 */
[----:B------:R-:W-:Y:S01]  /*27300*/  LOP3.LUT R3, R3, 0xfffeffff, RZ, 0xc0, !PT ;  /* 0xfffeffff03037812 */ /* 0x000fe200078ec0ff */
[----:B------:R-:W-:Y:S01]  /*27310*/  VIADD R4, R2, 0xa6 ;  /* 0x000000a602047836 */ /* 0x000fe20000000000 */
[----:B------:R-:W-:Y:S02]  /*27320*/  ULDC UR4, c[0x0][0x22c] ;  /* 0x00008b0000047ab9 */ /* 0x000fe40000000800 */
[----:B------:R-:W-:-:S04]  /*27330*/  @P1 LOP3.LUT R3, R3, 0x10000, RZ, 0xfc, !PT ;  /* 0x0001000003031812 */ /* 0x000fc800078efcff */
[----:B------:R-:W-:-:S04]  /*27340*/  LOP3.LUT R3, R3, 0xffff7fff, RZ, 0xc0, !PT ;  /* 0xffff7fff03037812 */ /* 0x000fc800078ec0ff */
[----:B------:R-:W-:Y:S02]  /*27350*/  @P0 LOP3.LUT R3, R3, 0x8000, RZ, 0xfc, !PT ;  /* 0x0000800003030812 */ /* 0x000fe400078efcff */
        /* <DEDUP_REMOVED lines=61> */
[----:B------:R-:W-:Y:S01]  /*27730*/  ISETP.LT.AND P2, PT, R4, UR32, !P6 ;  /* 0x0000002004007c0c */ /* 0x000fe2000f741270 */
[C---:B------:R-:W-:Y:S01]  /*27740*/  VIADD R4, R2.reuse, 0x98 ;  /* 0x0000009802047836 */ /* 0x040fe20000000000 */
[----:B------:R-:W-:Y:S01]  /*27750*/  LOP3.LUT R3, R3, 0xfffffffb, RZ, 0xc0, !PT ;  /* 0xfffffffb03037812 */ /* 0x000fe200078ec0ff */
[----:B------:R-:W-:Y:S01]  /*27760*/  VIADD R250, R2, 0x97 ;  /* 0x0000009702fa7836 */ /* 0x000fe20000000000 */
[----:B------:R-:W-:Y:S01]  /*27770*/  ULDC UR61, c[0x0][0x22c] ;  /* 0x00008b00003d7ab9 */ /* 0x000fe20000000800 */
[----:B------:R-:W-:Y:S01]  /*27780*/  ISETP.LT.AND P1, PT, R251, UR33, !P6 ;  /* 0x00000021fb007c0c */ /* 0x000fe2000f721270 */
[----:B------:R-:W-:-:S05]  /*27790*/  ULDC UR32, c[0x0][0x22c] ;  /* 0x00008b0000207ab9 */ /* 0x000fca0000000800 */
[----:B------:R-:W-:Y:S01]  /*277a0*/  @P0 LOP3.LUT R3, R3, 0x4, RZ, 0xfc, !PT ;  /* 0x0000000403030812 */ /* 0x000fe200078efcff */
[----:B------:R-:W-:Y:S01]  /*277b0*/  VIADD R251, R2, 0x95 ;  /* 0x0000009502fb7836 */ /* 0x000fe20000000000 */
[----:B------:R-:W-:Y:S01]  /*277c0*/  ISETP.LT.AND P0, PT, R4, UR4, !P6 ;  /* 0x0000000404007c0c */ /* 0x000fe2000f701270 */
[----:B------:R-:W-:Y:S01]  /*277d0*/  VIADD R4, R2, 0x96 ;  /* 0x0000009602047836 */ /* 0x000fe20000000000 */
[----:B------:R-:W-:Y:S01]  /*277e0*/  LOP3.LUT R3, R3, 0xfffffffd, RZ, 0xc0, !PT ;  /* 0xfffffffd03037812 */ /* 0x000fe200078ec0ff */
[----:B------:R-:W-:Y:S01]  /*277f0*/  ULDC UR33, c[0x0][0x22c] ;  /* 0x00008b0000217ab9 */ /* 0x000fe20000000800 */
[----:B------:R-:W-:-:S09]  /*27800*/  ULDC UR4, c[0x0][0x22c] ;  /* 0x00008b0000047ab9 */ /* 0x000fd20000000800 */
[----:B------:R-:W-:Y:S02]  /*27810*/  @P0 LOP3.LUT R9, R9, 0x80000000, RZ, 0xfc, !PT ;  /* 0x8000000009090812 */ /* 0x000fe400078efcff */
[----:B------:R-:W-:Y:S02]  /*27820*/  ISETP.LT.AND P0, PT, R250, UR61, !P6 ;  /* 0x0000003dfa007c0c */ /* 0x000fe4000f701270 */
[----:B------:R-:W-:Y:S02]  /*27830*/  @P2 LOP3.LUT R3, R3, 0x2, RZ, 0xfc, !PT ;  /* 0x0000000203032812 */ /* 0x000fe400078efcff */
[----:B------:R-:W-:Y:S01]  /*27840*/  LOP3.LUT R9, R9, 0xbfffffff, RZ, 0xc0, !PT ;  /* 0xbfffffff09097812 */ /* 0x000fe200078ec0ff */
[----:B------:R-:W-:Y:S01]  /*27850*/  VIADD R250, R2, 0x93 ;  /* 0x0000009302fa7836 */ /* 0x000fe20000000000 */
[----:B------:R-:W-:Y:S01]  /*27860*/  ISETP.LT.AND P2, PT, R4, UR32, !P6 ;  /* 0x0000002004007c0c */ /* 0x000fe2000f741270 */
[----:B------:R-:W-:Y:S01]  /*27870*/  ULDC UR61, c[0x0][0x22c] ;  /* 0x00008b00003d7ab9 */ /* 0x000fe20000000800 */
[----:B------:R-:W-:-:S05]  /*27880*/  LOP3.LUT R3, R3, 0xfffffffe, RZ, 0xc0, !PT ;  /* 0xfffffffe03037812 */ /* 0x000fca00078ec0ff */
[----:B------:R-:W-:Y:S01]  /*27890*/  @P0 LOP3.LUT R9, R9, 0x40000000, RZ, 0xfc, !PT ;  /* 0x4000000009090812 */ /* 0x000fe200078efcff */
[----:B------:R-:W-:Y:S01]  /*278a0*/  VIADD R4, R2, 0x94 ;  /* 0x0000009402047836 */ /* 0x000fe20000000000 */
[----:B------:R-:W-:Y:S01]  /*278b0*/  @P1 LOP3.LUT R3, R3, 0x1, RZ, 0xfc, !PT ;  /* 0x0000000103031812 */ /* 0x000fe200078efcff */
[----:B------:R-:W-:Y:S01]  /*278c0*/  ULDC UR32, c[0x0][0x22c] ;  /* 0x00008b0000207ab9 */ /* 0x000fe20000000800 */
[----:B------:R-:W-:Y:S02]  /*278d0*/  ISETP.LT.AND P1, PT, R251, UR33, !P6 ;  /* 0x00000021fb007c0c */ /* 0x000fe4000f721270 */
[----:B------:R-:W-:Y:S02]  /*278e0*/  LOP3.LUT R9, R9, 0xdfffffff, RZ, 0xc0, !PT ;  /* 0xdfffffff09097812 */ /* 0x000fe400078ec0ff */
[----:B------:R-:W-:Y:S01]  /*278f0*/  ISETP.LT.AND P0, PT, R4, UR4, !P6 ;  /* 0x0000000404007c0c */ /* 0x000fe2000f701270 */
[C---:B------:R-:W-:Y:S01]  /*27900*/  VIADD R251, R2.reuse, 0x91 ;  /* 0x0000009102fb7836 */ /* 0x040fe20000000000 */
[----:B------:R-:W-:Y:S01]  /*27910*/  @P2 LOP3.LUT R9, R9, 0x20000000, RZ, 0xfc, !PT ;  /* 0x2000000009092812 */ /* 0x000fe200078efcff */
[----:B------:R-:W-:Y:S01]  /*27920*/  VIADD R4, R2, 0x92 ;  /* 0x0000009202047836 */ /* 0x000fe20000000000 */
[----:B------:R-:W-:Y:S01]  /*27930*/  ULDC UR33, c[0x0][0x22c] ;  /* 0x00008b0000217ab9 */ /* 0x000fe20000000800 */
[----:B------:R-:W-:Y:S01]  /*27940*/  ULDC UR4, c[0x0][0x22c] ;  /* 0x00008b0000047ab9 */ /* 0x000fe20000000800 */
[----:B------:R-:W-:-:S04]  /*27950*/  LOP3.LUT R9, R9, 0xefffffff, RZ, 0xc0, !PT ;  /* 0xefffffff09097812 */ /* 0x000fc800078ec0ff */
        /* <DEDUP_REMOVED lines=153> */
[----:B------:R-:W-:Y:S01]  /*282f0*/  VIADD R251, R2, 0x71 ;  /* 0x0000007102fb7836 */ /* 0x000fe20000000000 */
        /* <DEDUP_REMOVED lines=130> */
[----:B------:R-:W-:Y:S01]  /*28b20*/  VIADD R4, R2, 0x58 ;  /* 0x0000005802047836 */ /* 0x000fe20000000000 */
        /* <DEDUP_REMOVED lines=389> */
[C---:B------:R-:W-:Y:S01]  /*2a380*/  VIADD R251, R2.reuse, 0xa ;  /* 0x0000000a02fb7836 */ /* 0x040fe20000000000 */
[----:B------:R0:W-:Y:S01]  /*2a390*/  STL [R1+0x184], R0 ;  /* 0x0001840001007387 */ /* 0x0001e20000100800 */
[----:B------:R-:W-:Y:S01]  /*2a3a0*/  VIADD R4, R2, 0x9 ;  /* 0x0000000902047836 */ /* 0x000fe20000000000 */
[----:B------:R-:W-:Y:S01]  /*2a3b0*/  @P1 LOP3.LUT R5, R5, 0x100000, RZ, 0xfc, !PT ;  /* 0x0010000005051812 */ /* 0x000fe200078efcff */
[----:B------:R-:W-:-:S03]  /*2a3c0*/  ULDC UR4, c[0x0][0x22c] ;  /* 0x00008b0000047ab9 */ /* 0x000fc60000000800 */
[----:B------:R-:W-:Y:S02]  /*2a3d0*/  LOP3.LUT R5, R5, 0xfff7ffff, RZ, 0xc0, !PT ;  /* 0xfff7ffff05057812 */ /* 0x000fe400078ec0ff */
[----:B------:R-:W-:Y:S01]  /*2a3e0*/  ISETP.LT.AND P2, PT, R251, UR32, !P6 ;  /* 0x00000020fb007c0c */ /* 0x000fe2000f741270 */
[----:B------:R-:W-:Y:S01]  /*2a3f0*/  ULDC UR32, c[0x0][0x22c] ;  /* 0x00008b0000207ab9 */ /* 0x000fe20000000800 */
[----:B------:R-:W-:Y:S02]  /*2a400*/  @P0 LOP3.LUT R5, R5, 0x80000, RZ, 0xfc, !PT ;  /* 0x0008000005050812 */ /* 0x000fe400078efcff */
[----:B------:R-:W-:Y:S01]  /*2a410*/  ISETP.LT.AND P0, PT, R250, UR61, !P6 ;  /* 0x0000003dfa007c0c */ /* 0x000fe2000f701270 */
[----:B------:R-:W-:Y:S01]  /*2a420*/  ULDC UR61, c[0x0][0x22c] ;  /* 0x00008b00003d7ab9 */ /* 0x000fe20000000800 */
[----:B------:R-:W2:Y:S01]  /*2a430*/  LDL.LU R250, [R1+0x1090] ;  /* 0x0010900001fa7983 */ /* 0x000ea20000300800 */
[----:B------:R-:W-:Y:S01]  /*2a440*/  ISETP.LT.AND P1, PT, R4, UR33, !P6 ;  /* 0x0000002104007c0c */ /* 0x000fe2000f721270 */
[----:B------:R-:W-:-:S02]  /*2a450*/  ULDC UR33, c[0x0][0x22c] ;  /* 0x00008b0000217ab9 */ /* 0x000fc40000000800 */
[----:B------:R-:W3:Y:S04]  /*2a460*/  LDL.LU R251, [R1+0x108c] ;  /* 0x00108c0001fb7983 */ /* 0x000ee80000300800 */
[----:B------:R-:W4:Y:S01]  /*2a470*/  LDL.LU R4, [R1+0x1088] ;  /* 0x0010880001047983 */ /* 0x000f220000300800 */
[----:B------:R-:W-:-:S04]  /*2a480*/  LOP3.LUT R5, R5, 0xfffbffff, RZ, 0xc0, !PT ;  /* 0xfffbffff05057812 */ /* 0x000fc800078ec0ff */
[----:B------:R-:W-:-:S04]  /*2a490*/  @P0 LOP3.LUT R5, R5, 0x40000, RZ, 0xfc, !PT ;  /* 0x0004000005050812 */ /* 0x000fc800078efcff */
[----:B------:R-:W-:-:S04]  /*2a4a0*/  LOP3.LUT R5, R5, 0xfffdffff, RZ, 0xc0, !PT ;  /* 0xfffdffff05057812 */ /* 0x000fc800078ec0ff */
[----:B------:R-:W-:-:S04]  /*2a4b0*/  @P2 LOP3.LUT R5, R5, 0x20000, RZ, 0xfc, !PT ;  /* 0x0002000005052812 */ /* 0x000fc800078efcff */
[----:B------:R-:W-:-:S04]  /*2a4c0*/  LOP3.LUT R5, R5, 0xfffeffff, RZ, 0xc0, !PT ;  /* 0xfffeffff05057812 */ /* 0x000fc800078ec0ff */
[----:B------:R-:W-:-:S04]  /*2a4d0*/  @P1 LOP3.LUT R5, R5, 0x10000, RZ, 0xfc, !PT ;  /* 0x0001000005051812 */ /* 0x000fc800078efcff */
[----:B------:R-:W-:Y:S02]  /*2a4e0*/  LOP3.LUT R5, R5, 0xffff7fff, RZ, 0xc0, !PT ;  /* 0xffff7fff05057812 */ /* 0x000fe400078ec0ff */
[----:B----4-:R-:W-:Y:S01]  /*2a4f0*/  ISETP.LT.AND P0, PT, R4, UR4, !P6 ;  /* 0x0000000404007c0c */ /* 0x010fe2000f701270 */
[----:B------:R-:W-:Y:S01]  /*2a500*/  ULDC UR4, c[0x0][0x22c] ;  /* 0x00008b0000047ab9 */ /* 0x000fe20000000800 */
[----:B------:R-:W4:Y:S11]  /*2a510*/  LDL.LU R4, [R1+0x1084] ;  /* 0x0010840001047983 */ /* 0x000f360000300800 */
[----:B------:R-:W-:-:S02]  /*2a520*/  @P0 LOP3.LUT R5, R5, 0x8000, RZ, 0xfc, !PT ;  /* 0x0000800005050812 */ /* 0x000fc400078efcff */
[----:B---3--:R-:W-:Y:S01]  /*2a530*/  ISETP.LT.AND P0, PT, R251, UR61, !P6 ;  /* 0x0000003dfb007c0c */ /* 0x008fe2000f701270 */
[----:B------:R-:W-:Y:S01]  /*2a540*/  ULDC UR61, c[0x0][0x22c] ;  /* 0x00008b00003d7ab9 */ /* 0x000fe20000000800 */
[----:B------:R-:W3:Y:S01]  /*2a550*/  LDL.LU R251, [R1+0x1080] ;  /* 0x0010800001fb7983 */ /* 0x000ee20000300800 */
[----:B--2---:R-:W-:Y:S01]  /*2a560*/  ISETP.LT.AND P2, PT, R250, UR32, !P6 ;  /* 0x00000020fa007c0c */ /* 0x004fe2000f741270 */
[----:B------:R-:W-:Y:S01]  /*2a570*/  ULDC UR32, c[0x0][0x22c] ;  /* 0x00008b0000207ab9 */ /* 0x000fe20000000800 */
[----:B------:R-:W-:Y:S01]  /*2a580*/  LOP3.LUT R5, R5, 0xffffbfff, RZ, 0xc0, !PT ;  /* 0xffffbfff05057812 */ /* 0x000fe200078ec0ff */
[C---:B------:R-:W-:Y:S01]  /*2a590*/  VIADD R24, R2.reuse, 0xb2 ;  /* 0x000000b202187836 */ /* 0x040fe20000000000 */
[----:B------:R-:W-:Y:S01]  /*2a5a0*/  ISETP.LT.AND P1, PT, R249, UR33, !P6 ;  /* 0x00000021f9007c0c */ /* 0x000fe2000f721270 */
[----:B------:R-:W-:Y:S01]  /*2a5b0*/  ULDC UR33, c[0x0][0x22c] ;  /* 0x00008b0000217ab9 */ /* 0x000fe20000000800 */
[C---:B------:R-:W-:Y:S01]  /*2a5c0*/  VIADD R21, R2.reuse, 0xbe ;  /* 0x000000be02157836 */ /* 0x040fe20000000000 */
[----:B------:R-:W2:Y:S03]  /*2a5d0*/  LDL.LU R250, [R1+0x107c] ;  /* 0x00107c0001fa7983 */ /* 0x000ea60000300800 */
[----:B------:R-:W-:Y:S01]  /*2a5e0*/  @P0 LOP3.LUT R5, R5, 0x4000, RZ, 0xfc, !PT ;  /* 0x0000400005050812 */ /* 0x000fe200078efcff */
[----:B------:R-:W-:Y:S01]  /*2a5f0*/  VIADD R22, R2, 0xde ;  /* 0x000000de02167836 */ /* 0x000fe20000000000 */
[----:B------:R-:W-:Y:S01]  /*2a600*/  ISETP.LT.AND P0, PT, R248, UR4, !P6 ;  /* 0x00000004f8007c0c */ /* 0x000fe2000f701270 */
[----:B------:R-:W-:Y:S01]  /*2a610*/  ULDC UR4, c[0x0][0x22c] ;  /* 0x00008b0000047ab9 */ /* 0x000fe20000000800 */
[----:B------:R-:W-:Y:S01]  /*2a620*/  LOP3.LUT R5, R5, 0xffffdfff, RZ, 0xc0, !PT ;  /* 0xffffdfff05057812 */ /* 0x000fe200078ec0ff */
[----:B------:R-:W2:Y:S03]  /*2a630*/  LDL.LU R249, [R1+0x1078] ;  /* 0x0010780001f97983 */ /* 0x000ea60000300800 */
[----:B------:R-:W-:Y:S01]  /*2a640*/  @P2 LOP3.LUT R5, R5, 0x2000, RZ, 0xfc, !PT ;  /* 0x0000200005052812 */ /* 0x000fe200078efcff */
[C---:B------:R-:W-:Y:S01]  /*2a650*/  VIADD R172, R2.reuse, 0xfa ;  /* 0x000000fa02ac7836 */ /* 0x040fe20000000000 */
[----:B------:R-:W-:Y:S01]  /*2a660*/  ISETP.LT.AND P2, PT, R247, UR61, !P6 ;  /* 0x0000003df7007c0c */ /* 0x000fe2000f741270 */
[----:B------:R-:W-:Y:S01]  /*2a670*/  ULDC UR61, c[0x0][0x22c] ;  /* 0x00008b00003d7ab9 */ /* 0x000fe20000000800 */
[----:B------:R-:W-:Y:S01]  /*2a680*/  LOP3.LUT R5, R5, 0xffffefff, RZ, 0xc0, !PT ;  /* 0xffffefff05057812 */ /* 0x000fe200078ec0ff */
[C---:B------:R-:W-:Y:S01]  /*2a690*/  VIADD R173, R2.reuse, 0xfc ;  /* 0x000000fc02ad7836 */ /* 0x040fe20000000000 */
[C---:B------:R-:W-:Y:S01]  /*2a6a0*/  ISETP.LT.AND P4, PT, R2.reuse, UR4, !P6 ;  /* 0x0000000402007c0c */ /* 0x040fe2000f781270 */
[----:B------:R-:W-:Y:S01]  /*2a6b0*/  ULDC UR4, c[0x0][0x22c] ;  /* 0x00008b0000047ab9 */ /* 0x000fe20000000800 */
[----:B------:R-:W-:Y:S01]  /*2a6c0*/  @P1 LOP3.LUT R5, R5, 0x1000, RZ, 0xfc, !PT ;  /* 0x0000100005051812 */ /* 0x000fe200078efcff */
[----:B------:R-:W-:Y:S01]  /*2a6d0*/  VIADD R171, R2, 0xfd ;  /* 0x000000fd02ab7836 */ /* 0x000fe20000000000 */
[----:B------:R-:W-:Y:S01]  /*2a6e0*/  ISETP.LT.AND P1, PT, R246, UR32, !P6 ;  /* 0x00000020f6007c0c */ /* 0x000fe2000f721270 */
[----:B------:R-:W-:Y:S01]  /*2a6f0*/  ULDC UR32, c[0x0][0x22c] ;  /* 0x00008b0000207ab9 */ /* 0x000fe20000000800 */
[----:B------:R-:W-:Y:S01]  /*2a700*/  LOP3.LUT R5, R5, 0xfffff7ff, RZ, 0xc0, !PT ;  /* 0xfffff7ff05057812 */ /* 0x000fe200078ec0ff */
[C---:B------:R-:W-:Y:S01]  /*2a710*/  VIADD R23, R2.reuse, 0xfe ;  /* 0x000000fe02177836 */ /* 0x040fe20000000000 */
[----:B------:R-:W2:Y:S01]  /*2a720*/  LDL.LU R248, [R1+0x1074] ;  /* 0x0010740001f87983 */ /* 0x000ea20000300800 */
[----:B------:R-:W-:-:S02]  /*2a730*/  VIADD R170, R2, 0xff ;  /* 0x000000ff02aa7836 */ /* 0x000fc40000000000 */
[C---:B------:R-:W-:Y:S01]  /*2a740*/  VIADD R169, R2.reuse, 0x100 ;  /* 0x0000010002a97836 */ /* 0x040fe20000000000 */
[----:B------:R-:W2:Y:S01]  /*2a750*/  LDL.LU R247, [R1+0x1070] ;  /* 0x0010700001f77983 */ /* 0x000ea20000300800 */
[C---:B------:R-:W-:Y:S02]  /*2a760*/  VIADD R168, R2.reuse, 0x101 ;  /* 0x0000010102a87836 */ /* 0x040fe40000000000 */
[----:B------:R-:W-:Y:S01]  /*2a770*/  VIADD R165, R2, 0x102 ;  /* 0x0000010202a57836 */ /* 0x000fe20000000000 */
[----:B------:R-:W2:Y:S01]  /*2a780*/  LDL.LU R246, [R1+0x106c] ;  /* 0x00106c0001f67983 */ /* 0x000ea20000300800 */
[----:B----4-:R-:W-:-:S04]  /*2a790*/  LOP3.LUT R4, R4, 0xfffffff7, RZ, 0xc0, !PT ;  /* 0xfffffff704047812 */ /* 0x010fc800078ec0ff */
[----:B------:R-:W-:-:S04]  /*2a7a0*/  @P0 LOP3.LUT R4, R4, 0x8, RZ, 0xfc, !PT ;  /* 0x0000000804040812 */ /* 0x000fc800078efcff */
[----:B------:R-:W-:-:S04]  /*2a7b0*/  LOP3.LUT R4, R4, 0xfffffffb, RZ, 0xc0, !PT ;  /* 0xfffffffb04047812 */ /* 0x000fc800078ec0ff */
[----:B------:R-:W-:Y:S02]  /*2a7c0*/  @P2 LOP3.LUT R4, R4, 0x4, RZ, 0xfc, !PT ;  /* 0x0000000404042812 */ /* 0x000fe400078efcff */
[----:B------:R-:W-:Y:S01]  /*2a7d0*/  ISETP.LT.AND P0, PT, R245, UR33, !P6 ;  /* 0x00000021f5007c0c */ /* 0x000fe2000f701270 */
[----:B------:R-:W-:Y:S01]  /*2a7e0*/  ULDC UR33, c[0x0][0x22c] ;  /* 0x00008b0000217ab9 */ /* 0x000fe20000000800 */
[----:B------:R-:W-:Y:S01]  /*2a7f0*/  LOP3.LUT R4, R4, 0xfffffffd, RZ, 0xc0, !PT ;  /* 0xfffffffd04047812 */ /* 0x000fe200078ec0ff */
[----:B------:R-:W-:Y:S01]  /*2a800*/  VIADD R167, R2, 0x103 ;  /* 0x0000010302a77836 */ /* 0x000fe20000000000 */
[----:B------:R-:W-:Y:S01]  /*2a810*/  ISETP.LT.AND P2, PT, R252, UR32, !P6 ;  /* 0x00000020fc007c0c */ /* 0x000fe2000f741270 */
[----:B------:R-:W-:Y:S01]  /*2a820*/  ULDC UR32, c[0x0][0x22c] ;  /* 0x00008b0000207ab9 */ /* 0x000fe20000000800 */
[----:B------:R-:W-:Y:S01]  /*2a830*/  @P1 LOP3.LUT R4, R4, 0x2, RZ, 0xfc, !PT ;  /* 0x0000000204041812 */ /* 0x000fe200078efcff */
[C---:B------:R-:W-:Y:S01]  /*2a840*/  VIADD R166, R2.reuse, 0x104 ;  /* 0x0000010402a67836 */ /* 0x040fe20000000000 */
[----:B---3--:R-:W-:Y:S01]  /*2a850*/  LOP3.LUT R251, R251, 0x7fffffff, RZ, 0xc0, !PT ;  /* 0x7ffffffffbfb7812 */ /* 0x008fe200078ec0ff */
[----:B------:R-:W-:Y:S01]  /*2a860*/  VIADD R164, R2, 0x105 ;  /* 0x0000010502a47836 */ /* 0x000fe20000000000 */
[----:B------:R-:W-:Y:S01]  /*2a870*/  LOP3.LUT R4, R4, 0xfffffffe, RZ, 0xc0, !PT ;  /* 0xfffffffe04047812 */ /* 0x000fe200078ec0ff */
[----:B------:R-:W-:Y:S01]  /*2a880*/  VIADD R161, R2, 0x106 ;  /* 0x0000010602a17836 */ /* 0x000fe20000000000 */
[----:B--2---:R-:W-:Y:S01]  /*2a890*/  LOP3.LUT R250, R250, 0x7fffffff, RZ, 0xc0, !PT ;  /* 0x7ffffffffafa7812 */ /* 0x004fe200078ec0ff */
[----:B------:R-:W-:Y:S01]  /*2a8a0*/  VIADD R163, R2, 0x107 ;  /* 0x0000010702a37836 */ /* 0x000fe20000000000 */
[----:B------:R-:W-:Y:S01]  /*2a8b0*/  @P0 LOP3.LUT R4, R4, 0x1, RZ, 0xfc, !PT ;  /* 0x0000000104040812 */ /* 0x000fe200078efcff */
[----:B------:R-:W-:Y:S01]  /*2a8c0*/  VIADD R162, R2, 0x108 ;  /* 0x0000010802a27836 */ /* 0x000fe20000000000 */
[----:B------:R-:W-:Y:S01]  /*2a8d0*/  ISETP.LT.AND P0, PT, R24, UR61, !P6 ;  /* 0x0000003d18007c0c */ /* 0x000fe2000f701270 */
[----:B------:R-:W-:Y:S01]  /*2a8e0*/  ULDC UR61, c[0x0][0x22c] ;  /* 0x00008b00003d7ab9 */ /* 0x000fe20000000800 */
[----:B------:R-:W-:Y:S01]  /*2a8f0*/  ISETP.LT.AND P1, PT, R242, UR33, !P6 ;  /* 0x00000021f2007c0c */ /* 0x000fe2000f721270 */
[----:B------:R-:W-:Y:S01]  /*2a900*/  ULDC UR33, c[0x0][0x22c] ;  /* 0x00008b0000217ab9 */ /* 0x000fe20000000800 */
[----:B------:R-:W-:Y:S01]  /*2a910*/  LOP3.LUT R249, R249, 0x7fffffff, RZ, 0xc0, !PT ;  /* 0x7ffffffff9f97812 */ /* 0x000fe200078ec0ff */
[----:B------:R-:W-:Y:S01]  /*2a920*/  VIADD R160, R2, 0x109 ;  /* 0x0000010902a07836 */ /* 0x000fe20000000000 */
[----:B------:R-:W2:Y:S07]  /*2a930*/  LDL.LU R245, [R1+0x1068] ;  /* 0x0010680001f57983 */ /* 0x000eae0000300800 */
[----:B------:R-:W-:-:S04]  /*2a940*/  @P0 LOP3.LUT R5, R5, 0x800, RZ, 0xfc, !PT ;  /* 0x0000080005050812 */ /* 0x000fc800078efcff */
[----:B------:R-:W-:-:S04]  /*2a950*/  LOP3.LUT R5, R5, 0xfffffbff, RZ, 0xc0, !PT ;  /* 0xfffffbff05057812 */ /* 0x000fc800078ec0ff */
[----:B------:R-:W-:Y:S02]  /*2a960*/  @P2 LOP3.LUT R5, R5, 0x400, RZ, 0xfc, !PT ;  /* 0x0000040005052812 */ /* 0x000fe400078efcff */
[----:B------:R-:W-:Y:S01]  /*2a970*/  ISETP.LT.AND P0, PT, R241, UR4, !P6 ;  /* 0x00000004f1007c0c */ /* 0x000fe2000f701270 */
[----:B------:R-:W-:Y:S01]  /*2a980*/  ULDC UR4, c[0x0][0x22c] ;  /* 0x00008b0000047ab9 */ /* 0x000fe20000000800 */
[----:B------:R-:W-:-:S04]  /*2a990*/  LOP3.LUT R5, R5, 0xfffffdff, RZ, 0xc0, !PT ;  /* 0xfffffdff05057812 */ /* 0x000fc800078ec0ff */
[----:B------:R-:W-:-:S04]  /*2a9a0*/  @P1 LOP3.LUT R5, R5, 0x200, RZ, 0xfc, !PT ;  /* 0x0000020005051812 */ /* 0x000fc800078efcff */
[----:B------:R-:W-:-:S04]  /*2a9b0*/  LOP3.LUT R5, R5, 0xfffffeff, RZ, 0xc0, !PT ;  /* 0xfffffeff05057812 */ /* 0x000fc800078ec0ff */
[----:B------:R-:W-:Y:S02]  /*2a9c0*/  @P0 LOP3.LUT R5, R5, 0x100, RZ, 0xfc, !PT ;  /* 0x0000010005050812 */ /* 0x000fe400078efcff */
[----:B------:R-:W-:Y:S01]  /*2a9d0*/  ISETP.LT.AND P0, PT, R238, UR61, !P6 ;  /* 0x0000003dee007c0c */ /* 0x000fe2000f701270 */
[----:B------:R-:W-:Y:S01]  /*2a9e0*/  ULDC UR61, c[0x0][0x22c] ;  /* 0x00008b00003d7ab9 */ /* 0x000fe20000000800 */
[----:B------:R-:W-:Y:S01]  /*2a9f0*/  ISETP.LT.AND P2, PT, R240, UR32, !P6 ;  /* 0x00000020f0007c0c */ /* 0x000fe2000f741270 */
[----:B------:R-:W-:Y:S01]  /*2aa00*/  ULDC UR32, c[0x0][0x22c] ;  /* 0x00008b0000207ab9 */ /* 0x000fe20000000800 */
[----:B------:R-:W-:Y:S02]  /*2aa10*/  LOP3.LUT R5, R5, 0xffffff7f, RZ, 0xc0, !PT ;  /* 0xffffff7f05057812 */ /* 0x000fe400078ec0ff */
[----:B------:R-:W-:Y:S01]  /*2aa20*/  ISETP.LT.AND P1, PT, R239, UR33, !P6 ;  /* 0x00000021ef007c0c */ /* 0x000fe2000f721270 */
[----:B------:R-:W-:-:S06]  /*2aa30*/  ULDC UR33, c[0x0][0x22c] ;  /* 0x00008b0000217ab9 */ /* 0x000fcc0000000800 */
        /* <DEDUP_REMOVED lines=29> */
[----:B------:R-:W-:Y:S01]  /*2ac10*/  ISETP.LT.AND P1, PT, R231, UR33, !P6 ;  /* 0x00000021e7007c0c */ /* 0x000fe2000f721270 */
[----:B------:R-:W-:-:S08]  /*2ac20*/  ULDC UR33, c[0x0][0x22c] ;  /* 0x00008b0000217ab9 */ /* 0x000fd00000000800 */
        /* <DEDUP_REMOVED lines=280> */
[C---:B------:R-:W-:Y:S01]  /*2bdb0*/  VIADD R157, R2.reuse, 0x10a ;  /* 0x0000010a029d7836 */ /* 0x040fe20000000000 */
[----:B------:R-:W-:Y:S01]  /*2bdc0*/  ISETP.LT.AND P2, PT, R163, UR32, !P6 ;  /* 0x00000020a3007c0c */ /* 0x000fe2000f741270 */
[----:B------:R-:W-:Y:S01]  /*2bdd0*/  ULDC UR61, c[0x0][0x22c] ;  /* 0x00008b00003d7ab9 */ /* 0x000fe20000000800 */
[----:B------:R-:W-:Y:S01]  /*2bde0*/  LOP3.LUT R249, R249, 0xff7fffff, RZ, 0xc0, !PT ;  /* 0xff7ffffff9f97812 */ /* 0x000fe200078ec0ff */
[----:B------:R-:W-:Y:S01]  /*2bdf0*/  VIADD R159, R2, 0x10b ;  /* 0x0000010b029f7836 */ /* 0x000fe20000000000 */
[----:B------:R-:W-:Y:S01]  /*2be00*/  ISETP.LT.AND P1, PT, R162, UR33, !P6 ;  /* 0x00000021a2007c0c */ /* 0x000fe2000f721270 */
[----:B------:R-:W-:Y:S01]  /*2be10*/  ULDC UR32, c[0x0][0x22c] ;  /* 0x00008b0000207ab9 */ /* 0x000fe20000000800 */
[----:B------:R-:W-:Y:S01]  /*2be20*/  VIADD R158, R2, 0x10c ;  /* 0x0000010c029e7836 */ /* 0x000fe20000000000 */
[----:B------:R-:W-:-:S04]  /*2be30*/  ULDC UR33, c[0x0][0x22c] ;  /* 0x00008b0000217ab9 */ /* 0x000fc80000000800 */
[----:B------:R-:W-:-:S04]  /*2be40*/  @P0 LOP3.LUT R249, R249, 0x800000, RZ, 0xfc, !PT ;  /* 0x00800000f9f90812 */ /* 0x000fc800078efcff */
[----:B------:R-:W-:-:S04]  /*2be50*/  LOP3.LUT R249, R249, 0xffbfffff, RZ, 0xc0, !PT ;  /* 0xffbffffff9f97812 */ /* 0x000fc800078ec0ff */
[----:B------:R-:W-:Y:S02]  /*2be60*/  @P2 LOP3.LUT R249, R249, 0x400000, RZ, 0xfc, !PT ;  /* 0x00400000f9f92812 */ /* 0x000fe400078efcff */
[----:B------:R-:W-:Y:S01]  /*2be70*/  ISETP.LT.AND P0, PT, R160, UR4, !P6 ;  /* 0x00000004a0007c0c */ /* 0x000fe2000f701270 */
[----:B------:R-:W-:Y:S01]  /*2be80*/  VIADD R156, R2, 0x10d ;  /* 0x0000010d029c7836 */ /* 0x000fe20000000000 */
[----:B------:R-:W-:Y:S01]  /*2be90*/  LOP3.LUT R249, R249, 0xffdfffff, RZ, 0xc0, !PT ;  /* 0xffdffffff9f97812 */ /* 0x000fe200078ec0ff */
[----:B------:R-:W-:-:S03]  /*2bea0*/  ULDC UR4, c[0x0][0x22c] ;  /* 0x00008b0000047ab9 */ /* 0x000fc60000000800 */
        /* <DEDUP_REMOVED lines=91> */
[----:B------:R-:W-:Y:S01]  /*2c460*/  LOP3.LUT R248, R248, 0x7fffffff, RZ, 0xc0, !PT ;  /* 0x7ffffffff8f87812 */ /* 0x000fe200078ec0ff */
[----:B------:R-:W-:Y:S01]  /*2c470*/  VIADD R138, R2, 0x120 ;  /* 0x00000120028a7836 */ /* 0x000fe20000000000 */
[----:B------:R-:W-:-:S03]  /*2c480*/  ULDC UR33, c[0x0][0x22c] ;  /* 0x00008b0000217ab9 */ /* 0x000fc60000000800 */
        /* <DEDUP_REMOVED lines=11> */
[----:B------:R-:W-:Y:S01]  /*2c540*/  VIADD R134, R2, 0x122 ;  /* 0x0000012202867836 */ /* 0x000fe20000000000 */
[----:B------:R-:W-:Y:S01]  /*2c550*/  ISETP.LT.AND P2, PT, R139, UR32, !P6 ;  /* 0x000000208b007c0c */ /* 0x000fe2000f741270 */
[----:B------:R-:W-:Y:S01]  /*2c560*/  ULDC UR61, c[0x0][0x22c] ;  /* 0x00008b00003d7ab9 */ /* 0x000fe20000000800 */
[----:B------:R-:W-:Y:S01]  /*2c570*/  ISETP.LT.AND P1, PT, R138, UR33, !P6 ;  /* 0x000000218a007c0c */ /* 0x000fe2000f721270 */
[C---:B------:R-:W-:Y:S01]  /*2c580*/  VIADD R136, R2.reuse, 0x123 ;  /* 0x0000012302887836 */ /* 0x040fe20000000000 */
[----:B------:R-:W-:Y:S01]  /*2c590*/  ULDC UR32, c[0x0][0x22c] ;  /* 0x00008b0000207ab9 */ /* 0x000fe20000000800 */
[----:B------:R-:W-:Y:S01]  /*2c5a0*/  VIADD R135, R2, 0x124 ;  /* 0x0000012402877836 */ /* 0x000fe20000000000 */
[----:B------:R-:W-:-:S05]  /*2c5b0*/  ULDC UR33, c[0x0][0x22c] ;  /* 0x00008b0000217ab9 */ /* 0x000fca0000000800 */
        /* <DEDUP_REMOVED lines=14> */
[----:B------:R-:W-:Y:S01]  /*2c6a0*/  LOP3.LUT R248, R248, 0xf7ffffff, RZ, 0xc0, !PT ;  /* 0xf7fffffff8f87812 */ /* 0x000fe200078ec0ff */
[C---:B------:R-:W-:Y:S01]  /*2c6b0*/  VIADD R132, R2.reuse, 0x127 ;  /* 0x0000012702847836 */ /* 0x040fe20000000000 */
        /* <DEDUP_REMOVED lines=442> */
[----:B--2---:R-:W-:Y:S01]  /*2e260*/  LOP3.LUT R245, R245, 0x7fffffff, RZ, 0xc0, !PT ;  /* 0x7ffffffff5f57812 */ /* 0x004fe200078ec0ff */
        /* <DEDUP_REMOVED lines=45> */
[C---:B------:R-:W-:Y:S01]  /*2e540*/  VIADD R34, R2.reuse, 0x18a ;  /* 0x0000018a02227836 */ /* 0x040fe20000000000 */
[----:B------:R-:W-:Y:S01]  /*2e550*/  LOP3.LUT R245, R245, 0xfdffffff, RZ, 0xc0, !PT ;  /* 0xfdfffffff5f57812 */ /* 0x000fe200078ec0ff */
[C---:B------:R-:W-:Y:S01]  /*2e560*/  VIADD R36, R2.reuse, 0x189 ;  /* 0x0000018902247836 */ /* 0x040fe20000000000 */
[----:B------:R-:W-:Y:S01]  /*2e570*/  ISETP.LT.AND P2, PT, R39, UR32, !P6 ;  /* 0x0000002027007c0c */ /* 0x000fe2000f741270 */
[C---:B------:R-:W-:Y:S01]  /*2e580*/  VIADD R35, R2.reuse, 0x18b ;  /* 0x0000018b02237836 */ /* 0x040fe20000000000 */
[----:B------:R-:W-:Y:S01]  /*2e590*/  @P1 LOP3.LUT R245, R245, 0x2000000, RZ, 0xfc, !PT ;  /* 0x02000000f5f51812 */ /* 0x000fe200078efcff */
[C---:B------:R-:W-:Y:S01]  /*2e5a0*/  VIADD R33, R2.reuse, 0x18c ;  /* 0x0000018c02217836 */ /* 0x040fe20000000000 */
[----:B------:R-:W-:Y:S01]  /*2e5b0*/  ULDC UR4, c[0x0][0x22c] ;  /* 0x00008b0000047ab9 */ /* 0x000fe20000000800 */
[C---:B------:R-:W-:Y:S01]  /*2e5c0*/  VIADD R28, R2.reuse, 0x191 ;  /* 0x00000191021c7836 */ /* 0x040fe20000000000 */
[----:B------:R-:W-:Y:S01]  /*2e5d0*/  LOP3.LUT R245, R245, 0xfeffffff, RZ, 0xc0, !PT ;  /* 0xfefffffff5f57812 */ /* 0x000fe200078ec0ff */
[----:B------:R-:W-:Y:S01]  /*2e5e0*/  VIADD R27, R2, 0x192 ;  /* 0x00000192021b7836 */ /* 0x000fe20000000000 */
[----:B------:R-:W-:-:S02]  /*2e5f0*/  ULDC UR32, c[0x0][0x22c] ;  /* 0x00008b0000207ab9 */ /* 0x000fc40000000800 */
[----:B------:R-:W-:Y:S02]  /*2e600*/  @P0 LOP3.LUT R245, R245, 0x1000000, RZ, 0xfc, !PT ;  /* 0x01000000f5f50812 */ /* 0x000fe400078efcff */
[----:B------:R-:W-:Y:S01]  /*2e610*/  ISETP.LT.AND P0, PT, R37, UR61, !P6 ;  /* 0x0000003d25007c0c */ /* 0x000fe2000f701270 */
[C---:B------:R-:W-:Y:S01]  /*2e620*/  VIADD R26, R2.reuse, 0x193 ;  /* 0x00000193021a7836 */ /* 0x040fe20000000000 */
[----:B------:R-:W-:Y:S01]  /*2e630*/  LOP3.LUT R245, R245, 0xff7fffff, RZ, 0xc0, !PT ;  /* 0xff7ffffff5f57812 */ /* 0x000fe200078ec0ff */
[----:B------:R-:W-:Y:S01]  /*2e640*/  VIADD R25, R2, 0x194 ;  /* 0x0000019402197836 */ /* 0x000fe20000000000 */
[----:B------:R-:W-:Y:S01]  /*2e650*/  ISETP.LT.AND P1, PT, R38, UR33, !P6 ;  /* 0x0000002126007c0c */ /* 0x000fe2000f721270 */
[C---:B------:R-:W-:Y:S01]  /*2e660*/  VIADD R244, R2.reuse, 0x19d ;  /* 0x0000019d02f47836 */ /* 0x040fe20000000000 */
[----:B------:R-:W-:Y:S01]  /*2e670*/  ULDC UR61, c[0x0][0x22c] ;  /* 0x00008b00003d7ab9 */ /* 0x000fe20000000800 */
[----:B------:R-:W-:Y:S01]  /*2e680*/  VIADD R243, R2, 0x1bd ;  /* 0x000001bd02f37836 */ /* 0x000fe20000000000 */
[----:B------:R-:W-:-:S05]  /*2e690*/  ULDC UR33, c[0x0][0x22c] ;  /* 0x00008b0000217ab9 */ /* 0x000fca0000000800 */
[----:B------:R-:W-:-:S04]  /*2e6a0*/  @P0 LOP3.LUT R245, R245, 0x800000, RZ, 0xfc, !PT ;  /* 0x00800000f5f50812 */ /* 0x000fc800078efcff */
[----:B------:R-:W-:-:S04]  /*2e6b0*/  LOP3.LUT R245, R245, 0xffbfffff, RZ, 0xc0, !PT ;  /* 0xffbffffff5f57812 */ /* 0x000fc800078ec0ff */
[----:B------:R-:W-:Y:S01]  /*2e6c0*/  @P2 LOP3.LUT R245, R245, 0x400000, RZ, 0xfc, !PT ;  /* 0x00400000f5f52812 */ /* 0x000fe200078efcff */
[----:B------:R-:W-:-:S03]  /*2e6d0*/  VIADD R13, R2, 0x1f7 ;  /* 0x000001f7020d7836 */ /* 0x000fc60000000000 */
[----:B------:R-:W-:Y:S01]  /*2e6e0*/  LOP3.LUT R245, R245, 0xffdfffff, RZ, 0xc0, !PT ;  /* 0xffdffffff5f57812 */ /* 0x000fe200078ec0ff */
[C---:B------:R-:W-:Y:S02]  /*2e6f0*/  VIADD R16, R2.reuse, 0x1f8 ;  /* 0x000001f802107836 */ /* 0x040fe40000000000 */
[C---:B------:R-:W-:Y:S01]  /*2e700*/  VIADD R17, R2.reuse, 0x1f9 ;  /* 0x000001f902117836 */ /* 0x040fe20000000000 */
[----:B------:R-:W-:Y:S01]  /*2e710*/  @P1 LOP3.LUT R245, R245, 0x200000, RZ, 0xfc, !PT ;  /* 0x00200000f5f51812 */ /* 0x000fe200078efcff */
[C---:B0-----:R-:W-:Y:S02]  /*2e720*/  VIADD R0, R2.reuse, 0x1fa ;  /* 0x000001fa02007836 */ /* 0x041fe40000000000 */
[C---:B------:R-:W-:Y:S02]  /*2e730*/  VIADD R10, R2.reuse, 0x1fb ;  /* 0x000001fb020a7836 */ /* 0x040fe40000000000 */
[C---:B------:R-:W-:Y:S02]  /*2e740*/  VIADD R14, R2.reuse, 0x1fc ;  /* 0x000001fc020e7836 */ /* 0x040fe40000000000 */
[----:B------:R-:W-:-:S02]  /*2e750*/  VIADD R15, R2, 0x1fd ;  /* 0x000001fd020f7836 */ /* 0x000fc40000000000 */
[----:B------:R-:W-:Y:S01]  /*2e760*/  VIADD R12, R2, 0x1fe ;  /* 0x000001fe020c7836 */ /* 0x000fe20000000000 */
[----:B------:R-:W-:Y:S01]  /*2e770*/  ISETP.LT.AND P1, PT, R34, UR61, !P6 ;  /* 0x0000003d22007c0c */ /* 0x000fe2000f721270 */
[----:B------:R-:W2:Y:S01]  /*2e780*/  LDL.LU R2, [R1+0x84c] ;  /* 0x00084c0001027983 */ /* 0x000ea20000300800 */
[----:B------:R-:W-:-:S03]  /*2e790*/  R2UR UR61, R32 ;  /* 0x00000000203d72ca */ /* 0x000fc600000e0000 */
[----:B------:R-:W3:Y:S04]  /*2e7a0*/  LDL.LU R24, [R1+0x850] ;  /* 0x0008500001187983 */ /* 0x000ee80000300800 */
[----:B------:R-:W4:Y:S04]  /*2e7b0*/  LDL.LU R252, [R1+0x46c] ;  /* 0x00046c0001fc7983 */ /* 0x000f280000300800 */
[----:B------:R-:W2:Y:S01]  /*2e7c0*/  LDL.LU R32, [R1+0x1064] ;  /* 0x0010640001207983 */ /* 0x000ea20000300800 */
[----:B------:R-:W-:Y:S01]  /*2e7d0*/  ISETP.LT.AND P0, PT, R36, UR4, !P6 ;  /* 0x0000000424007c0c */ /* 0x000fe2000f701270 */
[----:B------:R-:W-:Y:S01]  /*2e7e0*/  ULDC UR4, c[0x0][0x22c] ;  /* 0x00008b0000047ab9 */ /* 0x000fe20000000800 */
[----:B------:R-:W-:-:S11]  /*2e7f0*/  LOP3.LUT R245, R245, 0xffefffff, RZ, 0xc0, !PT ;  /* 0xffeffffff5f57812 */ /* 0x000fd600078ec0ff */
[----:B------:R-:W-:Y:S02]  /*2e800*/  @P0 LOP3.LUT R245, R245, 0x100000, RZ, 0xfc, !PT ;  /* 0x00100000f5f50812 */ /* 0x000fe400078efcff */
[----:B------:R-:W-:Y:S02]  /*2e810*/  ISETP.LT.AND P0, PT, R35, UR32, !P6 ;  /* 0x0000002023007c0c */ /* 0x000fe4000f701270 */
[----:B------:R-:W-:Y:S02]  /*2e820*/  R2UR UR32, R31 ;  /* 0x000000001f2072ca */ /* 0x000fe400000e0000 */
[----:B------:R-:W3:Y:S01]  /*2e830*/  LDL.LU R31, [R1+0x1060] ;  /* 0x00106000011f7983 */ /* 0x000ee20000300800 */
[----:B------:R-:W-:-:S04]  /*2e840*/  LOP3.LUT R245, R245, 0xfff7ffff, RZ, 0xc0, !PT ;  /* 0xfff7fffff5f57812 */ /* 0x000fc800078ec0ff */
[----:B------:R-:W-:Y:S02]  /*2e850*/  @P1 LOP3.LUT R245, R245, 0x80000, RZ, 0xfc, !PT ;  /* 0x00080000f5f51812 */ /* 0x000fe400078efcff */
[----:B------:R-:W-:Y:S02]  /*2e860*/  ISETP.LT.AND P1, PT, R33, UR33, !P6 ;  /* 0x0000002121007c0c */ /* 0x000fe4000f721270 */
[----:B------:R-:W-:Y:S02]  /*2e870*/  R2UR UR33, R30 ;  /* 0x000000001e2172ca */ /* 0x000fe400000e0000 */
[----:B------:R-:W4:Y:S01]  /*2e880*/  LDL.LU R30, [R1+0x105c] ;  /* 0x00105c00011e7983 */ /* 0x000f220000300800 */
[----:B------:R-:W-:-:S04]  /*2e890*/  LOP3.LUT R245, R245, 0xfffbffff, RZ, 0xc0, !PT ;  /* 0xfffbfffff5f57812 */ /* 0x000fc800078ec0ff */
[----:B------:R-:W-:Y:S02]  /*2e8a0*/  @P0 LOP3.LUT R245, R245, 0x40000, RZ, 0xfc, !PT ;  /* 0x00040000f5f50812 */ /* 0x000fe400078efcff */
[----:B--2---:R-:W-:Y:S02]  /*2e8b0*/  ISETP.LT.AND P0, PT, R32, UR4, !P6 ;  /* 0x0000000420007c0c */ /* 0x004fe4000f701270 */
[----:B------:R-:W-:Y:S02]  /*2e8c0*/  R2UR UR4, R29 ;  /* 0x000000001d0472ca */ /* 0x000fe400000e0000 */
[----:B------:R-:W2:Y:S04]  /*2e8d0*/  LDL.LU R29, [R1+0x1058] ;  /* 0x00105800011d7983 */ /* 0x000ea80000300800 */
[----:B------:R-:W2:Y:S04]  /*2e8e0*/  LDL.LU R241, [R1] ;  /* 0x0000000001f17983 */ /* 0x000ea80000300800 */
[----:B------:R-:W2:Y:S01]  /*2e8f0*/  LDL.LU R240, [R1+0x4] ;  /* 0x0000040001f07983 */ /* 0x000ea20000300800 */
[----:B------:R-:W-:-:S03]  /*2e900*/  LOP3.LUT R245, R245, 0xfffdffff, RZ, 0xc0, !PT ;  /* 0xfffdfffff5f57812 */ /* 0x000fc600078ec0ff */
[----:B------:R-:W2:Y:S01]  /*2e910*/  LDL.LU R242, [R1+0x8] ;  /* 0x0000080001f27983 */ /* 0x000ea20000300800 */
[----:B------:R-:W-:Y:S02]  /*2e920*/  @P1 LOP3.LUT R245, R245, 0x20000, RZ, 0xfc, !PT ;  /* 0x00020000f5f51812 */ /* 0x000fe400078efcff */
[----:B---3--:R-:W-:Y:S02]  /*2e930*/  ISETP.LT.AND P1, PT, R31, UR4, !P6 ;  /* 0x000000041f007c0c */ /* 0x008fe4000f721270 */
[----:B----4-:R-:W-:Y:S02]  /*2e940*/  R2UR UR4, R252 ;  /* 0x00000000fc0472ca */ /* 0x010fe400000e0000 */
[----:B------:R-:W3:Y:S01]  /*2e950*/  LDL.LU R252, [R1+0xc] ;  /* 0x00000c0001fc7983 */ /* 0x000ee20000300800 */
[----:B------:R-:W-:-:S04]  /*2e960*/  LOP3.LUT R245, R245, 0xfffeffff, RZ, 0xc0, !PT ;  /* 0xfffefffff5f57812 */ /* 0x000fc800078ec0ff */
[----:B------:R-:W-:Y:S02]  /*2e970*/  @P0 LOP3.LUT R245, R245, 0x10000, RZ, 0xfc, !PT ;  /* 0x00010000f5f50812 */ /* 0x000fe400078efcff */
[----:B------:R-:W-:Y:S02]  /*2e980*/  ISETP.LT.AND P0, PT, R30, UR33, !P6 ;  /* 0x000000211e007c0c */ /* 0x000fe4000f701270 */
[----:B------:R-:W-:Y:S02]  /*2e990*/  R2UR UR33, R24 ;  /* 0x00000000182172ca */ /* 0x000fe400000e0000 */
[----:B------:R-:W4:Y:S01]  /*2e9a0*/  LDL.LU R24, [R1+0x10] ;  /* 0x0000100001187983 */ /* 0x000f220000300800 */
[----:B------:R-:W-:-:S03]  /*2e9b0*/  LOP3.LUT R245, R245, 0xffff7fff, RZ, 0xc0, !PT ;  /* 0xffff7ffff5f57812 */ /* 0x000fc600078ec0ff */
[----:B------:R-:W4:Y:S01]  /*2e9c0*/  LDL.LU R238, [R1+0x14] ;  /* 0x0000140001ee7983 */ /* 0x000f220000300800 */
[----:B------:R-:W-:-:S04]  /*2e9d0*/  @P1 LOP3.LUT R245, R245, 0x8000, RZ, 0xfc, !PT ;  /* 0x00008000f5f51812 */ /* 0x000fc800078efcff */
[----:B------:R-:W-:-:S04]  /*2e9e0*/  LOP3.LUT R245, R245, 0xffffbfff, RZ, 0xc0, !PT ;  /* 0xffffbffff5f57812 */ /* 0x000fc800078ec0ff */
[----:B------:R-:W-:Y:S02]  /*2e9f0*/  @P0 LOP3.LUT R245, R245, 0x4000, RZ, 0xfc, !PT ;  /* 0x00004000f5f50812 */ /* 0x000fe400078efcff */
[----:B------:R-:W-:Y:S01]  /*2ea00*/  ISETP.LT.AND P0, PT, R28, UR61, !P6 ;  /* 0x0000003d1c007c0c */ /* 0x000fe2000f701270 */
[----:B------:R-:W-:Y:S01]  /*2ea10*/  ULDC UR61, c[0x0][0x22c] ;  /* 0x00008b00003d7ab9 */ /* 0x000fe20000000800 */
[----:B------:R-:W-:Y:S02]  /*2ea20*/  LOP3.LUT R245, R245, 0xffffdfff, RZ, 0xc0, !PT ;  /* 0xffffdffff5f57812 */ /* 0x000fe400078ec0ff */
[----:B--2---:R-:W-:Y:S02]  /*2ea30*/  ISETP.LT.AND P1, PT, R29, UR32, !P6 ;  /* 0x000000201d007c0c */ /* 0x004fe4000f721270 */
[----:B------:R-:W-:Y:S02]  /*2ea40*/  R2UR UR32, R2 ;  /* 0x00000000022072ca */ /* 0x000fe400000e0000 */
[----:B------:R-:W2:Y:S09]  /*2ea50*/  LDL.LU R2, [R1+0x18] ;  /* 0x0000180001027983 */ /* 0x000eb20000300800 */
[----:B------:R-:W-:-:S02]  /*2ea60*/  @P1 LOP3.LUT R245, R245, 0x2000, RZ, 0xfc, !PT ;  /* 0x00002000f5f51812 */ /* 0x000fc400078efcff */
[----:B------:R-:W-:Y:S01]  /*2ea70*/  ISETP.LT.AND P1, PT, R27, UR60, !P6 ;  /* 0x0000003c1b007c0c */ /* 0x000fe2000f721270 */
[----:B------:R-:W-:Y:S01]  /*2ea80*/  ULDC UR60, c[0x0][0x22c] ;  /* 0x00008b00003c7ab9 */ /* 0x000fe20000000800 */
[----:B------:R-:W-:-:S04]  /*2ea90*/  LOP3.LUT R245, R245, 0xffffefff, RZ, 0xc0, !PT ;  /* 0xffffeffff5f57812 */ /* 0x000fc800078ec0ff */
[----:B------:R-:W-:Y:S02]  /*2eaa0*/  @P0 LOP3.LUT R245, R245, 0x1000, RZ, 0xfc, !PT ;  /* 0x00001000f5f50812 */ /* 0x000fe400078efcff */
        /* <DEDUP_REMOVED lines=10> */
[----:B------:R-:W-:Y:S01]  /*2eb50*/  LOP3.LUT R245, R245, 0xfffffdff, RZ, 0xc0, !PT ;  /* 0xfffffdfff5f57812 */ /* 0x000fe200078ec0ff */
[----:B------:R-:W2:Y:S03]  /*2eb60*/  LDL.LU R241, [R1+0x1c] ;  /* 0x00001c0001f17983 */ /* 0x000ea60000300800 */
        /* <DEDUP_REMOVED lines=10> */
[----:B---3--:R-:W-:Y:S01]  /*2ec10*/  ISETP.LT.AND P1, PT, R252, UR54, !P6 ;  /* 0x00000036fc007c0c */ /* 0x008fe2000f721270 */
[----:B------:R-:W-:Y:S01]  /*2ec20*/  ULDC UR54, c[0x0][0x22c] ;  /* 0x00008b0000367ab9 */ /* 0x000fe20000000800 */
[----:B------:R-:W-:Y:S01]  /*2ec30*/  LOP3.LUT R245, R245, 0xffffffbf, RZ, 0xc0, !PT ;  /* 0xffffffbff5f57812 */ /* 0x000fe200078ec0ff */
[----:B------:R-:W3:Y:S03]  /*2ec40*/  LDL.LU R252, [R1+0x28] ;  /* 0x0000280001fc7983 */ /* 0x000ee60000300800 */
[----:B------:R-:W-:-:S02]  /*2ec50*/  @P0 LOP3.LUT R245, R245, 0x40, RZ, 0xfc, !PT ;  /* 0x00000040f5f50812 */ /* 0x000fc400078efcff */
[----:B----4-:R-:W-:Y:S01]  /*2ec60*/  ISETP.LT.AND P0, PT, R24, UR53, !P6 ;  /* 0x0000003518007c0c */ /* 0x010fe2000f701270 */
[----:B------:R-:W-:Y:S01]  /*2ec70*/  ULDC UR53, c[0x0][0x22c] ;  /* 0x00008b0000357ab9 */ /* 0x000fe20000000800 */
[----:B------:R-:W-:Y:S01]  /*2ec80*/  LOP3.LUT R245, R245, 0xffffffdf, RZ, 0xc0, !PT ;  /* 0xffffffdff5f57812 */ /* 0x000fe200078ec0ff */
[----:B------:R-:W4:Y:S03]  /*2ec90*/  LDL.LU R24, [R1+0x2c] ;  /* 0x00002c0001187983 */ /* 0x000f260000300800 */
[----:B------:R-:W-:Y:S01]  /*2eca0*/  @P1 LOP3.LUT R245, R245, 0x20, RZ, 0xfc, !PT ;  /* 0x00000020f5f51812 */ /* 0x000fe200078efcff */
[----:B------:R-:W4:Y:S01]  /*2ecb0*/  LDL.LU R240, [R1+0x30] ;  /* 0x0000300001f07983 */ /* 0x000f220000300800 */
[----:B------:R-:W-:Y:S01]  /*2ecc0*/  ISETP.LT.AND P1, PT, R238, UR52, !P6 ;  /* 0x00000034ee007c0c */ /* 0x000fe2000f721270 */
[----:B------:R-:W-:Y:S01]  /*2ecd0*/  ULDC UR52, c[0x0][0x22c] ;  /* 0x00008b0000347ab9 */ /* 0x000fe20000000800 */
[----:B------:R-:W-:-:S04]  /*2ece0*/  LOP3.LUT R245, R245, 0xffffffef, RZ, 0xc0, !PT ;  /* 0xffffffeff5f57812 */ /* 0x000fc800078ec0ff */
[----:B------:R-:W-:-:S04]  /*2ecf0*/  @P0 LOP3.LUT R245, R245, 0x10, RZ, 0xfc, !PT ;  /* 0x00000010f5f50812 */ /* 0x000fc800078efcff */
[----:B------:R-:W-:-:S04]  /*2ed00*/  LOP3.LUT R245, R245, 0xfffffff7, RZ, 0xc0, !PT ;  /* 0xfffffff7f5f57812 */ /* 0x000fc800078ec0ff */
[----:B------:R-:W-:-:S04]  /*2ed10*/  @P1 LOP3.LUT R245, R245, 0x8, RZ, 0xfc, !PT ;  /* 0x00000008f5f51812 */ /* 0x000fc800078efcff */
[----:B------:R-:W-:Y:S02]  /*2ed20*/  LOP3.LUT R245, R245, 0xfffffffb, RZ, 0xc0, !PT ;  /* 0xfffffffbf5f57812 */ /* 0x000fe400078ec0ff */
[----:B--2---:R-:W-:Y:S01]  /*2ed30*/  ISETP.LT.AND P0, PT, R2, UR51, !P6 ;  /* 0x0000003302007c0c */ /* 0x004fe2000f701270 */
[----:B------:R-:W-:Y:S01]  /*2ed40*/  ULDC UR51, c[0x0][0x22c] ;  /* 0x00008b0000337ab9 */ /* 0x000fe20000000800 */
[----:B------:R-:W2:Y:S04]  /*2ed50*/  LDL.LU R2, [R1+0x34] ;  /* 0x0000340001027983 */ /* 0x000ea80000300800 */
[----:B------:R-:W2:Y:S07]  /*2ed60*/  LDL.LU R238, [R1+0x38] ;  /* 0x0000380001ee7983 */ /* 0x000eae0000300800 */
[----:B------:R-:W-:-:S02]  /*2ed70*/  @P0 LOP3.LUT R245, R245, 0x4, RZ, 0xfc, !PT ;  /* 0x00000004f5f50812 */ /* 0x000fc400078efcff */
[----:B------:R-:W-:Y:S01]  /*2ed80*/  ISETP.LT.AND P0, PT, R244, UR49, !P6 ;  /* 0x00000031f4007c0c */ /* 0x000fe2000f701270 */
[----:B------:R-:W-:Y:S01]  /*2ed90*/  ULDC UR49, c[0x0][0x22c] ;  /* 0x00008b0000317ab9 */ /* 0x000fe20000000800 */
[----:B------:R-:W4:Y:S01]  /*2eda0*/  LDL.LU R244, [R1+0x1054] ;  /* 0x0010540001f47983 */ /* 0x000f220000300800 */
[----:B------:R-:W-:Y:S02]  /*2edb0*/  LOP3.LUT R245, R245, 0xfffffffd, RZ, 0xc0, !PT ;  /* 0xfffffffdf5f57812 */ /* 0x000fe400078ec0ff */
[----:B------:R-:W-:Y:S01]  /*2edc0*/  ISETP.LT.AND P1, PT, R241, UR50, !P6 ;  /* 0x00000032f1007c0c */ /* 0x000fe2000f721270 */
[----:B------:R-:W-:Y:S01]  /*2edd0*/  ULDC UR50, c[0x0][0x22c] ;  /* 0x00008b0000327ab9 */ /* 0x000fe20000000800 */
[----:B------:R-:W2:Y:S11]  /*2ede0*/  LDL.LU R241, [R1+0x3c] ;  /* 0x00003c0001f17983 */ /* 0x000eb60000300800 */
[----:B------:R-:W-:-:S02]  /*2edf0*/  @P1 LOP3.LUT R245, R245, 0x2, RZ, 0xfc, !PT ;  /* 0x00000002f5f51812 */ /* 0x000fc400078efcff */
[----:B------:R-:W-:Y:S01]  /*2ee00*/  ISETP.LT.AND P1, PT, R242, UR48, !P6 ;  /* 0x00000030f2007c0c */ /* 0x000fe2000f721270 */
[----:B------:R-:W-:Y:S01]  /*2ee10*/  ULDC UR48, c[0x0][0x22c] ;  /* 0x00008b0000307ab9 */ /* 0x000fe20000000800 */
[----:B------:R-:W2:Y:S01]  /*2ee20*/  LDL.LU R242, [R1+0x40] ;  /* 0x0000400001f27983 */ /* 0x000ea20000300800 */
[----:B------:R-:W-:-:S04]  /*2ee30*/  LOP3.LUT R245, R245, 0xfffffffe, RZ, 0xc0, !PT ;  /* 0xfffffffef5f57812 */ /* 0x000fc800078ec0ff */
[----:B------:R-:W-:Y:S02]  /*2ee40*/  @P0 LOP3.LUT R245, R245, 0x1, RZ, 0xfc, !PT ;  /* 0x00000001f5f50812 */ /* 0x000fe400078efcff */
[----:B---3--:R-:W-:Y:S01]  /*2ee50*/  ISETP.LT.AND P0, PT, R252, UR47, !P6 ;  /* 0x0000002ffc007c0c */ /* 0x008fe2000f701270 */
[----:B------:R-:W-:Y:S01]  /*2ee60*/  ULDC UR47, c[0x0][0x22c] ;  /* 0x00008b00002f7ab9 */ /* 0x000fe20000000800 */
[----:B------:R-:W3:Y:S01]  /*2ee70*/  LDL.LU R252, [R1+0x44] ;  /* 0x0000440001fc7983 */ /* 0x000ee20000300800 */
[----:B----4-:R-:W-:-:S04]  /*2ee80*/  LOP3.LUT R244, R244, 0x7fffffff, RZ, 0xc0, !PT ;  /* 0x7ffffffff4f47812 */ /* 0x010fc800078ec0ff */
[----:B------:R-:W-:Y:S02]  /*2ee90*/  @P1 LOP3.LUT R244, R244, 0x80000000, RZ, 0xfc, !PT ;  /* 0x80000000f4f41812 */ /* 0x000fe400078efcff */
[----:B------:R-:W-:Y:S01]  /*2eea0*/  ISETP.LT.AND P1, PT, R24, UR46, !P6 ;  /* 0x0000002e18007c0c */ /* 0x000fe2000f721270 */
[----:B------:R-:W-:Y:S01]  /*2eeb0*/  ULDC UR46, c[0x0][0x22c] ;  /* 0x00008b00002e7ab9 */ /* 0x000fe20000000800 */
[----:B------:R-:W4:Y:S01]  /*2eec0*/  LDL.LU R24, [R1+0x48] ;  /* 0x0000480001187983 */ /* 0x000f220000300800 */
[----:B------:R-:W-:-:S04]  /*2eed0*/  LOP3.LUT R244, R244, 0xbfffffff, RZ, 0xc0, !PT ;  /* 0xbffffffff4f47812 */ /* 0x000fc800078ec0ff */
[----:B------:R-:W-:-:S04]  /*2eee0*/  @P0 LOP3.LUT R244, R244, 0x40000000, RZ, 0xfc, !PT ;  /* 0x40000000f4f40812 */ /* 0x000fc800078efcff */
[----:B------:R-:W-:Y:S02]  /*2eef0*/  LOP3.LUT R244, R244, 0xdfffffff, RZ, 0xc0, !PT ;  /* 0xdffffffff4f47812 */ /* 0x000fe400078ec0ff */
[----:B------:R-:W-:Y:S01]  /*2ef00*/  ISETP.LT.AND P0, PT, R240, UR45, !P6 ;  /* 0x0000002df0007c0c */ /* 0x000fe2000f701270 */
[----:B------:R-:W-:Y:S01]  /*2ef10*/  ULDC UR45, c[0x0][0x22c] ;  /* 0x00008b00002d7ab9 */ /* 0x000fe20000000800 */
[----:B------:R-:W-:Y:S01]  /*2ef20*/  @P1 LOP3.LUT R244, R244, 0x20000000, RZ, 0xfc, !PT ;  /* 0x20000000f4f41812 */ /* 0x000fe200078efcff */
[----:B------:R-:W4:Y:S01]  /*2ef30*/  LDL.LU R240, [R1+0x4c] ;  /* 0x00004c0001f07983 */ /* 0x000f220000300800 */
[----:B--2---:R-:W-:Y:S01]  /*2ef40*/  ISETP.LT.AND P1, PT, R2, UR44, !P6 ;  /* 0x0000002c02007c0c */ /* 0x004fe2000f721270 */
[----:B------:R-:W-:Y:S02]  /*2ef50*/  ULDC UR44, c[0x0][0x22c] ;  /* 0x00008b00002c7ab9 */ /* 0x000fe40000000800 */
[----:B------:R-:W2:Y:S01]  /*2ef60*/  LDL.LU R2, [R1+0x50] ;  /* 0x0000500001027983 */ /* 0x000ea20000300800 */
[----:B------:R-:W-:-:S05]  /*2ef70*/  LOP3.LUT R244, R244, 0xefffffff, RZ, 0xc0, !PT ;  /* 0xeffffffff4f47812 */ /* 0x000fca00078ec0ff */
[----:B------:R-:W-:Y:S02]  /*2ef80*/  @P0 LOP3.LUT R244, R244, 0x10000000, RZ, 0xfc, !PT ;  /* 0x10000000f4f40812 */ /* 0x000fe400078efcff */
[----:B------:R-:W-:Y:S01]  /*2ef90*/  ISETP.LT.AND P0, PT, R238, UR43, !P6 ;  /* 0x0000002bee007c0c */ /* 0x000fe2000f701270 */
[----:B------:R-:W-:Y:S01]  /*2efa0*/  ULDC UR43, c[0x0][0x22c] ;  /* 0x00008b00002b7ab9 */ /* 0x000fe20000000800 */
[----:B------:R-:W2:Y:S01]  /*2efb0*/  LDL.LU R238, [R1+0x54] ;  /* 0x0000540001ee7983 */ /* 0x000ea20000300800 */
[----:B------:R-:W-:-:S04]  /*2efc0*/  LOP3.LUT R244, R244, 0xf7ffffff, RZ, 0xc0, !PT ;  /* 0xf7fffffff4f47812 */ /* 0x000fc800078ec0ff */
        /* <DEDUP_REMOVED lines=23> */
[----:B------:R-:W-:Y:S01]  /*2f140*/  ISETP.LT.AND P1, PT, R240, UR38, !P6 ;  /* 0x00000026f0007c0c */ /* 0x000fe2000f721270 */
[----:B------:R-:W-:Y:S01]  /*2f150*/  ULDC UR38, c[0x0][0x22c] ;  /* 0x00008b0000267ab9 */ /* 0x000fe20000000800 */
[----:B------:R-:W4:Y:S01]  /*2f160*/  LDL.LU R240, [R1+0x68] ;  /* 0x0000680001f07983 */ /* 0x000f220000300800 */
[----:B--2---:R-:W-:Y:S01]  /*2f170*/  ISETP.LT.AND P0, PT, R2, UR37, !P6 ;  /* 0x0000002502007c0c */ /* 0x004fe2000f701270 */
[----:B------:R-:W-:Y:S02]  /*2f180*/  ULDC UR37, c[0x0][0x22c] ;  /* 0x00008b0000257ab9 */ /* 0x000fe40000000800 */
[----:B------:R-:W2:Y:S01]  /*2f190*/  LDL.LU R2, [R1+0x6c] ;  /* 0x00006c0001027983 */ /* 0x000ea20000300800 */
[----:B------:R-:W-:-:S06]  /*2f1a0*/  LOP3.LUT R244, R244, 0xffdfffff, RZ, 0xc0, !PT ;  /* 0xffdffffff4f47812 */ /* 0x000fcc00078ec0ff */
        /* <DEDUP_REMOVED lines=63> */
[----:B--2---:R-:W-:Y:S01]  /*2f5a0*/  ISETP.LT.AND P0, PT, R2, UR21, !P6 ;  /* 0x0000001502007c0c */ /* 0x004fe2000f701270 */
[----:B------:R-:W-:Y:S01]  /*2f5b0*/  ULDC UR21, c[0x0][0x22c] ;  /* 0x00008b0000157ab9 */ /* 0x000fe20000000800 */
[----:B------:R-:W2:Y:S01]  /*2f5c0*/  LDL.LU R2, [R1+0xa4] ;  /* 0x0000a40001027983 */ /* 0x000ea20000300800 */
[----:B------:R-:W-:Y:S01]  /*2f5d0*/  ISETP.LT.AND P1, PT, R240, UR22, !P6 ;  /* 0x00000016f0007c0c */ /* 0x000fe2000f721270 */
[----:B------:R-:W-:Y:S01]  /*2f5e0*/  ULDC UR22, c[0x0][0x22c] ;  /* 0x00008b0000167ab9 */ /* 0x000fe20000000800 */
[----:B------:R-:W-:-:S11]  /*2f5f0*/  LOP3.LUT R244, R244, 0xffffff7f, RZ, 0xc0, !PT ;  /* 0xffffff7ff4f47812 */ /* 0x000fd600078ec0ff */
        /* <DEDUP_REMOVED lines=8> */
[----:B------:R-:W-:Y:S01]  /*2f680*/  LOP3.LUT R244, R244, 0xffffffdf, RZ, 0xc0, !PT ;  /* 0xffffffdff4f47812 */ /* 0x000fe200078ec0ff */
[----:B------:R-:W2:Y:S03]  /*2f690*/  LDL.LU R241, [R1+0xac] ;  /* 0x0000ac0001f17983 */ /* 0x000ea60000300800 */
[----:B------:R-:W-:-:S02]  /*2f6a0*/  @P1 LOP3.LUT R244, R244, 0x20, RZ, 0xfc, !PT ;  /* 0x00000020f4f41812 */ /* 0x000fc400078efcff */
        /* <DEDUP_REMOVED lines=9> */
[----:B------:R-:W-:-:S04]  /*2f740*/  @P1 LOP3.LUT R244, R244, 0x8, RZ, 0xfc, !PT ;  /* 0x00000008f4f41812 */ /* 0x000fc800078efcff */
[----:B------:R-:W-:-:S04]  /*2f750*/  LOP3.LUT R244, R244, 0xfffffffb, RZ, 0xc0, !PT ;  /* 0xfffffffbf4f47812 */ /* 0x000fc800078ec0ff */
[----:B------:R-:W-:Y:S02]  /*2f760*/  @P0 LOP3.LUT R244, R244, 0x4, RZ, 0xfc, !PT ;  /* 0x00000004f4f40812 */ /* 0x000fe400078efcff */
[----:B------:R-:W-:Y:S01]  /*2f770*/  ISETP.LT.AND P0, PT, R243, UR15, !P6 ;  /* 0x0000000ff3007c0c */ /* 0x000fe2000f701270 */
[----:B------:R-:W-:Y:S01]  /*2f780*/  ULDC UR15, c[0x0][0x22c] ;  /* 0x00008b00000f7ab9 */ /* 0x000fe20000000800 */
[----:B------:R-:W-:Y:S02]  /*2f790*/  LOP3.LUT R244, R244, 0xfffffffd, RZ, 0xc0, !PT ;  /* 0xfffffffdf4f47812 */ /* 0x000fe400078ec0ff */
[----:B----4-:R-:W-:Y:S01]  /*2f7a0*/  ISETP.LT.AND P1, PT, R24, UR16, !P6 ;  /* 0x0000001018007c0c */ /* 0x010fe2000f721270 */
[----:B------:R-:W-:Y:S01]  /*2f7b0*/  ULDC UR16, c[0x0][0x22c] ;  /* 0x00008b0000107ab9 */ /* 0x000fe20000000800 */
[----:B------:R-:W4:Y:S04]  /*2f7c0*/  LDL.LU R24, [R1+0xb8] ;  /* 0x0000b80001187983 */ /* 0x000f280000300800 */
[----:B------:R-:W3:Y:S07]  /*2f7d0*/  LDL.LU R243, [R1+0x1050] ;  /* 0x0010500001f37983 */ /* 0x000eee0000300800 */
[----:B------:R-:W-:-:S02]  /*2f7e0*/  @P1 LOP3.LUT R244, R244, 0x2, RZ, 0xfc, !PT ;  /* 0x00000002f4f41812 */ /* 0x000fc400078efcff */
[----:B--2---:R-:W-:Y:S01]  /*2f7f0*/  ISETP.LT.AND P1, PT, R2, UR14, !P6 ;  /* 0x0000000e02007c0c */ /* 0x004fe2000f721270 */
[----:B------:R-:W-:Y:S01]  /*2f800*/  ULDC UR14, c[0x0][0x22c] ;  /* 0x00008b00000e7ab9 */ /* 0x000fe20000000800 */
[----:B------:R-:W2:Y:S01]  /*2f810*/  LDL.LU R2, [R1+0xbc] ;  /* 0x0000bc0001027983 */ /* 0x000ea20000300800 */
[----:B------:R-:W-:-:S03]  /*2f820*/  LOP3.LUT R244, R244, 0xfffffffe, RZ, 0xc0, !PT ;  /* 0xfffffffef4f47812 */ /* 0x000fc600078ec0ff */
[----:B------:R-:W2:Y:S01]  /*2f830*/  LDL.LU R240, [R1+0xc0] ;  /* 0x0000c00001f07983 */ /* 0x000ea20000300800 */
[----:B------:R-:W-:Y:S02]  /*2f840*/  @P0 LOP3.LUT R244, R244, 0x1, RZ, 0xfc, !PT ;  /* 0x00000001f4f40812 */ /* 0x000fe400078efcff */
[----:B------:R-:W-:Y:S01]  /*2f850*/  ISETP.LT.AND P0, PT, R238, UR13, !P6 ;  /* 0x0000000dee007c0c */ /* 0x000fe2000f701270 */
[----:B------:R-:W-:Y:S01]  /*2f860*/  ULDC UR13, c[0x0][0x22c] ;  /* 0x00008b00000d7ab9 */ /* 0x000fe20000000800 */
[----:B------:R-:W2:Y:S01]  /*2f870*/  LDL.LU R238, [R1+0xc4] ;  /* 0x0000c40001ee7983 */ /* 0x000ea20000300800 */
[----:B---3--:R-:W-:-:S04]  /*2f880*/  LOP3.LUT R243, R243, 0x7fffffff, RZ, 0xc0, !PT ;  /* 0x7ffffffff3f37812 */ /* 0x008fc800078ec0ff */
[----:B------:R-:W-:Y:S02]  /*2f890*/  @P1 LOP3.LUT R243, R243, 0x80000000, RZ, 0xfc, !PT ;  /* 0x80000000f3f31812 */ /* 0x000fe400078efcff */
[----:B------:R-:W-:Y:S01]  /*2f8a0*/  ISETP.LT.AND P1, PT, R241, UR12, !P6 ;  /* 0x0000000cf1007c0c */ /* 0x000fe2000f721270 */
[----:B------:R-:W-:Y:S01]  /*2f8b0*/  ULDC UR12, c[0x0][0x22c] ;  /* 0x00008b00000c7ab9 */ /* 0x000fe20000000800 */
[----:B------:R-:W3:Y:S01]  /*2f8c0*/  LDL.LU R241, [R1+0xc8] ;  /* 0x0000c80001f17983 */ /* 0x000ee20000300800 */
[----:B------:R-:W-:-:S04]  /*2f8d0*/  LOP3.LUT R243, R243, 0xbfffffff, RZ, 0xc0, !PT ;  /* 0xbffffffff3f37812 */ /* 0x000fc800078ec0ff */
[----:B------:R-:W-:Y:S02]  /*2f8e0*/  @P0 LOP3.LUT R243, R243, 0x40000000, RZ, 0xfc, !PT ;  /* 0x40000000f3f30812 */ /* 0x000fe400078efcff */
[----:B------:R-:W-:Y:S01]  /*2f8f0*/  ISETP.LT.AND P0, PT, R242, UR11, !P6 ;  /* 0x0000000bf2007c0c */ /* 0x000fe2000f701270 */
[----:B------:R-:W-:Y:S01]  /*2f900*/  ULDC UR11, c[0x0][0x22c] ;  /* 0x00008b00000b7ab9 */ /* 0x000fe20000000800 */
[----:B------:R-:W3:Y:S01]  /*2f910*/  LDL.LU R242, [R1+0xcc] ;  /* 0x0000cc0001f27983 */ /* 0x000ee20000300800 */
[----:B------:R-:W-:-:S03]  /*2f920*/  LOP3.LUT R243, R243, 0xdfffffff, RZ, 0xc0, !PT ;  /* 0xdffffffff3f37812 */ /* 0x000fc600078ec0ff */
[----:B------:R-:W3:Y:S01]  /*2f930*/  LDL.LU R237, [R1+0xd0] ;  /* 0x0000d00001ed7983 */ /* 0x000ee20000300800 */
[----:B------:R-:W-:Y:S02]  /*2f940*/  @P1 LOP3.LUT R243, R243, 0x20000000, RZ, 0xfc, !PT ;  /* 0x20000000f3f31812 */ /* 0x000fe400078efcff */
[----:B------:R-:W-:Y:S01]  /*2f950*/  ISETP.LT.AND P1, PT, R252, UR10, !P6 ;  /* 0x0000000afc007c0c */ /* 0x000fe2000f721270 */
[----:B------:R-:W-:Y:S01]  /*2f960*/  ULDC UR10, c[0x0][0x22c] ;  /* 0x00008b00000a7ab9 */ /* 0x000fe20000000800 */
[----:B------:R-:W3:Y:S01]  /*2f970*/  LDL.LU R252, [R1+0xd4] ;  /* 0x0000d40001fc7983 */ /* 0x000ee20000300800 */
[----:B------:R-:W-:-:S04]  /*2f980*/  LOP3.LUT R243, R243, 0xefffffff, RZ, 0xc0, !PT ;  /* 0xeffffffff3f37812 */ /* 0x000fc800078ec0ff */
[----:B------:R-:W-:Y:S02]  /*2f990*/  @P0 LOP3.LUT R243, R243, 0x10000000, RZ, 0xfc, !PT ;  /* 0x10000000f3f30812 */ /* 0x000fe400078efcff */
[----:B----4-:R-:W-:Y:S01]  /*2f9a0*/  ISETP.LT.AND P0, PT, R24, UR9, !P6 ;  /* 0x0000000918007c0c */ /* 0x010fe2000f701270 */
[----:B------:R-:W-:Y:S01]  /*2f9b0*/  ULDC UR9, c[0x0][0x22c] ;  /* 0x00008b0000097ab9 */ /* 0x000fe20000000800 */
[----:B------:R-:W4:Y:S01]  /*2f9c0*/  LDL.LU R24, [R1+0xd8] ;  /* 0x0000d80001187983 */ /* 0x000f220000300800 */
[----:B------:R-:W-:-:S04]  /*2f9d0*/  LOP3.LUT R243, R243, 0xf7ffffff, RZ, 0xc0, !PT ;  /* 0xf7fffffff3f37812 */ /* 0x000fc800078ec0ff */
[----:B------:R-:W-:Y:S02]  /*2f9e0*/  @P1 LOP3.LUT R243, R243, 0x8000000, RZ, 0xfc, !PT ;  /* 0x08000000f3f31812 */ /* 0x000fe400078efcff */
        /* <DEDUP_REMOVED lines=15> */
[----:B------:R-:W-:-:S04]  /*2fae0*/  @P0 LOP3.LUT R243, R243, 0x1000000, RZ, 0xfc, !PT ;  /* 0x01000000f3f30812 */ /* 0x000fc800078efcff */
[----:B------:R-:W-:-:S04]  /*2faf0*/  LOP3.LUT R243, R243, 0xff7fffff, RZ, 0xc0, !PT ;  /* 0xff7ffffff3f37812 */ /* 0x000fc800078ec0ff */
[----:B------:R-:W-:-:S04]  /*2fb00*/  @P1 LOP3.LUT R243, R243, 0x800000, RZ, 0xfc, !PT ;  /* 0x00800000f3f31812 */ /* 0x000fc800078efcff */
[----:B------:R-:W-:Y:S02]  /*2fb10*/  LOP3.LUT R243, R243, 0xffbfffff, RZ, 0xc0, !PT ;  /* 0xffbffffff3f37812 */ /* 0x000fe400078ec0ff */
[----:B---3--:R-:W-:Y:S01]  /*2fb20*/  ISETP.LT.AND P0, PT, R241, UR5, !P6 ;  /* 0x00000005f1007c0c */ /* 0x008fe2000f701270 */
[----:B------:R-:W-:Y:S01]  /*2fb30*/  ULDC UR5, c[0x0][0x22c] ;  /* 0x00008b0000057ab9 */ /* 0x000fe20000000800 */
[----:B------:R-:W3:Y:S01]  /*2fb40*/  LDL.LU R241, [R1+0xec] ;  /* 0x0000ec0001f17983 */ /* 0x000ee20000300800 */
[----:B------:R-:W-:Y:S01]  /*2fb50*/  ISETP.LT.AND P1, PT, R242, UR5, !P6 ;  /* 0x00000005f2007c0c */ /* 0x000fe2000f721270 */
[----:B------:R-:W-:Y:S02]  /*2fb60*/  ULDC UR5, c[0x0][0x248] ;  /* 0x0000920000057ab9 */ /* 0x000fe40000000800 */
[----:B------:R-:W3:Y:S07]  /*2fb70*/  LDL.LU R242, [R1+0xf0] ;  /* 0x0000f00001f27983 */ /* 0x000eee0000300800 */
[----:B------:R-:W-:-:S02]  /*2fb80*/  @P0 LOP3.LUT R243, R243, 0x400000, RZ, 0xfc, !PT ;  /* 0x00400000f3f30812 */ /* 0x000fc400078efcff */
[----:B------:R-:W-:Y:S02]  /*2fb90*/  ISETP.LT.AND P2, PT, R252, UR7, !P6 ;  /* 0x00000007fc007c0c */ /* 0x000fe4000f741270 */
[----:B------:R-:W3:Y:S01]  /*2fba0*/  LDL.LU R252, [R1+0xf4] ;  /* 0x0000f40001fc7983 */ /* 0x000ee20000300800 */
[----:B------:R-:W-:Y:S02]  /*2fbb0*/  LOP3.LUT R243, R243, 0xffdfffff, RZ, 0xc0, !PT ;  /* 0xffdffffff3f37812 */ /* 0x000fe400078ec0ff */
[----:B------:R-:W-:Y:S02]  /*2fbc0*/  ISETP.LT.AND P0, PT, R237, UR6, !P6 ;  /* 0x00000006ed007c0c */ /* 0x000fe4000f701270 */
[----:B------:R-:W-:Y:S02]  /*2fbd0*/  @P1 LOP3.LUT R243, R243, 0x200000, RZ, 0xfc, !PT ;  /* 0x00200000f3f31812 */ /* 0x000fe400078efcff */
[----:B----4-:R-:W-:Y:S02]  /*2fbe0*/  ISETP.LT.AND P1, PT, R24, UR8, !P6 ;  /* 0x0000000818007c0c */ /* 0x010fe4000f721270 */
[----:B------:R-:W4:Y:S01]  /*2fbf0*/  LDL.LU R24, [R1+0xf8] ;  /* 0x0000f80001187983 */ /* 0x000f220000300800 */
[----:B------:R-:W-:-:S06]  /*2fc00*/  LOP3.LUT R243, R243, 0xffefffff, RZ, 0xc0, !PT ;  /* 0xffeffffff3f37812 */ /* 0x000fcc00078ec0ff */
[----:B------:R-:W-:Y:S02]  /*2fc10*/  @P0 LOP3.LUT R243, R243, 0x100000, RZ, 0xfc, !PT ;  /* 0x00100000f3f30812 */ /* 0x000fe400078efcff */
[----:B--2---:R-:W-:Y:S02]  /*2fc20*/  ISETP.LT.AND P0, PT, R2, UR9, !P6 ;  /* 0x0000000902007c0c */ /* 0x004fe4000f701270 */
[----:B------:R-:W2:Y:S01]  /*2fc30*/  LDL.LU R2, [R1+0xfc] ;  /* 0x0000fc0001027983 */ /* 0x000ea20000300800 */
[----:B------:R-:W-:-:S04]  /*2fc40*/  LOP3.LUT R243, R243, 0xfff7ffff, RZ, 0xc0, !PT ;  /* 0xfff7fffff3f37812 */ /* 0x000fc800078ec0ff */
[----:B------:R-:W-:Y:S02]  /*2fc50*/  @P2 LOP3.LUT R243, R243, 0x80000, RZ, 0xfc, !PT ;  /* 0x00080000f3f32812 */ /* 0x000fe400078efcff */
[----:B------:R-:W-:Y:S02]  /*2fc60*/  ISETP.LT.AND P2, PT, R239, UR10, !P6 ;  /* 0x0000000aef007c0c */ /* 0x000fe4000f741270 */
        /* <DEDUP_REMOVED lines=10> */
[----:B------:R-:W-:-:S04]  /*2fd10*/  @P2 LOP3.LUT R243, R243, 0x10000, RZ, 0xfc, !PT ;  /* 0x00010000f3f32812 */ /* 0x000fc800078efcff */
[----:B------:R-:W-:-:S04]  /*2fd20*/  LOP3.LUT R243, R243, 0xffff7fff, RZ, 0xc0, !PT ;  /* 0xffff7ffff3f37812 */ /* 0x000fc800078ec0ff */
[----:B------:R-:W-:-:S04]  /*2fd30*/  @P1 LOP3.LUT R243, R243, 0x8000, RZ, 0xfc, !PT ;  /* 0x00008000f3f31812 */ /* 0x000fc800078efcff */
[----:B------:R-:W-:-:S04]  /*2fd40*/  LOP3.LUT R243, R243, 0xffffbfff, RZ, 0xc0, !PT ;  /* 0xffffbffff3f37812 */ /* 0x000fc800078ec0ff */
[----:B------:R-:W-:-:S04]  /*2fd50*/  @P0 LOP3.LUT R243, R243, 0x4000, RZ, 0xfc, !PT ;  /* 0x00004000f3f30812 */ /* 0x000fc800078efcff */
[----:B------:R-:W-:Y:S02]  /*2fd60*/  LOP3.LUT R243, R243, 0xffffdfff, RZ, 0xc0, !PT ;  /* 0xffffdffff3f37812 */ /* 0x000fe400078ec0ff */
[----:B---3--:R-:W-:Y:S02]  /*2fd70*/  ISETP.LT.AND P2, PT, R241, UR13, !P6 ;  /* 0x0000000df1007c0c */ /* 0x008fe4000f741270 */
[----:B------:R-:W3:Y:S01]  /*2fd80*/  LDL.LU R241, [R1+0x10c] ;  /* 0x00010c0001f17983 */ /* 0x000ee20000300800 */
[----:B------:R-:W-:-:S03]  /*2fd90*/  ISETP.LT.AND P1, PT, R242, UR14, !P6 ;  /* 0x0000000ef2007c0c */ /* 0x000fc6000f721270 */
[----:B------:R-:W3:Y:S01]  /*2fda0*/  LDL.LU R242, [R1+0x110] ;  /* 0x0001100001f27983 */ /* 0x000ee20000300800 */
[----:B------:R-:W-:-:S03]  /*2fdb0*/  ISETP.LT.AND P0, PT, R252, UR15, !P6 ;  /* 0x0000000ffc007c0c */ /* 0x000fc6000f701270 */
[----:B------:R-:W3:Y:S03]  /*2fdc0*/  LDL.LU R252, [R1+0x114] ;  /* 0x0001140001fc7983 */ /* 0x000ee60000300800 */
[----:B------:R-:W-:Y:S02]  /*2fdd0*/  @P2 LOP3.LUT R243, R243, 0x2000, RZ, 0xfc, !PT ;  /* 0x00002000f3f32812 */ /* 0x000fe400078efcff */
[----:B----4-:R-:W-:Y:S02]  /*2fde0*/  ISETP.LT.AND P2, PT, R24, UR16, !P6 ;  /* 0x0000001018007c0c */ /* 0x010fe4000f741270 */
[----:B------:R-:W4:Y:S01]  /*2fdf0*/  LDL.LU R24, [R1+0x118] ;  /* 0x0001180001187983 */ /* 0x000f220000300800 */
[----:B------:R-:W-:-:S04]  /*2fe00*/  LOP3.LUT R243, R243, 0xffffefff, RZ, 0xc0, !PT ;  /* 0xffffeffff3f37812 */ /* 0x000fc800078ec0ff */
        /* <DEDUP_REMOVED lines=66> */
[----:B------:R-:W2:Y:S04]  /*30230*/  LDL.LU R2, [R1+0x15c] ;  /* 0x00015c0001027983 */ /* 0x000ea80000300800 */
[----:B------:R-:W2:Y:S01]  /*30240*/  LDL.LU R234, [R1+0x160] ;  /* 0x0001600001ea7983 */ /* 0x000ea20000300800 */
[----:B------:R-:W-:-:S03]  /*30250*/  LOP3.LUT R4, R4, 0xf7ffffff, RZ, 0xc0, !PT ;  /* 0xf7ffffff04047812 */ /* 0x000fc600078ec0ff */
[----:B------:R-:W2:Y:S01]  /*30260*/  LDL.LU R237, [R1+0x164] ;  /* 0x0001640001ed7983 */ /* 0x000ea20000300800 */
        /* <DEDUP_REMOVED lines=32> */
[----:B------:R-:W-:-:S04]  /*30470*/  @P0 LOP3.LUT R4, R4, 0x80000, RZ, 0xfc, !PT ;  /* 0x0008000004040812 */ /* 0x000fc800078efcff */
[----:B------:R-:W-:-:S04]  /*30480*/  LOP3.LUT R4, R4, 0xfffbffff, RZ, 0xc0, !PT ;  /* 0xfffbffff04047812 */ /* 0x000fc800078ec0ff */
[----:B------:R-:W-:Y:S02]  /*30490*/  @P2 LOP3.LUT R4, R4, 0x40000, RZ, 0xfc, !PT ;  /* 0x0004000004042812 */ /* 0x000fe400078efcff */
[----:B------:R-:W-:Y:S02]  /*304a0*/  ISETP.LT.AND P0, PT, R234, UR44, !P6 ;  /* 0x0000002cea007c0c */ /* 0x000fe4000f701270 */
        /* <DEDUP_REMOVED lines=12> */
[----:B------:R-:W-:Y:S01]  /*30570*/  LOP3.LUT R4, R4, 0xffffdfff, RZ, 0xc0, !PT ;  /* 0xffffdfff04047812 */ /* 0x000fe200078ec0ff */
[----:B------:R-:W2:Y:S03]  /*30580*/  LDL R238, [R1+0xeb0] ;  /* 0x000eb00001ee7983 */ /* 0x000ea60000100800 */
[----:B------:R-:W-:-:S04]  /*30590*/  @P0 LOP3.LUT R4, R4, 0x2000, RZ, 0xfc, !PT ;  /* 0x0000200004040812 */ /* 0x000fc800078efcff */
[----:B------:R-:W-:-:S04]  /*305a0*/  LOP3.LUT R4, R4, 0xffffefff, RZ, 0xc0, !PT ;  /* 0xffffefff04047812 */ /* 0x000fc800078ec0ff */
[----:B------:R-:W-:-:S04]  /*305b0*/  @P2 LOP3.LUT R4, R4, 0x1000, RZ, 0xfc, !PT ;  /* 0x0000100004042812 */ /* 0x000fc800078efcff */
[----:B------:R-:W-:Y:S02]  /*305c0*/  LOP3.LUT R4, R4, 0xfffff7ff, RZ, 0xc0, !PT ;  /* 0xfffff7ff04047812 */ /* 0x000fe400078ec0ff */
[----:B------:R-:W-:Y:S02]  /*305d0*/  ISETP.LT.AND P3, PT, R0, UR57, !P6 ;  /* 0x0000003900007c0c */ /* 0x000fe4000f761270 */
[----:B---3--:R-:W-:Y:S02]  /*305e0*/  ISETP.LT.AND P1, PT, R241, UR49, !P6 ;  /* 0x00000031f1007c0c */ /* 0x008fe4000f721270 */
[----:B------:R-:W-:-:S11]  /*305f0*/  ISETP.LT.AND P0, PT, R242, UR50, !P6 ;  /* 0x00000032f2007c0c */ /* 0x000fd6000f701270 */
[----:B------:R-:W-:-:S04]  /*30600*/  @P1 LOP3.LUT R4, R4, 0x800, RZ, 0xfc, !PT ;  /* 0x0000080004041812 */ /* 0x000fc800078efcff */
[----:B------:R-:W-:Y:S02]  /*30610*/  LOP3.LUT R4, R4, 0xfffffbff, RZ, 0xc0, !PT ;  /* 0xfffffbff04047812 */ /* 0x000fe400078ec0ff */
[----:B------:R-:W-:Y:S02]  /*30620*/  ISETP.LT.AND P2, PT, R252, UR51, !P6 ;  /* 0x00000033fc007c0c */ /* 0x000fe4000f741270 */
[----:B------:R-:W-:-:S04]  /*30630*/  @P0 LOP3.LUT R4, R4, 0x400, RZ, 0xfc, !PT ;  /* 0x0000040004040812 */ /* 0x000fc800078efcff */
[----:B------:R-:W-:Y:S02]  /*30640*/  LOP3.LUT R4, R4, 0xfffffdff, RZ, 0xc0, !PT ;  /* 0xfffffdff04047812 */ /* 0x000fe400078ec0ff */
[----:B----4-:R-:W-:-:S05]  /*30650*/  ISETP.LT.AND P1, PT, R24, UR52, !P6 ;  /* 0x0000003418007c0c */ /* 0x010fca000f721270 */
[----:B------:R-:W-:-:S04]  /*30660*/  @P2 LOP3.LUT R4, R4, 0x200, RZ, 0xfc, !PT ;  /* 0x0000020004042812 */ /* 0x000fc800078efcff */
[----:B------:R-:W-:Y:S02]  /*30670*/  LOP3.LUT R4, R4, 0xfffffeff, RZ, 0xc0, !PT ;  /* 0xfffffeff04047812 */ /* 0x000fe400078ec0ff */
[----:B--2---:R-:W-:Y:S02]  /*30680*/  ISETP.LT.AND P0, PT, R2, UR53, !P6 ;  /* 0x0000003502007c0c */ /* 0x004fe4000f701270 */
[----:B------:R-:W-:Y:S02]  /*30690*/  ISETP.LT.AND P2, PT, R13, UR54, !P6 ;  /* 0x000000360d007c0c */ /* 0x000fe4000f741270 */
[----:B------:R-:W-:Y:S01]  /*306a0*/  @P1 LOP3.LUT R4, R4, 0x100, RZ, 0xfc, !PT ;  /* 0x0000010004041812 */ /* 0x000fe200078efcff */
[----:B------:R-:W2:Y:S01]  /*306b0*/  LDL.LU R13, [R1+0x104c] ;  /* 0x00104c00010d7983 */ /* 0x000ea20000300800 */
[----:B------:R-:W-:-:S03]  /*306c0*/  ISETP.LT.AND P1, PT, R16, UR55, !P6 ;  /* 0x0000003710007c0c */ /* 0x000fc6000f721270 */
[----:B------:R-:W3:Y:S04]  /*306d0*/  LDL.LU R16, [R1+0x1048] ;  /* 0x0010480001107983 */ /* 0x000ee80000300800 */
[----:B------:R-:W2:Y:S04]  /*306e0*/  LDL.LU R2, [R1+0x470] ;  /* 0x0004700001027983 */ /* 0x000ea80000300800 */
[----:B------:R-:W4:Y:S01]  /*306f0*/  LDL.LU R227, [R1+0x834] ;  /* 0x0008340001e37983 */ /* 0x000f220000300800 */
[----:B------:R-:W-:-:S03]  /*30700*/  LOP3.LUT R4, R4, 0xffffff7f, RZ, 0xc0, !PT ;  /* 0xffffff7f04047812 */ /* 0x000fc600078ec0ff */
[----:B------:R-:W4:Y:S04]  /*30710*/  LDL.LU R230, [R1+0x848] ;  /* 0x0008480001e67983 */ /* 0x000f280000300800 */
[----:B------:R-:W3:Y:S04]  /*30720*/  LDL.LU R231, [R1+0x830] ;  /* 0x0008300001e77983 */ /* 0x000ee80000300800 */
[----:B------:R-:W3:Y:S04]  /*30730*/  LDL.LU R21, [R1+0x844] ;  /* 0x0008440001157983 */ /* 0x000ee80000300800 */
[----:B------:R-:W3:Y:S01]  /*30740*/  LDL.LU R232, [R1+0x480] ;  /* 0x0004800001e87983 */ /* 0x000ee20000300800 */
[----:B------:R-:W-:-:S03]  /*30750*/  @P0 LOP3.LUT R4, R4, 0x80, RZ, 0xfc, !PT ;  /* 0x0000008004040812 */ /* 0x000fc600078efcff */
[----:B------:R-:W3:Y:S01]  /*30760*/  LDL.LU R233, [R1+0x494] ;  /* 0x0004940001e97983 */ /* 0x000ee20000300800 */
[----:B------:R-:W-:-:S03]  /*30770*/  ISETP.LT.AND P0, PT, R17, UR56, !P6 ;  /* 0x0000003811007c0c */ /* 0x000fc6000f701270 */
[----:B------:R-:W3:Y:S04]  /*30780*/  LDL.LU R235, [R1+0x47c] ;  /* 0x00047c0001eb7983 */ /* 0x000ee80000300800 */
[----:B------:R-:W3:Y:S04]  /*30790*/  LDL.LU R24, [R1+0x490] ;  /* 0x0004900001187983 */ /* 0x000ee80000300800 */
[----:B------:R-:W3:Y:S04]  /*307a0*/  LDL.LU R17, [R1+0x1044] ;  /* 0x0010440001117983 */ /* 0x000ee80000300800 */
[----:B------:R-:W3:Y:S04]  /*307b0*/  LDL.LU R0, [R1+0x1040] ;  /* 0x0010400001007983 */ /* 0x000ee80000300800 */
[----:B------:R-:W3:Y:S04]  /*307c0*/  LDL.LU R237, [R1+0x82c] ;  /* 0x00082c0001ed7983 */ /* 0x000ee80000300800 */
[----:B------:R-:W3:Y:S01]  /*307d0*/  LDL.LU R241, [R1+0x83c] ;  /* 0x00083c0001f17983 */ /* 0x000ee20000300800 */
[----:B------:R-:W-:-:S04]  /*307e0*/  LOP3.LUT R4, R4, 0xffffffbf, RZ, 0xc0, !PT ;  /* 0xffffffbf04047812 */ /* 0x000fc800078ec0ff */
[----:B------:R-:W-:-:S04]  /*307f0*/  @P2 LOP3.LUT R4, R4, 0x40, RZ, 0xfc, !PT ;  /* 0x0000004004042812 */ /* 0x000fc800078efcff */
[----:B------:R-:W-:-:S04]  /*30800*/  LOP3.LUT R4, R4, 0xffffffdf, RZ, 0xc0, !PT ;  /* 0xffffffdf04047812 */ /* 0x000fc800078ec0ff */
[----:B------:R-:W-:-:S04]  /*30810*/  @P1 LOP3.LUT R4, R4, 0x20, RZ, 0xfc, !PT ;  /* 0x0000002004041812 */ /* 0x000fc800078efcff */
[----:B------:R-:W-:Y:S02]  /*30820*/  LOP3.LUT R4, R4, 0xffffffef, RZ, 0xc0, !PT ;  /* 0xffffffef04047812 */ /* 0x000fe400078ec0ff */
[----:B------:R-:W-:Y:S02]  /*30830*/  ISETP.LT.AND P2, PT, R10, UR58, !P6 ;  /* 0x0000003a0a007c0c */ /* 0x000fe4000f741270 */
[----:B------:R-:W3:Y:S01]  /*30840*/  LDL.LU R10, [R1+0x103c] ;  /* 0x00103c00010a7983 */ /* 0x000ee20000300800 */
[----:B------:R-:W-:Y:S02]  /*30850*/  @P0 LOP3.LUT R4, R4, 0x10, RZ, 0xfc, !PT ;  /* 0x0000001004040812 */ /* 0x000fe400078efcff */
[----:B------:R-:W-:Y:S02]  /*30860*/  ISETP.LT.AND P1, PT, R14, UR59, !P6 ;  /* 0x0000003b0e007c0c */ /* 0x000fe4000f721270 */
[----:B------:R-:W3:Y:S01]  /*30870*/  LDL.LU R14, [R1+0x1038] ;  /* 0x00103800010e7983 */ /* 0x000ee20000300800 */
[----:B------:R-:W-:-:S02]  /*30880*/  ISETP.LT.AND P0, PT, R15, UR60, !P6 ;  /* 0x0000003c0f007c0c */ /* 0x000fc4000f701270 */
[----:B------:R-:W-:Y:S01]  /*30890*/  ISETP.LT.AND P6, PT, R12, UR61, !P6 ;  /* 0x0000003d0c007c0c */ /* 0x000fe2000f7c1270 */
[----:B------:R-:W3:Y:S04]  /*308a0*/  LDL.LU R15, [R1+0x1034] ;  /* 0x00103400010f7983 */ /* 0x000ee80000300800 */
[----:B------:R-:W3:Y:S04]  /*308b0*/  LDL.LU R12, [R1+0x1030] ;  /* 0x00103000010c7983 */ /* 0x000ee80000300800 */
[----:B------:R-:W3:Y:S04]  /*308c0*/  LDL.LU R236, [R1+0x828] ;  /* 0x0008280001ec7983 */ /* 0x000ee80000300800 */
[----:B------:R-:W3:Y:S04]  /*308d0*/  LDL.LU R234, [R1+0x838] ;  /* 0x0008380001ea7983 */ /* 0x000ee80000300800 */
[----:B------:R-:W3:Y:S04]  /*308e0*/  LDL.LU R239, [R1+0x478] ;  /* 0x0004780001ef7983 */ /* 0x000ee80000300800 */
[----:B------:R-:W3:Y:S04]  /*308f0*/  LDL.LU R240, [R1+0x488] ;  /* 0x0004880001f07983 */ /* 0x000ee80000300800 */
[----:B------:R-:W3:Y:S04]  /*30900*/  LDL.LU R242, [R1+0x474] ;  /* 0x0004740001f27983 */ /* 0x000ee80000300800 */
[----:B------:R-:W3:Y:S01]  /*30910*/  LDL.LU R252, [R1+0x484] ;  /* 0x0004840001fc7983 */ /* 0x000ee20000300800 */
[----:B--2---:R-:W-:-:S03]  /*30920*/  IMAD.IADD R2, R2, 0x1, R13 ;  /* 0x0000000102027824 */ /* 0x004fc600078e020d */
[----:B------:R-:W2:Y:S04]  /*30930*/  LDL.LU R13, [R1+0x102c] ;  /* 0x00102c00010d7983 */ /* 0x000ea80000300800 */
[----:B------:R-:W2:Y:S01]  /*30940*/  LDL.LU R226, [R1+0x854] ;  /* 0x0008540001e27983 */ /* 0x000ea20000300800 */
[----:B----4-:R-:W-:-:S03]  /*30950*/  PRMT R20, R230, 0x5410, R227 ;  /* 0x00005410e6147816 */ /* 0x010fc600000000e3 */
[----:B------:R-:W2:Y:S04]  /*30960*/  LDL.LU R228, [R1+0x864] ;  /* 0x0008640001e47983 */ /* 0x000ea80000300800 */
[----:B------:R-:W4:Y:S01]  /*30970*/  LDL.LU R229, [R1+0x840] ;  /* 0x0008400001e57983 */ /* 0x000f220000300800 */
[----:B---3--:R-:W-:-:S03]  /*30980*/  PRMT R21, R21, 0x5410, R231 ;  /* 0x0000541015157816 */ /* 0x008fc600000000e7 */
[----:B------:R-:W4:Y:S04]  /*30990*/  LDL.LU R227, [R1+0x85c] ;  /* 0x00085c0001e37983 */ /* 0x000f280000300800 */
[----:B------:R-:W3:Y:S01]  /*309a0*/  LDL.LU R231, [R1+0x498] ;  /* 0x0004980001e77983 */ /* 0x000ee20000300800 */
[----:B------:R-:W-:-:S03]  /*309b0*/  PRMT R22, R233, 0x5410, R232 ;  /* 0x00005410e9167816 */ /* 0x000fc600000000e8 */
[----:B------:R-:W3:Y:S01]  /*309c0*/  LDL.LU R233, [R1+0x4a8] ;  /* 0x0004a80001e97983 */ /* 0x000ee20000300800 */
[----:B------:R-:W-:-:S03]  /*309d0*/  PRMT R23, R24, 0x5410, R235 ;  /* 0x0000541018177816 */ /* 0x000fc600000000eb */
[----:B------:R-:W3:Y:S04]  /*309e0*/  LDL.LU R235, [R1+0x48c] ;  /* 0x00048c0001eb7983 */ /* 0x000ee80000300800 */
[----:B------:R0:W-:Y:S02]  /*309f0*/  STSM.16.M88.4 [R2], R20 ;  /* 0x0000001402007844 */ /* 0x0001e40000000200 */
[----:B0-----:R-:W-:Y:S02]  /*30a00*/  PRMT R20, R241, 0x5410, R237 ;  /* 0x00005410f1147816 */ /* 0x001fe400000000ed */
[----:B------:R-:W3:Y:S01]  /*30a10*/  LDL.LU R237, [R1+0x4a0] ;  /* 0x0004a00001ed7983 */ /* 0x000ee20000300800 */
[----:B------:R-:W0:Y:S03]  /*30a20*/  S2R R241, SR_TID.X ;  /* 0x0000000000f17919 */ /* 0x000e260000002100 */
[----:B------:R-:W3:Y:S04]  /*30a30*/  LDL.LU R230, [R1+0x860] ;  /* 0x0008600001e67983 */ /* 0x000ee80000300800 */
[----:B------:R-:W3:Y:S01]  /*30a40*/  LDL.LU R232, [R1+0x874] ;  /* 0x0008740001e87983 */ /* 0x000ee20000300800 */
[----:B------:R-:W-:-:S03]  /*30a50*/  PRMT R21, R234, 0x5410, R236 ;  /* 0x00005410ea157816 */ /* 0x000fc600000000ec */
[----:B------:R-:W3:Y:S01]  /*30a60*/  LDL.LU R236, [R1+0x858] ;  /* 0x0008580001ec7983 */ /* 0x000ee20000300800 */
[----:B0-----:R-:W-:-:S03]  /*30a70*/  LOP3.LUT R27, R241, 0xff, RZ, 0xc0, !PT ;  /* 0x000000fff11b7812 */ /* 0x001fc600078ec0ff */
[----:B------:R-:W3:Y:S01]  /*30a80*/  LDL.LU R234, [R1+0x86c] ;  /* 0x00086c0001ea7983 */ /* 0x000ee20000300800 */
[----:B------:R-:W-:-:S03]  /*30a90*/  PRMT R22, R240, 0x5410, R239 ;  /* 0x00005410f0167816 */ /* 0x000fc600000000ef */
[----:B------:R-:W3:Y:S04]  /*30aa0*/  LDL.LU R239, [R1+0x4a4] ;  /* 0x0004a40001ef7983 */ /* 0x000ee80000300800 */
[----:B------:R-:W3:Y:S01]  /*30ab0*/  LDL.LU R240, [R1+0x4b8] ;  /* 0x0004b80001f07983 */ /* 0x000ee20000300800 */
[----:B------:R-:W-:-:S03]  /*30ac0*/  PRMT R23, R252, 0x5410, R242 ;  /* 0x00005410fc177816 */ /* 0x000fc600000000f2 */
[----:B------:R-:W3:Y:S04]  /*30ad0*/  LDL.LU R241, [R1+0x49c] ;  /* 0x00049c0001f17983 */ /* 0x000ee80000300800 */
[----:B------:R-:W3:Y:S01]  /*30ae0*/  LDL.LU R252, [R1+0x4b0] ;  /* 0x0004b00001fc7983 */ /* 0x000ee20000300800 */
[----:B------:R-:W-:Y:S01]  /*30af0*/  BAR.SYNC.DEFER_BLOCKING 0x0 ;  /* 0x0000000000007b1d */ /* 0x000fe20000010000 */
[----:B------:R-:W-:Y:S01]  /*30b00*/  LEA R242, R27, UR4, 0x4 ;  /* 0x000000041bf27c11 */ /* 0x000fe2000f8e20ff */
[----:B------:R-:W-:-:S04]  /*30b10*/  VIADD R11, R238, UR5 ;  /* 0x00000005ee0b7c36 */ /* 0x000fc80008000000 */
[----:B------:R-:W-:Y:S01]  /*30b20*/  ULDC UR5, c[0x0][0x248] ;  /* 0x0000920000057ab9 */ /* 0x000fe20000000800 */
[----:B------:R-:W-:Y:S01]  /*30b30*/  ULDC UR4, c[0x0][0x248] ;  /* 0x0000920000047ab9 */ /* 0x000fe20000000800 */
[----:B------:R-:W-:Y:S01]  /*30b40*/  LDS.128 R176, [R242] ;  /* 0x00000000f2b07984 */ /* 0x000fe20000000c00 */
[----:B------:R-:W-:Y:S06]  /*30b50*/  BAR.SYNC.DEFER_BLOCKING 0x0 ;  /* 0x0000000000007b1d */ /* 0x000fec0000010000 */
[----:B------:R2:W-:Y:S02]  /*30b60*/  STSM.16.M88.4 [R2], R20 ;  /* 0x0000001402007844 */ /* 0x0005e40000000200 */
[----:B------:R-:W-:Y:S06]  /*30b70*/  BAR.SYNC.DEFER_BLOCKING 0x0 ;  /* 0x0000000000007b1d */ /* 0x000fec0000010000 */
[----:B------:R-:W0:Y:S01]  /*30b80*/  LDS.128 R172, [R242] ;  /* 0x00000000f2ac7984 */ /* 0x000e220000000c00 */
[----:B--2---:R-:W-:-:S03]  /*30b90*/  PRMT R20, R228, 0x5410, R226 ;  /* 0x00005410e4147816 */ /* 0x004fc600000000e2 */
[----:B------:R-:W2:Y:S04]  /*30ba0*/  LDL.LU R226, [R1+0x870] ;  /* 0x0008700001e27983 */ /* 0x000ea80000300800 */
[----:B------:R-:W2:Y:S01]  /*30bb0*/  LDL.LU R228, [R1+0x884] ;  /* 0x0008840001e47983 */ /* 0x000ea20000300800 */
[----:B----4-:R-:W-:-:S03]  /*30bc0*/  PRMT R21, R227, 0x5410, R229 ;  /* 0x00005410e3157816 */ /* 0x010fc600000000e5 */
[----:B------:R-:W4:Y:S04]  /*30bd0*/  LDL.LU R229, [R1+0x868] ;  /* 0x0008680001e57983 */ /* 0x000f280000300800 */
[----:B------:R-:W4:Y:S01]  /*30be0*/  LDL.LU R227, [R1+0x87c] ;  /* 0x00087c0001e37983 */ /* 0x000f220000300800 */
[----:B---3--:R-:W-:-:S03]  /*30bf0*/  PRMT R22, R233, 0x5410, R231 ;  /* 0x00005410e9167816 */ /* 0x008fc600000000e7 */
[----:B------:R-:W3:Y:S04]  /*30c00*/  LDL.LU R231, [R1+0x4b4] ;  /* 0x0004b40001e77983 */ /* 0x000ee80000300800 */
[----:B------:R-:W3:Y:S01]  /*30c10*/  LDL.LU R233, [R1+0x4c8] ;  /* 0x0004c80001e97983 */ /* 0x000ee20000300800 */
[----:B------:R-:W-:Y:S01]  /*30c20*/  PRMT R23, R237, 0x5410, R235 ;  /* 0x00005410ed177816 */ /* 0x000fe200000000eb */
[----:B------:R-:W-:Y:S06]  /*30c30*/  BAR.SYNC.DEFER_BLOCKING 0x0 ;  /* 0x0000000000007b1d */ /* 0x000fec0000010000 */
[----:B------:R-:W3:Y:S04]  /*30c40*/  LDL.LU R235, [R1+0x4ac] ;  /* 0x0004ac0001eb7983 */ /* 0x000ee80000300800 */
[----:B------:R-:W3:Y:S04]  /*30c50*/  LDL.LU R237, [R1+0x4c0] ;  /* 0x0004c00001ed7983 */ /* 0x000ee80000300800 */
[----:B------:R1:W-:Y:S01]  /*30c60*/  STSM.16.M88.4 [R2], R20 ;  /* 0x0000001402007844 */ /* 0x0003e20000000200 */
[----:B------:R-:W-:Y:S01]  /*30c70*/  BAR.SYNC.DEFER_BLOCKING 0x0 ;  /* 0x0000000000007b1d */ /* 0x000fe20000010000 */
[----:B-1----:R-:W-:-:S05]  /*30c80*/  PRMT R20, R232, 0x5410, R230 ;  /* 0x00005410e8147816 */ /* 0x002fca00000000e6 */
[----:B------:R-:W3:Y:S01]  /*30c90*/  LDL.LU R230, [R1+0x880] ;  /* 0x0008800001e67983 */ /* 0x000ee20000300800 */
[----:B------:R-:W-:-:S03]  /*30ca0*/  PRMT R21, R234, 0x5410, R236 ;  /* 0x00005410ea157816 */ /* 0x000fc600000000ec */
[----:B------:R-:W3:Y:S01]  /*30cb0*/  LDL.LU R232, [R1+0x894] ;  /* 0x0008940001e87983 */ /* 0x000ee20000300800 */
[----:B------:R-:W-:-:S03]  /*30cc0*/  PRMT R22, R240, 0x5410, R239 ;  /* 0x00005410f0167816 */ /* 0x000fc600000000ef */
[----:B------:R-:W3:Y:S04]  /*30cd0*/  LDL.LU R236, [R1+0x878] ;  /* 0x0008780001ec7983 */ /* 0x000ee80000300800 */
[----:B------:R-:W3:Y:S01]  /*30ce0*/  LDL.LU R234, [R1+0x88c] ;  /* 0x00088c0001ea7983 */ /* 0x000ee20000300800 */
[----:B------:R-:W-:-:S03]  /*30cf0*/  PRMT R23, R252, 0x5410, R241 ;  /* 0x00005410fc177816 */ /* 0x000fc600000000f1 */
[----:B------:R-:W3:Y:S04]  /*30d00*/  LDL.LU R239, [R1+0x4c4] ;  /* 0x0004c40001ef7983 */ /* 0x000ee80000300800 */
[----:B------:R-:W3:Y:S04]  /*30d10*/  LDL.LU R240, [R1+0x4d8] ;  /* 0x0004d80001f07983 */ /* 0x000ee80000300800 */
[----:B------:R-:W3:Y:S04]  /*30d20*/  LDL.LU R241, [R1+0x4bc] ;  /* 0x0004bc0001f17983 */ /* 0x000ee80000300800 */
[----:B------:R-:W3:Y:S04]  /*30d30*/  LDL.LU R252, [R1+0x4d0] ;  /* 0x0004d00001fc7983 */ /* 0x000ee80000300800 */
[----:B------:R-:W1:Y:S01]  /*30d40*/  LDS.128 R168, [R242] ;  /* 0x00000000f2a87984 */ /* 0x000e620000000c00 */
[----:B------:R-:W-:Y:S06]  /*30d50*/  BAR.SYNC.DEFER_BLOCKING 0x0 ;  /* 0x0000000000007b1d */ /* 0x000fec0000010000 */
[----:B------:R2:W-:Y:S02]  /*30d60*/  STSM.16.M88.4 [R2], R20 ;  /* 0x0000001402007844 */ /* 0x0005e40000000200 */
[----:B------:R-:W-:Y:S06]  /*30d70*/  BAR.SYNC.DEFER_BLOCKING 0x0 ;  /* 0x0000000000007b1d */ /* 0x000fec0000010000 */
[----:B------:R-:W1:Y:S01]  /*30d80*/  LDS.128 R164, [R242] ;  /* 0x00000000f2a47984 */ /* 0x000e620000000c00 */
        /* <DEDUP_REMOVED lines=15> */
[----:B0-----:R-:W-:-:S05]  /*30e80*/  PRMT R20, R232, 0x5410, R230 ;  /* 0x00005410e8147816 */ /* 0x001fca00000000e6 */
[----:B------:R-:W3:Y:S01]  /*30e90*/  LDL.LU R230, [R1+0x8a0] ;  /* 0x0008a00001e67983 */ /* 0x000ee20000300800 */
[----:B------:R-:W-:-:S03]  /*30ea0*/  PRMT R21, R234, 0x5410, R236 ;  /* 0x00005410ea157816 */ /* 0x000fc600000000ec */
[----:B------:R-:W3:Y:S01]  /*30eb0*/  LDL.LU R232, [R1+0x8b4] ;  /* 0x0008b40001e87983 */ /* 0x000ee20000300800 */
[----:B------:R-:W-:-:S03]  /*30ec0*/  PRMT R22, R240, 0x5410, R239 ;  /* 0x00005410f0167816 */ /* 0x000fc600000000ef */
[----:B------:R-:W3:Y:S04]  /*30ed0*/  LDL.LU R236, [R1+0x898] ;  /* 0x0008980001ec7983 */ /* 0x000ee80000300800 */
[----:B------:R-:W3:Y:S04]  /*30ee0*/  LDL.LU R234, [R1+0x8ac] ;  /* 0x0008ac0001ea7983 */ /* 0x000ee80000300800 */
[----:B------:R-:W3:Y:S01]  /*30ef0*/  LDL.LU R239, [R1+0x4e4] ;  /* 0x0004e40001ef7983 */ /* 0x000ee20000300800 */
[----:B------:R-:W-:-:S03]  /*30f00*/  PRMT R23, R252, 0x5410, R241 ;  /* 0x00005410fc177816 */ /* 0x000fc600000000f1 */
[----:B------:R-:W3:Y:S04]  /*30f10*/  LDL.LU R240, [R1+0x4f8] ;  /* 0x0004f80001f07983 */ /* 0x000ee80000300800 */
[----:B------:R-:W3:Y:S04]  /*30f20*/  LDL.LU R241, [R1+0x4dc] ;  /* 0x0004dc0001f17983 */ /* 0x000ee80000300800 */
[----:B------:R-:W3:Y:S04]  /*30f30*/  LDL.LU R252, [R1+0x4f0] ;  /* 0x0004f00001fc7983 */ /* 0x000ee80000300800 */
[----:B------:R-:W0:Y:S01]  /*30f40*/  LDS.128 R160, [R242] ;  /* 0x00000000f2a07984 */ /* 0x000e220000000c00 */
        /* <DEDUP_REMOVED lines=111> */
[----:B------:R-:W4:Y:S04]  /*31640*/  LDL.LU R235, [R1+0x54c] ;  /* 0x00054c0001eb7983 */ /* 0x000f280000300800 */
[----:B------:R-:W4:Y:S04]  /*31650*/  LDL.LU R237, [R1+0x560] ;  /* 0x0005600001ed7983 */ /* 0x000f280000300800 */
[----:B------:R0:W-:Y:S01]  /*31660*/  STSM.16.M88.4 [R2], R20 ;  /* 0x0000001402007844 */ /* 0x0001e20000000200 */
[----:B------:R-:W-:Y:S01]  /*31670*/  BAR.SYNC.DEFER_BLOCKING 0x0 ;  /* 0x0000000000007b1d */ /* 0x000fe20000010000 */
[----:B0-----:R-:W-:-:S05]  /*31680*/  PRMT R20, R232, 0x5410, R230 ;  /* 0x00005410e8147816 */ /* 0x001fca00000000e6 */
[----:B------:R-:W4:Y:S01]  /*31690*/  LDL.LU R230, [R1+0x920] ;  /* 0x0009200001e67983 */ /* 0x000f220000300800 */
[----:B------:R-:W-:-:S03]  /*316a0*/  PRMT R21, R234, 0x5410, R236 ;  /* 0x00005410ea157816 */ /* 0x000fc600000000ec */
[----:B------:R-:W4:Y:S01]  /*316b0*/  LDL.LU R232, [R1+0x934] ;  /* 0x0009340001e87983 */ /* 0x000f220000300800 */
[----:B------:R-:W-:-:S03]  /*316c0*/  PRMT R22, R240, 0x5410, R239 ;  /* 0x00005410f0167816 */ /* 0x000fc600000000ef */
[----:B------:R-:W4:Y:S04]  /*316d0*/  LDL.LU R236, [R1+0x918] ;  /* 0x0009180001ec7983 */ /* 0x000f280000300800 */
[----:B------:R-:W4:Y:S04]  /*316e0*/  LDL.LU R234, [R1+0x92c] ;  /* 0x00092c0001ea7983 */ /* 0x000f280000300800 */
[----:B------:R-:W4:Y:S01]  /*316f0*/  LDL.LU R239, [R1+0x564] ;  /* 0x0005640001ef7983 */ /* 0x000f220000300800 */
[----:B------:R-:W-:-:S03]  /*31700*/  PRMT R23, R252, 0x5410, R241 ;  /* 0x00005410fc177816 */ /* 0x000fc600000000f1 */
[----:B------:R-:W4:Y:S04]  /*31710*/  LDL.LU R240, [R1+0x578] ;  /* 0x0005780001f07983 */ /* 0x000f280000300800 */
[----:B------:R-:W4:Y:S04]  /*31720*/  LDL.LU R241, [R1+0x55c] ;  /* 0x00055c0001f17983 */ /* 0x000f280000300800 */
[----:B------:R-:W4:Y:S04]  /*31730*/  LDL.LU R252, [R1+0x570] ;  /* 0x0005700001fc7983 */ /* 0x000f280000300800 */
[----:B------:R-:W0:Y:S01]  /*31740*/  LDS.128 R128, [R242] ;  /* 0x00000000f2807984 */ /* 0x000e220000000c00 */
[----:B------:R-:W-:Y:S06]  /*31750*/  BAR.SYNC.DEFER_BLOCKING 0x0 ;  /* 0x0000000000007b1d */ /* 0x000fec0000010000 */
[----:B------:R-:W4:Y:S04]  /*31760*/  LDL.LU R222, [R1+0x930] ;  /* 0x0009300001de7983 */ /* 0x000f280000300800 */
[----:B------:R-:W4:Y:S04]  /*31770*/  LDL.LU R224, [R1+0x944] ;  /* 0x0009440001e07983 */ /* 0x000f280000300800 */
[----:B------:R2:W-:Y:S01]  /*31780*/  STSM.16.M88.4 [R2], R20 ;  /* 0x0000001402007844 */ /* 0x0005e20000000200 */
[----:B------:R-:W-:Y:S06]  /*31790*/  BAR.SYNC.DEFER_BLOCKING 0x0 ;  /* 0x0000000000007b1d */ /* 0x000fec0000010000 */
[----:B------:R-:W0:Y:S01]  /*317a0*/  LDS.128 R124, [R242] ;  /* 0x00000000f27c7984 */ /* 0x000e220000000c00 */
[----:B------:R-:W-:Y:S01]  /*317b0*/  VIADD R18, R11, UR5 ;  /* 0x000000050b127c36 */ /* 0x000fe20008000000 */
[----:B------:R-:W-:Y:S01]  /*317c0*/  ULDC UR5, c[0x0][0x248] ;  /* 0x0000920000057ab9 */ /* 0x000fe20000000800 */
[----:B--2---:R-:W-:-:S02]  /*317d0*/  PRMT R20, R228, 0x5410, R226 ;  /* 0x00005410e4147816 */ /* 0x004fc400000000e2 */
[----:B------:R-:W2:Y:S01]  /*317e0*/  LDL.LU R226, [R1+0x928] ;  /* 0x0009280001e27983 */ /* 0x000ea20000300800 */
[----:B---3--:R-:W-:-:S03]  /*317f0*/  PRMT R22, R233, 0x5410, R231 ;  /* 0x00005410e9167816 */ /* 0x008fc600000000e7 */
[----:B------:R-:W2:Y:S04]  /*31800*/  LDL.LU R231, [R1+0x93c] ;  /* 0x00093c0001e77983 */ /* 0x000ea80000300800 */
[----:B------:R-:W3:Y:S04]  /*31810*/  LDL.LU R228, [R1+0x574] ;  /* 0x0005740001e47983 */ /* 0x000ee80000300800 */
[----:B------:R-:W3:Y:S01]  /*31820*/  LDL.LU R233, [R1+0x588] ;  /* 0x0005880001e97983 */ /* 0x000ee20000300800 */
[----:B----4-:R-:W-:Y:S02]  /*31830*/  PRMT R21, R227, 0x5410, R229 ;  /* 0x00005410e3157816 */ /* 0x010fe400000000e5 */
[----:B------:R-:W-:Y:S01]  /*31840*/  PRMT R23, R237, 0x5410, R235 ;  /* 0x00005410ed177816 */ /* 0x000fe200000000eb */
[----:B------:R-:W-:Y:S06]  /*31850*/  BAR.SYNC.DEFER_BLOCKING 0x0 ;  /* 0x0000000000007b1d */ /* 0x000fec0000010000 */
[----:B------:R-:W4:Y:S04]  /*31860*/  LDL.LU R235, [R1+0x56c] ;  /* 0x00056c0001eb7983 */ /* 0x000f280000300800 */
[----:B------:R-:W4:Y:S04]  /*31870*/  LDL.LU R237, [R1+0x580] ;  /* 0x0005800001ed7983 */ /* 0x000f280000300800 */
[----:B------:R1:W-:Y:S01]  /*31880*/  STSM.16.M88.4 [R2], R20 ;  /* 0x0000001402007844 */ /* 0x0003e20000000200 */
[----:B------:R-:W-:Y:S01]  /*31890*/  VIADD R19, R18, UR5 ;  /* 0x0000000512137c36 */ /* 0x000fe20008000000 */
[----:B------:R-:W-:Y:S01]  /*318a0*/  ULDC UR5, c[0x0][0x248] ;  /* 0x0000920000057ab9 */ /* 0x000fe20000000800 */
[----:B------:R-:W-:Y:S01]  /*318b0*/  BAR.SYNC.DEFER_BLOCKING 0x0 ;  /* 0x0000000000007b1d */ /* 0x000fe20000010000 */
[----:B-1----:R-:W-:-:S05]  /*318c0*/  PRMT R20, R232, 0x5410, R230 ;  /* 0x00005410e8147816 */ /* 0x002fca00000000e6 */
[----:B------:R-:W4:Y:S01]  /*318d0*/  LDL.LU R230, [R1+0x940] ;  /* 0x0009400001e67983 */ /* 0x000f220000300800 */
[----:B------:R-:W-:-:S03]  /*318e0*/  PRMT R21, R234, 0x5410, R236 ;  /* 0x00005410ea157816 */ /* 0x000fc600000000ec */
[----:B------:R-:W4:Y:S01]  /*318f0*/  LDL.LU R232, [R1+0x9bc] ;  /* 0x0009bc0001e87983 */ /* 0x000f220000300800 */
[----:B------:R-:W-:-:S03]  /*31900*/  PRMT R22, R240, 0x5410, R239 ;  /* 0x00005410f0167816 */ /* 0x000fc600000000ef */
[----:B------:R-:W4:Y:S04]  /*31910*/  LDL.LU R236, [R1+0x938] ;  /* 0x0009380001ec7983 */ /* 0x000f280000300800 */
[----:B------:R-:W4:Y:S01]  /*31920*/  LDL.LU R239, [R1+0x9b8] ;  /* 0x0009b80001ef7983 */ /* 0x000f220000300800 */
[----:B------:R-:W-:-:S03]  /*31930*/  PRMT R23, R252, 0x5410, R241 ;  /* 0x00005410fc177816 */ /* 0x000fc600000000f1 */
[----:B------:R-:W4:Y:S04]  /*31940*/  LDL.LU R234, [R1+0x584] ;  /* 0x0005840001ea7983 */ /* 0x000f280000300800 */
[----:B------:R-:W4:Y:S04]  /*31950*/  LDL.LU R240, [R1+0x7b0] ;  /* 0x0007b00001f07983 */ /* 0x000f280000300800 */
[----:B------:R-:W4:Y:S04]  /*31960*/  LDL.LU R241, [R1+0x57c] ;  /* 0x00057c0001f17983 */ /* 0x000f280000300800 */
[----:B------:R-:W4:Y:S01]  /*31970*/  LDL.LU R252, [R1+0x5fc] ;  /* 0x0005fc0001fc7983 */ /* 0x000f220000300800 */
[----:B------:R-:W-:Y:S01]  /*31980*/  VIADD R24, R19, UR5 ;  /* 0x0000000513187c36 */ /* 0x000fe20008000000 */
[----:B------:R-:W-:-:S02]  /*31990*/  ULDC UR5, c[0x0][0x248] ;  /* 0x0000920000057ab9 */ /* 0x000fc40000000800 */
[----:B------:R-:W1:Y:S01]  /*319a0*/  LDS.128 R120, [R242] ;  /* 0x00000000f2787984 */ /* 0x000e620000000c00 */
[----:B------:R-:W-:Y:S01]  /*319b0*/  VIADD R25, R24, UR5 ;  /* 0x0000000518197c36 */ /* 0x000fe20008000000 */
[----:B------:R-:W-:Y:S01]  /*319c0*/  ULDC UR5, c[0x0][0x248] ;  /* 0x0000920000057ab9 */ /* 0x000fe20000000800 */
[----:B------:R-:W-:Y:S02]  /*319d0*/  BAR.SYNC.DEFER_BLOCKING 0x0 ;  /* 0x0000000000007b1d */ /* 0x000fe40000010000 */
[----:B------:R-:W-:-:S04]  /*319e0*/  VIADD R26, R25, UR5 ;  /* 0x00000005191a7c36 */ /* 0x000fc80008000000 */
[----:B------:R-:W-:Y:S02]  /*319f0*/  ULDC UR5, c[0x0][0x248] ;  /* 0x0000920000057ab9 */ /* 0x000fe40000000800 */
[----:B------:R-:W-:Y:S01]  /*31a00*/  VIADD R27, R26, UR5 ;  /* 0x000000051a1b7c36 */ /* 0x000fe20008000000 */
[----:B------:R-:W-:-:S03]  /*31a10*/  ULDC UR5, c[0x0][0x248] ;  /* 0x0000920000057ab9 */ /* 0x000fc60000000800 */
        /* <DEDUP_REMOVED lines=67> */
[----:B------:R0:W-:Y:S01]  /*31e50*/  STSM.16.M88.4 [R2], R20 ;  /* 0x0000001402007844 */ /* 0x0001e20000000200 */
[----:B------:R-:W-:Y:S02]  /*31e60*/  ULDC UR5, c[0x0][0x248] ;  /* 0x0000920000057ab9 */ /* 0x000fe40000000800 */
        /* <DEDUP_REMOVED lines=14> */
[----:B------:R-:W-:Y:S01]  /*31f50*/  ULDC UR4, c[0x0][0x248] ;  /* 0x0000920000047ab9 */ /* 0x000fe20000000800 */
[----:B------:R-:W1:Y:S02]  /*31f60*/  LDS.128 R116, [R242] ;  /* 0x00000000f2747984 */ /* 0x000e640000000c00 */
        /* <DEDUP_REMOVED lines=9> */
[----:B0-----:R-:W-:Y:S01]  /*32000*/  PRMT R20, R224, 0x5410, R222 ;  /* 0x00005410e0147816 */ /* 0x001fe200000000de */
[----:B------:R-:W-:Y:S02]  /*32010*/  ULDC UR5, c[0x0][0x248] ;  /* 0x0000920000057ab9 */ /* 0x000fe40000000800 */
[----:B------:R-:W-:Y:S01]  /*32020*/  VIADD R207, R205, UR4 ;  /* 0x00000004cdcf7c36 */ /* 0x000fe20008000000 */
[----:B------:R-:W-:Y:S01]  /*32030*/  ULDC UR4, c[0x0][0x248] ;  /* 0x0000920000047ab9 */ /* 0x000fe20000000800 */
[----:B--2---:R-:W-:Y:S02]  /*32040*/  PRMT R21, R231, 0x5410, R226 ;  /* 0x00005410e7157816 */ /* 0x004fe400000000e2 */
[----:B------:R-:W-:Y:S01]  /*32050*/  VIADD R209, R207, UR4 ;  /* 0x00000004cfd17c36 */ /* 0x000fe20008000000 */
[----:B------:R-:W-:Y:S01]  /*32060*/  ULDC UR4, c[0x0][0x248] ;  /* 0x0000920000047ab9 */ /* 0x000fe20000000800 */
[----:B---3--:R-:W-:-:S02]  /*32070*/  PRMT R22, R233, 0x5410, R228 ;  /* 0x00005410e9167816 */ /* 0x008fc400000000e4 */
        /* <DEDUP_REMOVED lines=8> */
[----:B----4-:R-:W-:Y:S01]  /*32100*/  PRMT R23, R237, 0x5410, R235 ;  /* 0x00005410ed177816 */ /* 0x010fe200000000eb */
[----:B------:R-:W-:Y:S01]  /*32110*/  BAR.SYNC.DEFER_BLOCKING 0x0 ;  /* 0x0000000000007b1d */ /* 0x000fe20000010000 */
[----:B------:R-:W-:-:S04]  /*32120*/  VIADD R219, R217, UR4 ;  /* 0x00000004d9db7c36 */ /* 0x000fc80008000000 */
[----:B------:R-:W-:Y:S01]  /*32130*/  VIADD R221, R219, UR5 ;  /* 0x00000005dbdd7c36 */ /* 0x000fe20008000000 */
[----:B------:R-:W-:Y:S01]  /*32140*/  ULDC UR4, c[0x0][0x248] ;  /* 0x0000920000047ab9 */ /* 0x000fe20000000800 */
[----:B------:R-:W-:Y:S01]  /*32150*/  ULDC UR5, c[0x0][0x248] ;  /* 0x0000920000057ab9 */ /* 0x000fe20000000800 */
[----:B------:R0:W-:Y:S01]  /*32160*/  STSM.16.M88.4 [R2], R20 ;  /* 0x0000001402007844 */ /* 0x0001e20000000200 */
[----:B------:R-:W-:Y:S01]  /*32170*/  BAR.SYNC.DEFER_BLOCKING 0x0 ;  /* 0x0000000000007b1d */ /* 0x000fe20000010000 */
[----:B------:R-:W-:-:S05]  /*32180*/  VIADD R223, R221, UR4 ;  /* 0x00000004dddf7c36 */ /* 0x000fca0008000000 */
[----:B------:R-:W-:Y:S02]  /*32190*/  ULDC UR4, c[0x0][0x248] ;  /* 0x0000920000047ab9 */ /* 0x000fe40000000800 */
[----:B------:R-:W-:Y:S01]  /*321a0*/  VIADD R225, R223, UR4 ;  /* 0x00000004dfe17c36 */ /* 0x000fe20008000000 */
[----:B------:R-:W-:-:S03]  /*321b0*/  ULDC UR4, c[0x0][0x248] ;  /* 0x0000920000047ab9 */ /* 0x000fc60000000800 */
[----:B------:R-:W-:Y:S01]  /*321c0*/  VIADD R227, R225, UR4 ;  /* 0x00000004e1e37c36 */ /* 0x000fe20008000000 */
[----:B------:R-:W-:-:S03]  /*321d0*/  ULDC UR4, c[0x0][0x248] ;  /* 0x0000920000047ab9 */ /* 0x000fc60000000800 */
[----:B------:R-:W-:Y:S01]  /*321e0*/  VIADD R229, R227, UR5 ;  /* 0x00000005e3e57c36 */ /* 0x000fe20008000000 */
[----:B------:R-:W-:Y:S01]  /*321f0*/  ULDC UR5, c[0x0][0x248] ;  /* 0x0000920000057ab9 */ /* 0x000fe20000000800 */
[----:B------:R-:W2:Y:S02]  /*32200*/  LDS.128 R112, [R242] ;  /* 0x00000000f2707984 */ /* 0x000ea40000000c00 */
[----:B------:R-:W-:Y:S01]  /*32210*/  VIADD R231, R229, UR4 ;  /* 0x00000004e5e77c36 */ /* 0x000fe20008000000 */
[----:B------:R-:W-:-:S03]  /*32220*/  ULDC UR4, c[0x0][0x248] ;  /* 0x0000920000047ab9 */ /* 0x000fc60000000800 */
[----:B------:R-:W-:Y:S01]  /*32230*/  VIADD R233, R231, UR4 ;  /* 0x00000004e7e97c36 */ /* 0x000fe20008000000 */
[----:B------:R-:W-:-:S03]  /*32240*/  ULDC UR4, c[0x0][0x248] ;  /* 0x0000920000047ab9 */ /* 0x000fc60000000800 */
[----:B------:R-:W-:Y:S01]  /*32250*/  VIADD R235, R233, UR4 ;  /* 0x00000004e9eb7c36 */ /* 0x000fe20008000000 */
[----:B------:R-:W-:-:S03]  /*32260*/  ULDC UR4, c[0x0][0x248] ;  /* 0x0000920000047ab9 */ /* 0x000fc60000000800 */
[----:B------:R-:W-:Y:S01]  /*32270*/  VIADD R237, R235, UR5 ;  /* 0x00000005ebed7c36 */ /* 0x000fe20008000000 */
[----:B0-----:R-:W-:-:S03]  /*32280*/  PRMT R21, R239, 0x5410, R236 ;  /* 0x00005410ef157816 */ /* 0x001fc600000000ec */
[----:B------:R-:W-:Y:S01]  /*32290*/  VIADD R239, R237, UR4 ;  /* 0x00000004edef7c36 */ /* 0x000fe20008000000 */
[----:B------:R-:W-:Y:S01]  /*322a0*/  ULDC UR4, c[0x0][0x248] ;  /* 0x0000920000047ab9 */ /* 0x000fe20000000800 */
[----:B------:R-:W-:Y:S02]  /*322b0*/  PRMT R23, R252, 0x5410, R241 ;  /* 0x00005410fc177816 */ /* 0x000fe400000000f1 */
[----:B------:R-:W-:Y:S01]  /*322c0*/  VIADD R241, R239, UR4 ;  /* 0x00000004eff17c36 */ /* 0x000fe20008000000 */
[----:B------:R-:W-:Y:S01]  /*322d0*/  ULDC UR4, c[0x0][0x248] ;  /* 0x0000920000047ab9 */ /* 0x000fe20000000800 */
[----:B------:R-:W-:Y:S02]  /*322e0*/  PRMT R20, R232, 0x5410, R230 ;  /* 0x00005410e8147816 */ /* 0x000fe400000000e6 */
[----:B------:R-:W-:Y:S01]  /*322f0*/  PRMT R22, R240, 0x5410, R234 ;  /* 0x00005410f0167816 */ /* 0x000fe200000000ea */
[----:B------:R-:W-:Y:S01]  /*32300*/  VIADD R252, R241, UR4 ;  /* 0x00000004f1fc7c36 */ /* 0x000fe20008000000 */
        /* <DEDUP_REMOVED lines=16> */
[----:B------:R-:W-:-:S03]  /*32410*/  LOP3.LUT R3, R3, 0xbfffffff, RZ, 0xc0, !PT ;  /* 0xbfffffff03037812 */ /* 0x000fc600078ec0ff */
[----:B------:R-:W-:Y:S01]  /*32420*/  STL.64 [R1+0x1280], R172 ;  /* 0x001280ac01007387 */ /* 0x000fe20000100a00 */
[----:B------:R-:W-:Y:S01]  /*32430*/  @P3 LOP3.LUT R3, R3, 0x40000000, RZ, 0xfc, !PT ;  /* 0x4000000003033812 */ /* 0x000fe200078efcff */
[----:B------:R-:W-:Y:S03]  /*32440*/  BAR.SYNC.DEFER_BLOCKING 0x0 ;  /* 0x0000000000007b1d */ /* 0x000fe60000010000 */
[----:B------:R-:W-:Y:S02]  /*32450*/  LOP3.LUT R3, R3, 0xdfffffff, RZ, 0xc0, !PT ;  /* 0xdfffffff03037812 */ /* 0x000fe400078ec0ff */
[----:B------:R-:W-:Y:S02]  /*32460*/  PRMT R190, R176, 0x7770, RZ ;  /* 0x00007770b0be7816 */ /* 0x000fe400000000ff */
[----:B------:R-:W-:Y:S02]  /*32470*/  @P2 LOP3.LUT R3, R3, 0x20000000, RZ, 0xfc, !PT ;  /* 0x2000000003032812 */ /* 0x000fe400078efcff */
[----:B------:R-:W-:Y:S01]  /*32480*/  LOP3.LUT P2, RZ, R4, 0x4, RZ, 0xc0, !PT ;  /* 0x0000000404ff7812 */ /* 0x000fe2000784c0ff */
[----:B------:R-:W-:Y:S01]  /*32490*/  STL.64 [R1+0x1278], R174 ;  /* 0x001278ae01007387 */ /* 0x000fe20000100a00 */
[----:B------:R-:W-:-:S02]  /*324a0*/  LOP3.LUT R3, R3, 0xefffffff, RZ, 0xc0, !PT ;  /* 0xefffffff03037812 */ /* 0x000fc400078ec0ff */
[C---:B------:R-:W-:Y:S01]  /*324b0*/  LOP3.LUT P3, RZ, R4.reuse, 0x8, RZ, 0xc0, !PT ;  /* 0x0000000804ff7812 */ /* 0x040fe2000786c0ff */
[----:B------:R-:W-:Y:S01]  /*324c0*/  STL.64 [R1+0x1260], R168 ;  /* 0x001260a801007387 */ /* 0x000fe20000100a00 */
[----:B------:R-:W-:Y:S02]  /*324d0*/  @P1 LOP3.LUT R3, R3, 0x10000000, RZ, 0xfc, !PT ;  /* 0x1000000003031812 */ /* 0x000fe400078efcff */
[----:B------:R-:W-:Y:S01]  /*324e0*/  LOP3.LUT P1, RZ, R4, 0x2, RZ, 0xc0, !PT ;  /* 0x0000000204ff7812 */ /* 0x000fe2000782c0ff */
[----:B------:R-:W-:Y:S01]  /*324f0*/  STL.64 [R1+0x1258], R170 ;  /* 0x001258aa01007387 */ /* 0x000fe20000100a00 */
[----:B------:R-:W-:-:S03]  /*32500*/  LOP3.LUT R3, R3, 0xf7ffffff, RZ, 0xc0, !PT ;  /* 0xf7ffffff03037812 */ /* 0x000fc600078ec0ff */
[----:B------:R-:W-:Y:S01]  /*32510*/  STL.64 [R1+0x1230], R164 ;  /* 0x001230a401007387 */ /* 0x000fe20000100a00 */
[----:B------:R-:W-:Y:S02]  /*32520*/  @P0 LOP3.LUT R3, R3, 0x8000000, RZ, 0xfc, !PT ;  /* 0x0800000003030812 */ /* 0x000fe400078efcff */
[----:B------:R-:W-:Y:S01]  /*32530*/  LOP3.LUT P0, RZ, R4, 0x1, RZ, 0xc0, !PT ;  /* 0x0000000104ff7812 */ /* 0x000fe2000780c0ff */
[----:B------:R-:W-:Y:S01]  /*32540*/  STL.64 [R1+0x1228], R166 ;  /* 0x001228a601007387 */ /* 0x000fe20000100a00 */
[----:B------:R-:W-:-:S03]  /*32550*/  LOP3.LUT R3, R3, 0xfbffffff, RZ, 0xc0, !PT ;  /* 0xfbffffff03037812 */ /* 0x000fc600078ec0ff */
[----:B------:R-:W-:Y:S01]  /*32560*/  STL.64 [R1+0x1208], R160 ;  /* 0x001208a001007387 */ /* 0x000fe20000100a00 */
[----:B------:R-:W-:-:S03]  /*32570*/  @P6 LOP3.LUT R3, R3, 0x4000000, RZ, 0xfc, !PT ;  /* 0x0400000003036812 */ /* 0x000fc600078efcff */
[----:B------:R-:W-:Y:S01]  /*32580*/  STL.64 [R1+0x1200], R162 ;  /* 0x001200a201007387 */ /* 0x000fe20000100a00 */
[----:B------:R-:W-:-:S03]  /*32590*/  LOP3.LUT R3, R3, 0xfdffffff, RZ, 0xc0, !PT ;  /* 0xfdffffff03037812 */ /* 0x000fc600078ec0ff */
[----:B------:R-:W-:Y:S01]  /*325a0*/  STL.64 [R1+0x11f8], R156 ;  /* 0x0011f89c01007387 */ /* 0x000fe20000100a00 */
[----:B------:R-:W-:-:S03]  /*325b0*/  @P5 LOP3.LUT R3, R3, 0x2000000, RZ, 0xfc, !PT ;  /* 0x0200000003035812 */ /* 0x000fc600078efcff */
        /* <DEDUP_REMOVED lines=19> */
[----:B-1----:R-:W-:Y:S04]  /*326f0*/  STL.64 [R1+0x1158], R120 ;  /* 0x0011587801007387 */ /* 0x002fe80000100a00 */
[----:B------:R-:W-:Y:S04]  /*32700*/  STL.64 [R1+0x1150], R122 ;  /* 0x0011507a01007387 */ /* 0x000fe80000100a00 */
[----:B------:R-:W-:Y:S04]  /*32710*/  STL.64 [R1+0x1148], R116 ;  /* 0x0011487401007387 */ /* 0x000fe80000100a00 */
[----:B------:R-:W-:Y:S04]  /*32720*/  STL.64 [R1+0x1140], R248 ;  /* 0x001140f801007387 */ /* 0x000fe80000100a00 */
[----:B------:R-:W-:Y:S04]  /*32730*/  STL.64 [R1+0x1138], R118 ;  /* 0x0011387601007387 */ /* 0x000fe80000100a00 */
[----:B--2---:R-:W-:Y:S04]  /*32740*/  STL.64 [R1+0x1130], R112 ;  /* 0x0011307001007387 */ /* 0x004fe80000100a00 */
[----:B------:R-:W-:Y:S04]  /*32750*/  STL.64 [R1+0x1128], R114 ;  /* 0x0011287201007387 */ /* 0x000fe80000100a00 */
[----:B------:R-:W-:Y:S04]  /*32760*/  STL.64 [R1+0x10f0], R246 ;  /* 0x0010f0f601007387 */ /* 0x000fe80000100a00 */
[----:B------:R-:W-:Y:S04]  /*32770*/  STL.64 [R1+0x10a8], R244 ;  /* 0x0010a8f401007387 */ /* 0x000fe80000100a00 */
[----:B------:R3:W-:Y:S04]  /*32780*/  STSM.16.M88.4 [R2], R20 ;  /* 0x0000001402007844 */ /* 0x0007e80000000200 */
[----:B------:R-:W2:Y:S04]  /*32790*/  LDL.LU R220, [R1+0x9ac] ;  /* 0x0009ac0001dc7983 */ /* 0x000ea80000300800 */
[----:B------:R-:W2:Y:S01]  /*327a0*/  LDL.LU R222, [R1+0xa24] ;  /* 0x000a240001de7983 */ /* 0x000ea20000300800 */
[----:B------:R-:W-:Y:S06]  /*327b0*/  BAR.SYNC.DEFER_BLOCKING 0x0 ;  /* 0x0000000000007b1d */ /* 0x000fec0000010000 */
[----:B------:R-:W0:Y:S01]  /*327c0*/  LDS.128 R108, [R242] ;  /* 0x00000000f26c7984 */ /* 0x000e220000000c00 */
[----:B---3--:R-:W-:-:S03]  /*327d0*/  PRMT R20, R228, 0x5410, R226 ;  /* 0x00005410e4147816 */ /* 0x008fc600000000e2 */
[----:B------:R-:W3:Y:S04]  /*327e0*/  LDL.LU R226, [R1+0x974] ;  /* 0x0009740001e27983 */ /* 0x000ee80000300800 */
[----:B------:R-:W3:Y:S01]  /*327f0*/  LDL.LU R228, [R1+0x9ec] ;  /* 0x0009ec0001e47983 */ /* 0x000ee20000300800 */
[----:B----4-:R-:W-:-:S03]  /*32800*/  PRMT R21, R234, 0x5410, R236 ;  /* 0x00005410ea157816 */ /* 0x010fc600000000ec */
[----:B------:R-:W4:Y:S04]  /*32810*/  LDL.LU R236, [R1+0x5f0] ;  /* 0x0005f00001ec7983 */ /* 0x000f280000300800 */
[----:B------:R-:W4:Y:S01]  /*32820*/  LDL.LU R234, [R1+0x81c] ;  /* 0x00081c0001ea7983 */ /* 0x000f220000300800 */
[----:B------:R-:W-:-:S03]  /*32830*/  PRMT R23, R240, 0x5410, R230 ;  /* 0x00005410f0177816 */ /* 0x000fc600000000e6 */
[----:B------:R-:W2:Y:S04]  /*32840*/  LDL.LU R230, [R1+0x5b8] ;  /* 0x0005b80001e67983 */ /* 0x000ea80000300800 */
[----:B------:R-:W2:Y:S01]  /*32850*/  LDL.LU R240, [R1+0x7e4] ;  /* 0x0007e40001f07983 */ /* 0x000ea20000300800 */
[----:B------:R-:W-:Y:S01]  /*32860*/  PRMT R22, R206, 0x5410, R204 ;  /* 0x00005410ce167816 */ /* 0x000fe200000000cc */
[----:B------:R-:W-:Y:S06]  /*32870*/  BAR.SYNC.DEFER_BLOCKING 0x0 ;  /* 0x0000000000007b1d */ /* 0x000fec0000010000 */
[----:B------:R1:W-:Y:S02]  /*32880*/  STSM.16.M88.4 [R2], R20 ;  /* 0x0000001402007844 */ /* 0x0003e40000000200 */
[----:B------:R-:W-:Y:S06]  /*32890*/  BAR.SYNC.DEFER_BLOCKING 0x0 ;  /* 0x0000000000007b1d */ /* 0x000fec0000010000 */
[----:B0-----:R-:W-:Y:S04]  /*328a0*/  STL.64 [R1+0x1120], R108 ;  /* 0x0011206c01007387 */ /* 0x001fe80000100a00 */
[----:B------:R-:W0:Y:S01]  /*328b0*/  LDS.128 R104, [R242] ;  /* 0x00000000f2687984 */ /* 0x000e220000000c00 */
[----:B-1----:R-:W-:-:S03]  /*328c0*/  PRMT R23, R232, 0x5410, R224 ;  /* 0x00005410e8177816 */ /* 0x002fc600000000e0 */
[----:B------:R-:W-:Y:S04]  /*328d0*/  STL.64 [R1+0x1118], R110 ;  /* 0x0011186e01007387 */ /* 0x000fe80000100a00 */
[----:B------:R-:W2:Y:S04]  /*328e0*/  LDL.LU R224, [R1+0x9a8] ;  /* 0x0009a80001e07983 */ /* 0x000ea80000300800 */
[----:B------:R-:W2:Y:S01]  /*328f0*/  LDL.LU R232, [R1+0xa20] ;  /* 0x000a200001e87983 */ /* 0x000ea20000300800 */
[----:B------:R-:W-:-:S03]  /*32900*/  PRMT R20, R210, 0x5410, R208 ;  /* 0x00005410d2147816 */ /* 0x000fc600000000d0 */
[----:B------:R-:W2:Y:S01]  /*32910*/  LDL.LU R198, [R1+0x970] ;  /* 0x0009700001c67983 */ /* 0x000ea20000300800 */
[----:B------:R-:W-:-:S03]  /*32920*/  PRMT R21, R214, 0x5410, R212 ;  /* 0x00005410d6157816 */ /* 0x000fc600000000d4 */
[----:B------:R-:W2:Y:S01]  /*32930*/  LDL.LU R196, [R1+0x9e8] ;  /* 0x0009e80001c47983 */ /* 0x000ea20000300800 */
[----:B------:R-:W-:Y:S01]  /*32940*/  PRMT R22, R218, 0x5410, R216 ;  /* 0x00005410da167816 */ /* 0x000fe200000000d8 */
[----:B------:R-:W-:Y:S06]  /*32950*/  BAR.SYNC.DEFER_BLOCKING 0x0 ;  /* 0x0000000000007b1d */ /* 0x000fec0000010000 */
[----:B------:R-:W2:Y:S04]  /*32960*/  LDL.LU R200, [R1+0x5ec] ;  /* 0x0005ec0001c87983 */ /* 0x000ea80000300800 */
[----:B------:R-:W2:Y:S04]  /*32970*/  LDL.LU R202, [R1+0x818] ;  /* 0x0008180001ca7983 */ /* 0x000ea80000300800 */
[----:B------:R-:W2:Y:S04]  /*32980*/  LDL.LU R216, [R1+0x5b4] ;  /* 0x0005b40001d87983 */ /* 0x000ea80000300800 */
[----:B------:R-:W2:Y:S04]  /*32990*/  LDL.LU R218, [R1+0x7e0] ;  /* 0x0007e00001da7983 */ /* 0x000ea80000300800 */
[----:B0-----:R-:W-:Y:S04]  /*329a0*/  STL.64 [R1+0x1110], R104 ;  /* 0x0011106801007387 */ /* 0x001fe80000100a00 */
[----:B------:R3:W-:Y:S04]  /*329b0*/  STSM.16.M88.4 [R2], R20 ;  /* 0x0000001402007844 */ /* 0x0007e80000000200 */
[----:B------:R-:W-:Y:S01]  /*329c0*/  STL.64 [R1+0x1108], R106 ;  /* 0x0011086a01007387 */ /* 0x000fe20000100a00 */
[----:B------:R-:W-:Y:S06]  /*329d0*/  BAR.SYNC.DEFER_BLOCKING 0x0 ;  /* 0x0000000000007b1d */ /* 0x000fec0000010000 */
[----:B------:R-:W0:Y:S01]  /*329e0*/  LDS.128 R100, [R242] ;  /* 0x00000000f2647984 */ /* 0x000e220000000c00 */
[----:B---3--:R-:W-:-:S03]  /*329f0*/  PRMT R21, R228, 0x5410, R226 ;  /* 0x00005410e4157816 */ /* 0x008fc600000000e2 */
[----:B------:R-:W3:Y:S04]  /*32a00*/  LDL.LU R226, [R1+0x9a4] ;  /* 0x0009a40001e27983 */ /* 0x000ee80000300800 */
[----:B------:R-:W3:Y:S01]  /*32a10*/  LDL.LU R228, [R1+0xa1c] ;  /* 0x000a1c0001e47983 */ /* 0x000ee20000300800 */
[----:B----4-:R-:W-:-:S03]  /*32a20*/  PRMT R22, R234, 0x5410, R236 ;  /* 0x00005410ea167816 */ /* 0x010fc600000000ec */
[----:B------:R-:W4:Y:S04]  /*32a30*/  LDL.LU R236, [R1+0x96c] ;  /* 0x00096c0001ec7983 */ /* 0x000f280000300800 */
[----:B------:R-:W4:Y:S04]  /*32a40*/  LDL.LU R234, [R1+0x9e4] ;  /* 0x0009e40001ea7983 */ /* 0x000f280000300800 */
[----:B------:R-:W4:Y:S04]  /*32a50*/  LDL.LU R204, [R1+0x5e8] ;  /* 0x0005e80001cc7983 */ /* 0x000f280000300800 */
[----:B------:R-:W4:Y:S01]  /*32a60*/  LDL.LU R206, [R1+0x814] ;  /* 0x0008140001ce7983 */ /* 0x000f220000300800 */
[----:B--2---:R-:W-:-:S03]  /*32a70*/  PRMT R23, R240, 0x5410, R230 ;  /* 0x00005410f0177816 */ /* 0x004fc600000000e6 */
[----:B------:R-:W2:Y:S04]  /*32a80*/  LDL.LU R230, [R1+0x5b0] ;  /* 0x0005b00001e67983 */ /* 0x000ea80000300800 */
[----:B------:R-:W2:Y:S01]  /*32a90*/  LDL.LU R240, [R1+0x7dc] ;  /* 0x0007dc0001f07983 */ /* 0x000ea20000300800 */
[----:B------:R-:W-:Y:S01]  /*32aa0*/  PRMT R20, R222, 0x5410, R220 ;  /* 0x00005410de147816 */ /* 0x000fe200000000dc */
[----:B------:R-:W-:Y:S06]  /*32ab0*/  BAR.SYNC.DEFER_BLOCKING 0x0 ;  /* 0x0000000000007b1d */ /* 0x000fec0000010000 */
[----:B------:R1:W-:Y:S02]  /*32ac0*/  STSM.16.M88.4 [R2], R20 ;  /* 0x0000001402007844 */ /* 0x0003e40000000200 */
[----:B------:R-:W-:Y:S06]  /*32ad0*/  BAR.SYNC.DEFER_BLOCKING 0x0 ;  /* 0x0000000000007b1d */ /* 0x000fec0000010000 */
[----:B0-----:R-:W-:Y:S04]  /*32ae0*/  STL.64 [R1+0x1100], R100 ;  /* 0x0011006401007387 */ /* 0x001fe80000100a00 */
[----:B------:R-:W-:Y:S04]  /*32af0*/  STL.64 [R1+0x10f8], R102 ;  /* 0x0010f86601007387 */ /* 0x000fe80000100a00 */
[----:B------:R-:W2:Y:S04]  /*32b00*/  LDL.LU R208, [R1+0x9a0] ;  /* 0x0009a00001d07983 */ /* 0x000ea80000300800 */
[----:B------:R-:W2:Y:S04]  /*32b10*/  LDL.LU R210, [R1+0xa18] ;  /* 0x000a180001d27983 */ /* 0x000ea80000300800 */
[----:B------:R-:W0:Y:S04]  /*32b20*/  LDS.128 R96, [R242] ;  /* 0x00000000f2607984 */ /* 0x000e280000000c00 */
[----:B------:R-:W2:Y:S01]  /*32b30*/  LDL.LU R212, [R1+0x968] ;  /* 0x0009680001d47983 */ /* 0x000ea20000300800 */
[----:B-1----:R-:W-:-:S03]  /*32b40*/  PRMT R20, R232, 0x5410, R224 ;  /* 0x00005410e8147816 */ /* 0x002fc600000000e0 */
[----:B------:R-:W2:Y:S04]  /*32b50*/  LDL.LU R214, [R1+0x9e0] ;  /* 0x0009e00001d67983 */ /* 0x000ea80000300800 */
[----:B------:R-:W2:Y:S04]  /*32b60*/  LDL.LU R220, [R1+0x5e4] ;  /* 0x0005e40001dc7983 */ /* 0x000ea80000300800 */
[----:B------:R-:W2:Y:S04]  /*32b70*/  LDL.LU R222, [R1+0x810] ;  /* 0x0008100001de7983 */ /* 0x000ea80000300800 */
[----:B------:R-:W2:Y:S04]  /*32b80*/  LDL.LU R224, [R1+0x5ac] ;  /* 0x0005ac0001e07983 */ /* 0x000ea80000300800 */
[----:B------:R-:W2:Y:S01]  /*32b90*/  LDL.LU R232, [R1+0x7d8] ;  /* 0x0007d80001e87983 */ /* 0x000ea20000300800 */
[----:B------:R-:W-:-:S02]  /*32ba0*/  PRMT R21, R196, 0x5410, R198 ;  /* 0x00005410c4157816 */ /* 0x000fc400000000c6 */
[----:B------:R-:W-:Y:S02]  /*32bb0*/  PRMT R22, R202, 0x5410, R200 ;  /* 0x00005410ca167816 */ /* 0x000fe400000000c8 */
[----:B------:R-:W-:Y:S01]  /*32bc0*/  PRMT R23, R218, 0x5410, R216 ;  /* 0x00005410da177816 */ /* 0x000fe200000000d8 */
[----:B------:R-:W-:Y:S06]  /*32bd0*/  BAR.SYNC.DEFER_BLOCKING 0x0 ;  /* 0x0000000000007b1d */ /* 0x000fec0000010000 */
[----:B0-----:R-:W-:Y:S04]  /*32be0*/  STL.64 [R1+0x10e8], R96 ;  /* 0x0010e86001007387 */ /* 0x001fe80000100a00 */
[----:B------:R-:W-:Y:S04]  /*32bf0*/  STL.64 [R1+0x10e0], R98 ;  /* 0x0010e06201007387 */ /* 0x000fe80000100a00 */
[----:B------:R-:W2:Y:S04]  /*32c00*/  LDL.LU R216, [R1+0x99c] ;  /* 0x00099c0001d87983 */ /* 0x000ea80000300800 */
[----:B------:R-:W2:Y:S04]  /*32c10*/  LDL.LU R218, [R1+0xa14] ;  /* 0x000a140001da7983 */ /* 0x000ea80000300800 */
[----:B------:R3:W-:Y:S01]  /*32c20*/  STSM.16.M88.4 [R2], R20 ;  /* 0x0000001402007844 */ /* 0x0007e20000000200 */
        /* <DEDUP_REMOVED lines=17> */
[----:B------:R-:W0:Y:S01]  /*32d40*/  LDS.128 R88, [R242] ;  /* 0x00000000f2587984 */ /* 0x000e220000000c00 */
[----:B-1----:R-:W-:-:S03]  /*32d50*/  PRMT R22, R222, 0x5410, R220 ;  /* 0x00005410de167816 */ /* 0x002fc600000000dc */
        /* <DEDUP_REMOVED lines=37> */
[----:B------:R-:W2:Y:S04]  /*32fb0*/  LDL.LU R212, [R1+0x958] ;  /* 0x0009580001d47983 */ /* 0x000ea80000300800 */
[----:B------:R-:W2:Y:S04]  /*32fc0*/  LDL.LU R214, [R1+0x9d0] ;  /* 0x0009d00001d67983 */ /* 0x000ea80000300800 */
[----:B------:R-:W2:Y:S01]  /*32fd0*/  LDL.LU R216, [R1+0x5d4] ;  /* 0x0005d40001d87983 */ /* 0x000ea20000300800 */
[----:B-1----:R-:W-:-:S03]  /*32fe0*/  PRMT R20, R232, 0x5410, R220 ;  /* 0x00005410e8147816 */ /* 0x002fc600000000dc */
[----:B------:R-:W2:Y:S04]  /*32ff0*/  LDL.LU R218, [R1+0x800] ;  /* 0x0008000001da7983 */ /* 0x000ea80000300800 */
[----:B------:R-:W2:Y:S04]  /*33000*/  LDL.LU R220, [R1+0x59c] ;  /* 0x00059c0001dc7983 */ /* 0x000ea80000300800 */
[----:B------:R-:W2:Y:S01]  /*33010*/  LDL.LU R232, [R1+0x7c8] ;  /* 0x0007c80001e87983 */ /* 0x000ea20000300800 */
[----:B------:R-:W-:Y:S02]  /*33020*/  PRMT R21, R196, 0x5410, R198 ;  /* 0x00005410c4157816 */ /* 0x000fe400000000c6 */
[----:B------:R-:W-:Y:S01]  /*33030*/  PRMT R22, R202, 0x5410, R200 ;  /* 0x00005410ca167816 */ /* 0x000fe200000000c8 */
[----:B0-----:R-:W-:Y:S01]  /*33040*/  STL.64 [R1+0x10a0], R80 ;  /* 0x0010a05001007387 */ /* 0x001fe20000100a00 */
[----:B------:R-:W-:Y:S01]  /*33050*/  PRMT R23, R224, 0x5410, R222 ;  /* 0x00005410e0177816 */ /* 0x000fe200000000de */
[----:B------:R-:W-:Y:S06]  /*33060*/  BAR.SYNC.DEFER_BLOCKING 0x0 ;  /* 0x0000000000007b1d */ /* 0x000fec0000010000 */
        /* <DEDUP_REMOVED lines=21> */
[----:B------:R-:W3:Y:S04]  /*331c0*/  LDL.LU R194, [R1+0x988] ;  /* 0x0009880001c27983 */ /* 0x000ee80000300800 */
[----:B------:R-:W3:Y:S04]  /*331d0*/  LDL.LU R192, [R1+0xa00] ;  /* 0x000a000001c07983 */ /* 0x000ee80000300800 */
[----:B------:R-:W0:Y:S04]  /*331e0*/  LDS.128 R72, [R242] ;  /* 0x00000000f2487984 */ /* 0x000e280000000c00 */
[----:B------:R-:W3:Y:S04]  /*331f0*/  LDL.LU R198, [R1+0x950] ;  /* 0x0009500001c67983 */ /* 0x000ee80000300800 */
[----:B------:R-:W3:Y:S04]  /*33200*/  LDL.LU R196, [R1+0x9c8] ;  /* 0x0009c80001c47983 */ /* 0x000ee80000300800 */
[----:B------:R-:W3:Y:S04]  /*33210*/  LDL.LU R200, [R1+0x5cc] ;  /* 0x0005cc0001c87983 */ /* 0x000ee80000300800 */
[----:B------:R-:W3:Y:S01]  /*33220*/  LDL.LU R202, [R1+0x7f8] ;  /* 0x0007f80001ca7983 */ /* 0x000ee20000300800 */
[----:B-1----:R-:W-:-:S03]  /*33230*/  PRMT R23, R232, 0x5410, R220 ;  /* 0x00005410e8177816 */ /* 0x002fc600000000dc */
[----:B------:R-:W3:Y:S04]  /*33240*/  LDL.LU R204, [R1+0x594] ;  /* 0x0005940001cc7983 */ /* 0x000ee80000300800 */
[----:B------:R-:W3:Y:S01]  /*33250*/  LDL.LU R232, [R1+0x7c0] ;  /* 0x0007c00001e87983 */ /* 0x000ee20000300800 */
[----:B------:R-:W-:Y:S02]  /*33260*/  PRMT R20, R210, 0x5410, R208 ;  /* 0x00005410d2147816 */ /* 0x000fe400000000d0 */
[----:B------:R-:W-:Y:S02]  /*33270*/  PRMT R21, R214, 0x5410, R212 ;  /* 0x00005410d6157816 */ /* 0x000fe400000000d4 */
[----:B------:R-:W-:Y:S01]  /*33280*/  PRMT R22, R218, 0x5410, R216 ;  /* 0x00005410da167816 */ /* 0x000fe200000000d8 */
[----:B------:R-:W-:Y:S06]  /*33290*/  BAR.SYNC.DEFER_BLOCKING 0x0 ;  /* 0x0000000000007b1d */ /* 0x000fec0000010000 */
[----:B0-----:R-:W-:Y:S04]  /*332a0*/  STL.64 [R1+0x1080], R72 ;  /* 0x0010804801007387 */ /* 0x001fe80000100a00 */
[----:B------:R-:W-:Y:S04]  /*332b0*/  STL.64 [R1+0x1078], R74 ;  /* 0x0010784a01007387 */ /* 0x000fe80000100a00 */
[----:B------:R-:W3:Y:S04]  /*332c0*/  LDL.LU R206, [R1+0x984] ;  /* 0x0009840001ce7983 */ /* 0x000ee80000300800 */
[----:B------:R4:W-:Y:S01]  /*332d0*/  STSM.16.M88.4 [R2], R20 ;  /* 0x0000001402007844 */ /* 0x0009e20000000200 */
[----:B------:R-:W-:Y:S06]  /*332e0*/  BAR.SYNC.DEFER_BLOCKING 0x0 ;  /* 0x0000000000007b1d */ /* 0x000fec0000010000 */
[----:B------:R-:W0:Y:S01]  /*332f0*/  LDS.128 R68, [R242] ;  /* 0x00000000f2447984 */ /* 0x000e220000000c00 */
[----:B----4-:R-:W-:-:S03]  /*33300*/  PRMT R22, R234, 0x5410, R236 ;  /* 0x00005410ea167816 */ /* 0x010fc600000000ec */
[----:B------:R-:W4:Y:S04]  /*33310*/  LDL.LU R236, [R1+0x9fc] ;  /* 0x0009fc0001ec7983 */ /* 0x000f280000300800 */
[----:B------:R-:W4:Y:S04]  /*33320*/  LDL.LU R208, [R1+0x94c] ;  /* 0x00094c0001d07983 */ /* 0x000f280000300800 */
[----:B------:R-:W4:Y:S04]  /*33330*/  LDL.LU R210, [R1+0x9c4] ;  /* 0x0009c40001d27983 */ /* 0x000f280000300800 */
[----:B------:R-:W4:Y:S04]  /*33340*/  LDL.LU R212, [R1+0x5c8] ;  /* 0x0005c80001d47983 */ /* 0x000f280000300800 */
[----:B------:R-:W4:Y:S04]  /*33350*/  LDL.LU R214, [R1+0x7f4] ;  /* 0x0007f40001d67983 */ /* 0x000f280000300800 */
[----:B------:R-:W4:Y:S04]  /*33360*/  LDL.LU R216, [R1+0x590] ;  /* 0x0005900001d87983 */ /* 0x000f280000300800 */
[----:B------:R-:W4:Y:S01]  /*33370*/  LDL.LU R234, [R1+0x7bc] ;  /* 0x0007bc0001ea7983 */ /* 0x000f220000300800 */
[----:B--2---:R-:W-:-:S03]  /*33380*/  PRMT R23, R240, 0x5410, R230 ;  /* 0x00005410f0177816 */ /* 0x004fc600000000e6 */
[----:B------:R-:W2:Y:S04]  /*33390*/  LDL.LU R218, [R1+0x980] ;  /* 0x0009800001da7983 */ /* 0x000ea80000300800 */
[----:B------:R-:W2:Y:S01]  /*333a0*/  LDL.LU R240, [R1+0x9f8] ;  /* 0x0009f80001f07983 */ /* 0x000ea20000300800 */
[----:B------:R-:W-:Y:S02]  /*333b0*/  PRMT R20, R224, 0x5410, R222 ;  /* 0x00005410e0147816 */ /* 0x000fe400000000de */
[----:B---3--:R-:W-:Y:S01]  /*333c0*/  PRMT R21, R228, 0x5410, R226 ;  /* 0x00005410e4157816 */ /* 0x008fe200000000e2 */
[----:B------:R-:W-:Y:S06]  /*333d0*/  BAR.SYNC.DEFER_BLOCKING 0x0 ;  /* 0x0000000000007b1d */ /* 0x000fec0000010000 */
[----:B------:R-:W3:Y:S04]  /*333e0*/  LDL.LU R220, [R1+0x948] ;  /* 0x0009480001dc7983 */ /* 0x000ee80000300800 */
[----:B------:R-:W3:Y:S04]  /*333f0*/  LDL.LU R222, [R1+0x9c0] ;  /* 0x0009c00001de7983 */ /* 0x000ee80000300800 */
[----:B------:R-:W3:Y:S04]  /*33400*/  LDL.LU R224, [R1+0x5c4] ;  /* 0x0005c40001e07983 */ /* 0x000ee80000300800 */
[----:B------:R-:W3:Y:S04]  /*33410*/  LDL.LU R226, [R1+0x7f0] ;  /* 0x0007f00001e27983 */ /* 0x000ee80000300800 */
[----:B------:R1:W-:Y:S01]  /*33420*/  STSM.16.M88.4 [R2], R20 ;  /* 0x0000001402007844 */ /* 0x0003e20000000200 */
[----:B------:R-:W-:Y:S06]  /*33430*/  BAR.SYNC.DEFER_BLOCKING 0x0 ;  /* 0x0000000000007b1d */ /* 0x000fec0000010000 */
[----:B------:R-:W3:Y:S04]  /*33440*/  LDL.LU R228, [R1+0x58c] ;  /* 0x00058c0001e47983 */ /* 0x000ee80000300800 */
[----:B------:R-:W3:Y:S04]  /*33450*/  LDL.LU R230, [R1+0x7b8] ;  /* 0x0007b80001e67983 */ /* 0x000ee80000300800 */
[----:B------:R-:W0:Y:S01]  /*33460*/  LDS.128 R64, [R242] ;  /* 0x00000000f2407984 */ /* 0x000e220000000c00 */
[----:B-1----:R-:W-:-:S02]  /*33470*/  PRMT R20, R192, 0x5410, R194 ;  /* 0x00005410c0147816 */ /* 0x002fc400000000c2 */
[----:B------:R-:W-:Y:S02]  /*33480*/  PRMT R21, R196, 0x5410, R198 ;  /* 0x00005410c4157816 */ /* 0x000fe400000000c6 */
[----:B------:R-:W-:Y:S02]  /*33490*/  PRMT R22, R202, 0x5410, R200 ;  /* 0x00005410ca167816 */ /* 0x000fe400000000c8 */
[----:B------:R-:W-:Y:S01]  /*334a0*/  PRMT R23, R232, 0x5410, R204 ;  /* 0x00005410e8177816 */ /* 0x000fe200000000cc */
[----:B------:R-:W-:Y:S06]  /*334b0*/  BAR.SYNC.DEFER_BLOCKING 0x0 ;  /* 0x0000000000007b1d */ /* 0x000fec0000010000 */
[----:B0-----:R-:W-:Y:S04]  /*334c0*/  STL.64 [R1+0x1070], R68 ;  /* 0x0010704401007387 */ /* 0x001fe80000100a00 */
[----:B------:R4:W-:Y:S01]  /*334d0*/  STSM.16.M88.4 [R2], R20 ;  /* 0x0000001402007844 */ /* 0x0009e20000000200 */
[----:B------:R-:W-:Y:S06]  /*334e0*/  BAR.SYNC.DEFER_BLOCKING 0x0 ;  /* 0x0000000000007b1d */ /* 0x000fec0000010000 */
[----:B------:R-:W-:Y:S04]  /*334f0*/  STL.64 [R1+0x1060], R70 ;  /* 0x0010604601007387 */ /* 0x000fe80000100a00 */
[----:B------:R-:W3:Y:S04]  /*33500*/  LDL.LU R232, [R1+0x600] ;  /* 0x0006000001e87983 */ /* 0x000ee80000300800 */
[----:B------:R-:W-:Y:S04]  /*33510*/  STL.64 [R1+0x1058], R64 ;  /* 0x0010584001007387 */ /* 0x000fe80000100a00 */
[----:B------:R-:W-:Y:S04]  /*33520*/  STL.64 [R1+0x1050], R66 ;  /* 0x0010504201007387 */ /* 0x000fe80000100a00 */
[----:B------:R-:W0:Y:S01]  /*33530*/  LDS.128 R60, [R242] ;  /* 0x00000000f23c7984 */ /* 0x000e220000000c00 */
[----:B----4-:R-:W-:-:S03]  /*33540*/  PRMT R20, R236, 0x5410, R206 ;  /* 0x00005410ec147816 */ /* 0x010fc600000000ce */
[----:B------:R-:W4:Y:S01]  /*33550*/  LDL.LU R236, [R1+0x604] ;  /* 0x0006040001ec7983 */ /* 0x000f220000300800 */
[----:B------:R-:W-:Y:S02]  /*33560*/  PRMT R21, R210, 0x5410, R208 ;  /* 0x00005410d2157816 */ /* 0x000fe400000000d0 */
[----:B------:R-:W-:Y:S02]  /*33570*/  PRMT R22, R214, 0x5410, R212 ;  /* 0x00005410d6167816 */ /* 0x000fe400000000d4 */
[----:B------:R-:W-:Y:S01]  /*33580*/  PRMT R23, R234, 0x5410, R216 ;  /* 0x00005410ea177816 */ /* 0x000fe200000000d8 */
[----:B------:R-:W-:Y:S06]  /*33590*/  BAR.SYNC.DEFER_BLOCKING 0x0 ;  /* 0x0000000000007b1d */ /* 0x000fec0000010000 */
[----:B------:R-:W4:Y:S04]  /*335a0*/  LDL.LU R234, [R1+0x608] ;  /* 0x0006080001ea7983 */ /* 0x000f280000300800 */
[----:B0-----:R-:W-:Y:S04]  /*335b0*/  STL.64 [R1+0x1038], R60 ;  /* 0x0010383c01007387 */ /* 0x001fe80000100a00 */
[----:B------:R-:W-:Y:S04]  /*335c0*/  STL.64 [R1+0x1030], R62 ;  /* 0x0010303e01007387 */ /* 0x000fe80000100a00 */
[----:B------:R2:W-:Y:S01]  /*335d0*/  STSM.16.M88.4 [R2], R20 ;  /* 0x0000001402007844 */ /* 0x0005e20000000200 */
[----:B------:R-:W-:Y:S01]  /*335e0*/  BAR.SYNC.DEFER_BLOCKING 0x0 ;  /* 0x0000000000007b1d */ /* 0x000fe20000010000 */
[----:B--2---:R-:W-:-:S05]  /*335f0*/  PRMT R20, R240, 0x5410, R218 ;  /* 0x00005410f0147816 */ /* 0x004fca00000000da */
[----:B------:R-:W2:Y:S04]  /*33600*/  LDL.LU R240, [R1+0x60c] ;  /* 0x00060c0001f07983 */ /* 0x000ea80000300800 */
[----:B------:R-:W0:Y:S01]  /*33610*/  LDS.128 R56, [R242] ;  /* 0x00000000f2387984 */ /* 0x000e220000000c00 */
[----:B---3--:R-:W-:-:S03]  /*33620*/  PRMT R22, R226, 0x5410, R224 ;  /* 0x00005410e2167816 */ /* 0x008fc600000000e0 */
[----:B------:R-:W-:Y:S01]  /*33630*/  STL.64 [R1+0x1068], R242 ;  /* 0x001068f201007387 */ /* 0x000fe20000100a00 */
[----:B------:R-:W-:Y:S02]  /*33640*/  PRMT R23, R230, 0x5410, R228 ;  /* 0x00005410e6177816 */ /* 0x000fe400000000e4 */
[----:B------:R-:W-:Y:S01]  /*33650*/  PRMT R21, R222, 0x5410, R220 ;  /* 0x00005410de157816 */ /* 0x000fe200000000dc */
[----:B------:R-:W-:Y:S06]  /*33660*/  BAR.SYNC.DEFER_BLOCKING 0x0 ;  /* 0x0000000000007b1d */ /* 0x000fec0000010000 */
[----:B0-----:R-:W-:Y:S04]  /*33670*/  STL.64 [R1+0x1048], R56 ;  /* 0x0010483801007387 */ /* 0x001fe80000100a00 */
[----:B------:R-:W-:Y:S04]  /*33680*/  STL.64 [R1+0x1040], R58 ;  /* 0x0010403a01007387 */ /* 0x000fe80000100a00 */
[----:B------:R-:W3:Y:S04]  /*33690*/  LDL.LU R224, [R1+0x610] ;  /* 0x0006100001e07983 */ /* 0x000ee80000300800 */
[----:B------:R-:W3:Y:S04]  /*336a0*/  LDL.LU R218, [R1+0x614] ;  /* 0x0006140001da7983 */ /* 0x000ee80000300800 */
[----:B------:R-:W3:Y:S04]  /*336b0*/  LDL.LU R226, [R1+0x618] ;  /* 0x0006180001e27983 */ /* 0x000ee80000300800 */
[----:B------:R-:W3:Y:S04]  /*336c0*/  LDL.LU R228, [R1+0x61c] ;  /* 0x00061c0001e47983 */ /* 0x000ee80000300800 */
[----:B------:R0:W-:Y:S01]  /*336d0*/  STSM.16.M88.4 [R2], R20 ;  /* 0x0000001402007844 */ /* 0x0001e20000000200 */
[----:B------:R-:W-:Y:S06]  /*336e0*/  BAR.SYNC.DEFER_BLOCKING 0x0 ;  /* 0x0000000000007b1d */ /* 0x000fec0000010000 */
[----:B------:R-:W3:Y:S04]  /*336f0*/  LDL.LU R230, [R1+0x620] ;  /* 0x0006200001e67983 */ /* 0x000ee80000300800 */
[----:B------:R-:W3:Y:S01]  /*33700*/  LDL.LU R220, [R1+0x624] ;  /* 0x0006240001dc7983 */ /* 0x000ee20000300800 */
[----:B0-----:R-:W-:-:S03]  /*33710*/  PRMT R20, R176, 0x7771, RZ ;  /* 0x00007771b0147816 */ /* 0x001fc600000000ff */
[----:B------:R0:W-:Y:S02]  /*33720*/  @P4 STG.E.U8 desc[UR32][R12.64], R190 ;  /* 0x000000be0c004986 */ /* 0x0001e4000c101120 */
[----:B0-----:R-:W-:-:S04]  /*33730*/  IADD3 R12, P4, R232, R10, RZ ;  /* 0x0000000ae80c7210 */ /* 0x001fc80007f9e0ff */
[----:B------:R-:W-:Y:S02]  /*33740*/  LEA.HI.X.SX32 R13, R232, R0, 0x1, P4 ;  /* 0x00000000e80d7211 */ /* 0x000fe400020f0eff */
[----:B------:R-:W3:Y:S04]  /*33750*/  LDL.LU R232, [R1+0x628] ;  /* 0x0006280001e87983 */ /* 0x000ee80000300800 */
[----:B------:R0:W-:Y:S02]  /*33760*/  @P0 STG.E.U8 desc[UR32][R14.64], R20 ;  /* 0x000000140e000986 */ /* 0x0001e4000c101120 */
[----:B0-----:R-:W-:-:S05]  /*33770*/  PRMT R20, R177, 0x7770, RZ ;  /* 0x00007770b1147816 */ /* 0x001fca00000000ff */
[----:B------:R2:W-:Y:S01]  /*33780*/  @P1 STG.E.U8 desc[UR32][R16.64], R20 ;  /* 0x0000001410001986 */ /* 0x0005e2000c101120 */
[----:B----4-:R-:W-:-:S04]  /*33790*/  IADD3 R14, P4, R236, R10, RZ ;  /* 0x0000000aec0e7210 */ /* 0x010fc80007f9e0ff */
[----:B------:R-:W-:Y:S02]  /*337a0*/  LEA.HI.X.SX32 R15, R236, R0, 0x1, P4 ;  /* 0x00000000ec0f7211 */ /* 0x000fe400020f0eff */
[----:B------:R-:W4:Y:S04]  /*337b0*/  LDL.LU R236, [R1+0x62c] ;  /* 0x00062c0001ec7983 */ /* 0x000f280000300800 */
[----:B------:R-:W4:Y:S01]  /*337c0*/  LDL.LU R222, [R1+0x630] ;  /* 0x0006300001de7983 */ /* 0x000f220000300800 */
[----:B------:R-:W-:-:S04]  /*337d0*/  IADD3 R22, P4, R234, R10, RZ ;  /* 0x0000000aea167210 */ /* 0x000fc80007f9e0ff */
[----:B------:R-:W-:Y:S02]  /*337e0*/  LEA.HI.X.SX32 R23, R234, R0, 0x1, P4 ;  /* 0x00000000ea177211 */ /* 0x000fe400020f0eff */
[----:B------:R-:W4:Y:S01]  /*337f0*/  LDL.LU R234, [R1+0x634] ;  /* 0x0006340001ea7983 */ /* 0x000f220000300800 */
[----:B--2---:R-:W-:-:S04]  /*33800*/  IADD3 R20, P4, R240, R10, RZ ;  /* 0x0000000af0147210 */ /* 0x004fc80007f9e0ff */
[----:B------:R-:W-:Y:S02]  /*33810*/  LEA.HI.X.SX32 R21, R240, R0, 0x1, P4 ;  /* 0x00000000f0157211 */ /* 0x000fe400020f0eff */
[----:B------:R-:W2:Y:S01]  /*33820*/  LDL.LU R240, [R1+0x638] ;  /* 0x0006380001f07983 */ /* 0x000ea20000300800 */
[----:B------:R-:W-:-:S05]  /*33830*/  PRMT R16, R177, 0x7771, RZ ;  /* 0x00007771b1107816 */ /* 0x000fca00000000ff */
[----:B------:R0:W-:Y:S02]  /*33840*/  @P2 STG.E.U8 desc[UR32][R12.64], R16 ;  /* 0x000000100c002986 */ /* 0x0001e4000c101120 */
[----:B0-----:R-:W-:-:S05]  /*33850*/  PRMT R12, R178, 0x7770, RZ ;  /* 0x00007770b20c7816 */ /* 0x001fca00000000ff */
[----:B------:R0:W-:Y:S01]  /*33860*/  @P3 STG.E.U8 desc[UR32][R14.64], R12 ;  /* 0x0000000c0e003986 */ /* 0x0001e2000c101120 */
[----:B---3--:R-:W-:-:S04]  /*33870*/  IADD3 R16, P4, R224, R10, RZ ;  /* 0x0000000ae0107210 */ /* 0x008fc80007f9e0ff */
[----:B------:R-:W-:Y:S02]  /*33880*/  LEA.HI.X.SX32 R17, R224, R0, 0x1, P4 ;  /* 0x00000000e0117211 */ /* 0x000fe400020f0eff */
[----:B------:R-:W3:Y:S01]  /*33890*/  LDL.LU R224, [R1+0x63c] ;  /* 0x00063c0001e07983 */ /* 0x000ee20000300800 */
[----:B0-----:R-:W-:-:S03]  /*338a0*/  IADD3 R12, P4, R218, R10, RZ ;  /* 0x0000000ada0c7210 */ /* 0x001fc60007f9e0ff */
[----:B------:R-:W3:Y:S01]  /*338b0*/  LDL.LU R216, [R1+0x640] ;  /* 0x0006400001d87983 */ /* 0x000ee20000300800 */
[----:B------:R-:W-:Y:S02]  /*338c0*/  LEA.HI.X.SX32 R13, R218, R0, 0x1, P4 ;  /* 0x00000000da0d7211 */ /* 0x000fe400020f0eff */
[----:B------:R-:W-:-:S04]  /*338d0*/  IADD3 R14, P4, R226, R10, RZ ;  /* 0x0000000ae20e7210 */ /* 0x000fc80007f9e0ff */
[----:B------:R-:W-:Y:S02]  /*338e0*/  LEA.HI.X.SX32 R15, R226, R0, 0x1, P4 ;  /* 0x00000000e20f7211 */ /* 0x000fe400020f0eff */
[----:B------:R-:W3:Y:S01]  /*338f0*/  LDL.LU R226, [R1+0x644] ;  /* 0x0006440001e27983 */ /* 0x000ee20000300800 */
[----:B------:R-:W-:-:S04]  /*33900*/  IADD3 R56, P4, R228, R10, RZ ;  /* 0x0000000ae4387210 */ /* 0x000fc80007f9e0ff */
[----:B------:R-:W-:Y:S02]  /*33910*/  LEA.HI.X.SX32 R57, R228, R0, 0x1, P4 ;  /* 0x00000000e4397211 */ /* 0x000fe400020f0eff */
[----:B------:R-:W3:Y:S01]  /*33920*/  LDL.LU R228, [R1+0x648] ;  /* 0x0006480001e47983 */ /* 0x000ee20000300800 */
[----:B------:R-:W-:-:S04]  /*33930*/  IADD3 R58, P4, R230, R10, RZ ;  /* 0x0000000ae63a7210 */ /* 0x000fc80007f9e0ff */
[----:B------:R-:W-:Y:S02]  /*33940*/  LEA.HI.X.SX32 R59, R230, R0, 0x1, P4 ;  /* 0x00000000e63b7211 */ /* 0x000fe400020f0eff */
[----:B------:R-:W3:Y:S04]  /*33950*/  LDL.LU R230, [R1+0x64c] ;  /* 0x00064c0001e67983 */ /* 0x000ee80000300800 */
[----:B------:R-:W3:Y:S01]  /*33960*/  LDL.LU R218, [R1+0x650] ;  /* 0x0006500001da7983 */ /* 0x000ee20000300800 */
[----:B------:R-:W-:-:S04]  /*33970*/  IADD3 R60, P4, R220, R10, RZ ;  /* 0x0000000adc3c7210 */ /* 0x000fc80007f9e0ff */
[----:B------:R-:W-:Y:S02]  /*33980*/  LEA.HI.X.SX32 R61, R220, R0, 0x1, P4 ;  /* 0x00000000dc3d7211 */ /* 0x000fe400020f0eff */
[----:B------:R-:W3:Y:S01]  /*33990*/  LDL.LU R220, [R1+0x654] ;  /* 0x0006540001dc7983 */ /* 0x000ee20000300800 */
[----:B------:R-:W-:-:S04]  /*339a0*/  IADD3 R172, P4, R232, R10, RZ ;  /* 0x0000000ae8ac7210 */ /* 0x000fc80007f9e0ff */
[----:B------:R-:W-:Y:S02]  /*339b0*/  LEA.HI.X.SX32 R173, R232, R0, 0x1, P4 ;  /* 0x00000000e8ad7211 */ /* 0x000fe400020f0eff */
[----:B------:R-:W3:Y:S01]  /*339c0*/  LDL.LU R232, [R1+0x658] ;  /* 0x0006580001e87983 */ /* 0x000ee20000300800 */
[----:B----4-:R-:W-:-:S04]  /*339d0*/  IADD3 R8, P4, R236, R10, RZ ;  /* 0x0000000aec087210 */ /* 0x010fc80007f9e0ff */
[----:B------:R-:W-:Y:S02]  /*339e0*/  LEA.HI.X.SX32 R9, R236, R0, 0x1, P4 ;  /* 0x00000000ec097211 */ /* 0x000fe400020f0eff */
[----:B------:R-:W4:Y:S04]  /*339f0*/  LDL.LU R236, [R1+0x65c] ;  /* 0x00065c0001ec7983 */ /* 0x000f280000300800 */
[----:B------:R0:W-:Y:S02]  /*33a00*/  STL.64 [R1+0xab8], R8 ;  /* 0x000ab80801007387 */ /* 0x0001e40000100a00 */
[----:B0-----:R-:W-:-:S04]  /*33a10*/  IADD3 R8, P4, R222, R10, RZ ;  /* 0x0000000ade087210 */ /* 0x001fc80007f9e0ff */
[----:B------:R-:W-:Y:S02]  /*33a20*/  LEA.HI.X.SX32 R9, R222, R0, 0x1, P4 ;  /* 0x00000000de097211 */ /* 0x000fe400020f0eff */
[----:B------:R-:W4:Y:S04]  /*33a30*/  LDL.LU R222, [R1+0x660] ;  /* 0x0006600001de7983 */ /* 0x000f280000300800 */
[----:B------:R0:W-:Y:S02]  /*33a40*/  STL.64 [R1+0xab0], R8 ;  /* 0x000ab00801007387 */ /* 0x0001e40000100a00 */
[----:B0-----:R-:W-:-:S04]  /*33a50*/  IADD3 R8, P4, R234, R10, RZ ;  /* 0x0000000aea087210 */ /* 0x001fc80007f9e0ff */
[----:B------:R-:W-:Y:S02]  /*33a60*/  LEA.HI.X.SX32 R9, R234, R0, 0x1, P4 ;  /* 0x00000000ea097211 */ /* 0x000fe400020f0eff */
[----:B------:R-:W4:Y:S04]  /*33a70*/  LDL.LU R234, [R1+0x664] ;  /* 0x0006640001ea7983 */ /* 0x000f280000300800 */
[----:B------:R2:W-:Y:S02]  /*33a80*/  STL.64 [R1+0xaa8], R8 ;  /* 0x000aa80801007387 */ /* 0x0005e40000100a00 */
[----:B--2---:R-:W-:-:S04]  /*33a90*/  IADD3 R8, P4, R240, R10, RZ ;  /* 0x0000000af0087210 */ /* 0x004fc80007f9e0ff */
[----:B------:R-:W-:Y:S02]  /*33aa0*/  LEA.HI.X.SX32 R9, R240, R0, 0x1, P4 ;  /* 0x00000000f0097211 */ /* 0x000fe400020f0eff */
[----:B------:R-:W2:Y:S04]  /*33ab0*/  LDL.LU R240, [R1+0x668] ;  /* 0x0006680001f07983 */ /* 0x000ea80000300800 */
[----:B------:R3:W-:Y:S02]  /*33ac0*/  STL.64 [R1+0xaa0], R8 ;  /* 0x000aa00801007387 */ /* 0x0007e40000100a00 */
[----:B---3--:R-:W-:-:S04]  /*33ad0*/  IADD3 R8, P4, R224, R10, RZ ;  /* 0x0000000ae0087210 */ /* 0x008fc80007f9e0ff */
[----:B------:R-:W-:Y:S02]  /*33ae0*/  LEA.HI.X.SX32 R9, R224, R0, 0x1, P4 ;  /* 0x00000000e0097211 */ /* 0x000fe400020f0eff */
[----:B------:R-:W3:Y:S01]  /*33af0*/  LDL.LU R224, [R1+0x66c] ;  /* 0x00066c0001e07983 */ /* 0x000ee20000300800 */
[----:B------:R-:W-:-:S03]  /*33b00*/  IADD3 R174, P4, R216, R10, RZ ;  /* 0x0000000ad8ae7210 */ /* 0x000fc60007f9e0ff */
[----:B------:R0:W-:Y:S01]  /*33b10*/  STL.64 [R1+0xa98], R8 ;  /* 0x000a980801007387 */ /* 0x0001e20000100a00 */
[----:B------:R-:W-:Y:S02]  /*33b20*/  LEA.HI.X.SX32 R175, R216, R0, 0x1, P4 ;  /* 0x00000000d8af7211 */ /* 0x000fe400020f0eff */
[----:B0-----:R-:W-:-:S04]  /*33b30*/  IADD3 R8, P4, R226, R10, RZ ;  /* 0x0000000ae2087210 */ /* 0x001fc80007f9e0ff */
[----:B------:R-:W-:Y:S02]  /*33b40*/  LEA.HI.X.SX32 R9, R226, R0, 0x1, P4 ;  /* 0x00000000e2097211 */ /* 0x000fe400020f0eff */
[----:B------:R-:W3:Y:S04]  /*33b50*/  LDL.LU R226, [R1+0x670] ;  /* 0x0006700001e27983 */ /* 0x000ee80000300800 */
[----:B------:R0:W-:Y:S02]  /*33b60*/  STL.64 [R1+0xa88], R8 ;  /* 0x000a880801007387 */ /* 0x0001e40000100a00 */
        /* <DEDUP_REMOVED lines=9> */
[----:B------:R-:W-:-:S05]  /*33c00*/  LEA.HI.X.SX32 R9, R218, R0, 0x1, P4 ;  /* 0x00000000da097211 */ /* 0x000fca00020f0eff */
        /* <DEDUP_REMOVED lines=24> */
[----:B------:R3:W-:Y:S04]  /*33d90*/  STL.64 [R1+0xa40], R8 ;  /* 0x000a400801007387 */ /* 0x0007e80000100a00 */
[----:B------:R-:W2:Y:S01]  /*33da0*/  LDL.LU R218, [R1+0x694] ;  /* 0x0006940001da7983 */ /* 0x000ea20000300800 */
[----:B---3--:R-:W-:-:S04]  /*33db0*/  IADD3 R8, P4, R224, R10, RZ ;  /* 0x0000000ae0087210 */ /* 0x008fc80007f9e0ff */
[----:B------:R-:W-:Y:S02]  /*33dc0*/  LEA.HI.X.SX32 R9, R224, R0, 0x1, P4 ;  /* 0x00000000e0097211 */ /* 0x000fe400020f0eff */
[----:B------:R-:W3:Y:S04]  /*33dd0*/  LDL.LU R224, [R1+0x698] ;  /* 0x0006980001e07983 */ /* 0x000ee80000300800 */
[----:B------:R0:W-:Y:S01]  /*33de0*/  STL.64 [R1+0xa38], R8 ;  /* 0x000a380801007387 */ /* 0x0001e20000100a00 */
[----:B------:R-:W-:-:S04]  /*33df0*/  IADD3 R168, P4, R226, R10, RZ ;  /* 0x0000000ae2a87210 */ /* 0x000fc80007f9e0ff */
[----:B------:R-:W-:Y:S02]  /*33e00*/  LEA.HI.X.SX32 R169, R226, R0, 0x1, P4 ;  /* 0x00000000e2a97211 */ /* 0x000fe400020f0eff */
[----:B------:R-:W3:Y:S04]  /*33e10*/  LDL.LU R226, [R1+0x69c] ;  /* 0x00069c0001e27983 */ /* 0x000ee80000300800 */
[----:B------:R-:W-:Y:S01]  /*33e20*/  STL.64 [R1+0x1268], R168 ;  /* 0x001268a801007387 */ /* 0x000fe20000100a00 */
[----:B0-----:R-:W-:-:S04]  /*33e30*/  IADD3 R8, P4, R228, R10, RZ ;  /* 0x0000000ae4087210 */ /* 0x001fc80007f9e0ff */
        /* <DEDUP_REMOVED lines=31> */
[----:B0-----:R-:W-:-:S04]  /*34030*/  IADD3 R8, P4, R218, R10, RZ ;  /* 0x0000000ada087210 */ /* 0x001fc80007f9e0ff */
[----:B------:R-:W-:-:S05]  /*34040*/  LEA.HI.X.SX32 R9, R218, R0, 0x1, P4 ;  /* 0x00000000da097211 */ /* 0x000fca00020f0eff */
[----:B------:R3:W-:Y:S02]  /*34050*/  STL.64 [R1+0x9e8], R8 ;  /* 0x0009e80801007387 */ /* 0x0007e40000100a00 */
[----:B---3--:R-:W-:-:S04]  /*34060*/  IADD3 R8, P4, R224, R10, RZ ;  /* 0x0000000ae0087210 */ /* 0x008fc80007f9e0ff */
[----:B------:R-:W-:Y:S02]  /*34070*/  LEA.HI.X.SX32 R9, R224, R0, 0x1, P4 ;  /* 0x00000000e0097211 */ /* 0x000fe400020f0eff */
[----:B------:R-:W3:Y:S04]  /*34080*/  LDL.LU R224, [R1+0x6c0] ;  /* 0x0006c00001e07983 */ /* 0x000ee80000300800 */
[----:B------:R0:W-:Y:S04]  /*34090*/  STL.64 [R1+0x9e0], R8 ;  /* 0x0009e00801007387 */ /* 0x0001e80000100a00 */
[----:B------:R-:W3:Y:S01]  /*340a0*/  LDL.LU R218, [R1+0x6c4] ;  /* 0x0006c40001da7983 */ /* 0x000ee20000300800 */
        /* <DEDUP_REMOVED lines=31> */
[----:B------:R3:W-:Y:S01]  /*342a0*/  STL.64 [R1+0x9a0], R8 ;  /* 0x0009a00801007387 */ /* 0x0007e20000100a00 */
[----:B--2---:R-:W-:-:S04]  /*342b0*/  IADD3 R166, P4, R240, R10, RZ ;  /* 0x0000000af0a67210 */ /* 0x004fc80007f9e0ff */
[----:B------:R-:W-:Y:S02]  /*342c0*/  LEA.HI.X.SX32 R167, R240, R0, 0x1, P4 ;  /* 0x00000000f0a77211 */ /* 0x000fe400020f0eff */
[----:B------:R-:W2:Y:S04]  /*342d0*/  LDL.LU R240, [R1+0x6e8] ;  /* 0x0006e80001f07983 */ /* 0x000ea80000300800 */
[----:B------:R-:W-:Y:S01]  /*342e0*/  STL.64 [R1+0x1240], R166 ;  /* 0x001240a601007387 */ /* 0x000fe20000100a00 */
[----:B---3--:R-:W-:-:S04]  /*342f0*/  IADD3 R8, P4, R224, R10, RZ ;  /* 0x0000000ae0087210 */ /* 0x008fc80007f9e0ff */
        /* <DEDUP_REMOVED lines=17> */
[----:B------:R0:W-:Y:S04]  /*34410*/  STL.64 [R1+0x970], R8 ;  /* 0x0009700801007387 */ /* 0x0001e80000100a00 */
[----:B------:R-:W3:Y:S01]  /*34420*/  LDL.LU R216, [R1+0x6fc] ;  /* 0x0006fc0001d87983 */ /* 0x000ee20000300800 */
[----:B0-----:R-:W-:-:S04]  /*34430*/  IADD3 R8, P4, R220, R10, RZ ;  /* 0x0000000adc087210 */ /* 0x001fc80007f9e0ff */
[----:B------:R-:W-:-:S05]  /*34440*/  LEA.HI.X.SX32 R9, R220, R0, 0x1, P4 ;  /* 0x00000000dc097211 */ /* 0x000fca00020f0eff */
        /* <DEDUP_REMOVED lines=8> */
[----:B------:R0:W-:Y:S04]  /*344d0*/  STL.64 [R1+0x958], R8 ;  /* 0x0009580801007387 */ /* 0x0001e80000100a00 */
[----:B------:R-:W4:Y:S04]  /*344e0*/  LDL.LU R218, [R1+0x708] ;  /* 0x0007080001da7983 */ /* 0x000f280000300800 */
[----:B------:R-:W4:Y:S01]  /*344f0*/  LDL.LU R220, [R1+0x70c] ;  /* 0x00070c0001dc7983 */ /* 0x000f220000300800 */
[----:B0-----:R-:W-:-:S04]  /*34500*/  IADD3 R8, P4, R222, R10, RZ ;  /* 0x0000000ade087210 */ /* 0x001fc80007f9e0ff */
[----:B------:R-:W-:-:S05]  /*34510*/  LEA.HI.X.SX32 R9, R222, R0, 0x1, P4 ;  /* 0x00000000de097211 */ /* 0x000fca00020f0eff */
        /* <DEDUP_REMOVED lines=8> */
[----:B------:R-:W-:Y:S04]  /*345a0*/  STL.64 [R1+0x1210], R160 ;  /* 0x001210a001007387 */ /* 0x000fe80000100a00 */
[----:B------:R-:W2:Y:S01]  /*345b0*/  LDL.LU R222, [R1+0x718] ;  /* 0x0007180001de7983 */ /* 0x000ea20000300800 */
[----:B---3--:R-:W-:-:S04]  /*345c0*/  IADD3 R162, P4, R224, R10, RZ ;  /* 0x0000000ae0a27210 */ /* 0x008fc80007f9e0ff */
        /* <DEDUP_REMOVED lines=27> */
[----:B------:R-:W-:-:S05]  /*34780*/  LEA.HI.X.SX32 R9, R218, R0, 0x1, P4 ;  /* 0x00000000da097211 */ /* 0x000fca00020f0eff */
        /* <DEDUP_REMOVED lines=14> */
[----:B------:R-:W-:Y:S02]  /*34870*/  LEA.HI.X.SX32 R9, R222, R0, 0x1, P4 ;  /* 0x00000000de097211 */ /* 0x000fe400020f0eff */
[----:B------:R-:W2:Y:S04]  /*34880*/  LDL.LU R222, [R1+0x740] ;  /* 0x0007400001de7983 */ /* 0x000ea80000300800 */
[----:B------:R3:W-:Y:S02]  /*34890*/  STL.64 [R1+0x8e0], R8 ;  /* 0x0008e00801007387 */ /* 0x0007e40000100a00 */
[----:B---3--:R-:W-:-:S04]  /*348a0*/  IADD3 R8, P4, R224, R10, RZ ;  /* 0x0000000ae0087210 */ /* 0x008fc80007f9e0ff */
        /* <DEDUP_REMOVED lines=10> */
[----:B------:R0:W-:Y:S04]  /*34950*/  STL.64 [R1+0x8c8], R8 ;  /* 0x0008c80801007387 */ /* 0x0001e80000100a00 */
[----:B------:R-:W3:Y:S01]  /*34960*/  LDL.LU R228, [R1+0x750] ;  /* 0x0007500001e47983 */ /* 0x000ee20000300800 */
[----:B------:R-:W-:-:S04]  /*34970*/  IADD3 R156, P4, R230, R10, RZ ;  /* 0x0000000ae69c7210 */ /* 0x000fc80007f9e0ff */
[----:B------:R-:W-:-:S05]  /*34980*/  LEA.HI.X.SX32 R157, R230, R0, 0x1, P4 ;  /* 0x00000000e69d7211 */ /* 0x000fca00020f0eff */
[----:B------:R-:W-:Y:S04]  /*34990*/  STL.64 [R1+0x1220], R156 ;  /* 0x0012209c01007387 */ /* 0x000fe80000100a00 */
[----:B------:R-:W3:Y:S01]  /*349a0*/  LDL.LU R230, [R1+0x754] ;  /* 0x0007540001e67983 */ /* 0x000ee20000300800 */
[----:B0-----:R-:W-:-:S04]  /*349b0*/  IADD3 R8, P4, R232, R10, RZ ;  /* 0x0000000ae8087210 */ /* 0x001fc80007f9e0ff */
[----:B------:R-:W-:-:S05]  /*349c0*/  LEA.HI.X.SX32 R9, R232, R0, 0x1, P4 ;  /* 0x00000000e8097211 */ /* 0x000fca00020f0eff */
[----:B------:R0:W-:Y:S04]  /*349d0*/  STL.64 [R1+0x8b8], R8 ;  /* 0x0008b80801007387 */ /* 0x0001e80000100a00 */
[----:B------:R-:W3:Y:S01]  /*349e0*/  LDL.LU R232, [R1+0x758] ;  /* 0x0007580001e87983 */ /* 0x000ee20000300800 */
[----:B----4-:R-:W-:-:S04]  /*349f0*/  IADD3 R158, P4, R236, R10, RZ ;  /* 0x0000000aec9e7210 */ /* 0x010fc80007f9e0ff */
[----:B------:R-:W-:Y:S02]  /*34a00*/  LEA.HI.X.SX32 R159, R236, R0, 0x1, P4 ;  /* 0x00000000ec9f7211 */ /* 0x000fe400020f0eff */
[----:B------:R-:W4:Y:S04]  /*34a10*/  LDL.LU R236, [R1+0x75c] ;  /* 0x00075c0001ec7983 */ /* 0x000f280000300800 */
[----:B------:R-:W-:Y:S01]  /*34a20*/  STL.64 [R1+0x1248], R158 ;  /* 0x0012489e01007387 */ /* 0x000fe20000100a00 */
        /* <DEDUP_REMOVED lines=11> */
[----:B------:R3:W-:Y:S01]  /*34ae0*/  STL.64 [R1+0x1250], R8 ;  /* 0x0012500801007387 */ /* 0x0007e20000100a00 */
[----:B------:R-:W-:-:S04]  /*34af0*/  IADD3 R62, P4, R222, R10, RZ ;  /* 0x0000000ade3e7210 */ /* 0x000fc80007f9e0ff */
        /* <DEDUP_REMOVED lines=41> */
[----:B------:R-:W2:Y:S01]  /*34d90*/  LDL.LU R240, [R1+0x794] ;  /* 0x0007940001f07983 */ /* 0x000ea20000300800 */
[----:B0-----:R-:W-:-:S04]  /*34da0*/  IADD3 R8, P4, R222, R10, RZ ;  /* 0x0000000ade087210 */ /* 0x001fc80007f9e0ff */
[----:B------:R-:W-:Y:S02]  /*34db0*/  LEA.HI.X.SX32 R9, R222, R0, 0x1, P4 ;  /* 0x00000000de097211 */ /* 0x000fe400020f0eff */
[----:B------:R-:W2:Y:S04]  /*34dc0*/  LDL.LU R222, [R1+0x798] ;  /* 0x0007980001de7983 */ /* 0x000ea80000300800 */
[----:B------:R3:W-:Y:S02]  /*34dd0*/  STL.64 [R1+0x838], R8 ;  /* 0x0008380801007387 */ /* 0x0007e40000100a00 */
[----:B---3--:R-:W-:-:S04]  /*34de0*/  IADD3 R8, P4, R224, R10, RZ ;  /* 0x0000000ae0087210 */ /* 0x008fc80007f9e0ff */
[----:B------:R-:W-:Y:S02]  /*34df0*/  LEA.HI.X.SX32 R9, R224, R0, 0x1, P4 ;  /* 0x00000000e0097211 */ /* 0x000fe400020f0eff */
[----:B------:R-:W3:Y:S04]  /*34e00*/  LDL.LU R224, [R1+0x79c] ;  /* 0x00079c0001e07983 */ /* 0x000ee80000300800 */
[----:B------:R0:W-:Y:S01]  /*34e10*/  STL.64 [R1+0x830], R8 ;  /* 0x0008300801007387 */ /* 0x0001e20000100a00 */
[----:B------:R-:W-:-:S04]  /*34e20*/  IADD3 R154, P4, R226, R10, RZ ;  /* 0x0000000ae29a7210 */ /* 0x000fc80007f9e0ff */
[----:B------:R-:W-:Y:S02]  /*34e30*/  LEA.HI.X.SX32 R155, R226, R0, 0x1, P4 ;  /* 0x00000000e29b7211 */ /* 0x000fe400020f0eff */
[----:B------:R-:W3:Y:S01]  /*34e40*/  LDL.LU R226, [R1+0x7a0] ;  /* 0x0007a00001e27983 */ /* 0x000ee20000300800 */
        /* <DEDUP_REMOVED lines=59> */
[----:B----4-:R-:W-:-:S04]  /*35200*/  IADD3 R150, P4, R236, R10, RZ ;  /* 0x0000000aec967210 */ /* 0x010fc80007f9e0ff */
[----:B------:R-:W-:Y:S02]  /*35210*/  LEA.HI.X.SX32 R151, R236, R0, 0x1, P4 ;  /* 0x00000000ec977211 */ /* 0x000fe400020f0eff */
[----:B------:R-:W4:Y:S01]  /*35220*/  LDL.LU R236, [R1+0xb34] ;  /* 0x000b340001ec7983 */ /* 0x000f220000300800 */
        /* <DEDUP_REMOVED lines=100> */
[----:B------:R-:W2:Y:S01]  /*35870*/  LDL.LU R222, [R1+0xba4] ;  /* 0x000ba40001de7983 */ /* 0x000ea20000300800 */
        /* <DEDUP_REMOVED lines=73> */
[----:B------:R2:W-:Y:S01]  /*35d10*/  STL.64 [R1+0x640], R8 ;  /* 0x0006400801007387 */ /* 0x0005e20000100a00 */
[----:B------:R-:W-:-:S04]  /*35d20*/  IADD3 R138, P4, R234, R10, RZ ;  /* 0x0000000aea8a7210 */ /* 0x000fc80007f9e0ff */
[----:B------:R-:W-:Y:S02]  /*35d30*/  LEA.HI.X.SX32 R139, R234, R0, 0x1, P4 ;  /* 0x00000000ea8b7211 */ /* 0x000fe400020f0eff */
[----:B------:R-:W4:Y:S01]  /*35d40*/  LDL.LU R234, [R1+0xc00] ;  /* 0x000c000001ea7983 */ /* 0x000f220000300800 */
        /* <DEDUP_REMOVED lines=51> */
[----:B------:R0:W-:Y:S01]  /*36080*/  STL.64 [R1+0x5d0], R8 ;  /* 0x0005d00801007387 */ /* 0x0001e20000100a00 */
[----:B---3--:R-:W-:-:S04]  /*36090*/  IADD3 R132, P4, R224, R10, RZ ;  /* 0x0000000ae0847210 */ /* 0x008fc80007f9e0ff */
        /* <DEDUP_REMOVED lines=237> */
[----:B------:R0:W-:Y:S01]  /*36f70*/  STL.64 [R1+0x3e0], R8 ;  /* 0x0003e00801007387 */ /* 0x0001e20000100a00 */
[----:B------:R-:W-:-:S04]  /*36f80*/  IADD3 R116, P4, R220, R10, RZ ;  /* 0x0000000adc747210 */ /* 0x000fc80007f9e0ff */
[----:B------:R-:W-:Y:S02]  /*36f90*/  LEA.HI.X.SX32 R117, R220, R0, 0x1, P4 ;  /* 0x00000000dc757211 */ /* 0x000fe400020f0eff */
[----:B------:R-:W4:Y:S01]  /*36fa0*/  LDL.LU R220, [R1+0xf84] ;  /* 0x000f840001dc7983 */ /* 0x000f220000300800 */
        /* <DEDUP_REMOVED lines=689> */
[----:B------:R-:W2:Y:S01]  /*39ac0*/  LDL.LU R208, [R1+0xe70] ;  /* 0x000e700001d07983 */ /* 0x000ea20000300800 */
[----:B0-----:R-:W-:-:S04]  /*39ad0*/  IADD3 R8, P4, R222, R10, RZ ;  /* 0x0000000ade087210 */ /* 0x001fc80007f9e0ff */
[----:B------:R-:W-:-:S05]  /*39ae0*/  LEA.HI.X.SX32 R9, R222, R0, 0x1, P4 ;  /* 0x00000000de097211 */ /* 0x000fca00020f0eff */
[----:B------:R3:W-:Y:S04]  /*39af0*/  STL.64 [R1+0xb10], R8 ;  /* 0x000b100801007387 */ /* 0x0007e80000100a00 */
[----:B------:R-:W2:Y:S04]  /*39b00*/  LDL.LU R210, [R1+0xe74] ;  /* 0x000e740001d27983 */ /* 0x000ea80000300800 */
[----:B------:R-:W2:Y:S01]  /*39b10*/  LDL.LU R212, [R1+0xe78] ;  /* 0x000e780001d47983 */ /* 0x000ea20000300800 */
[----:B---3--:R-:W-:-:S04]  /*39b20*/  IADD3 R8, P4, R224, R10, RZ ;  /* 0x0000000ae0087210 */ /* 0x008fc80007f9e0ff */
[----:B------:R-:W-:-:S05]  /*39b30*/  LEA.HI.X.SX32 R9, R224, R0, 0x1, P4 ;  /* 0x00000000e0097211 */ /* 0x000fca00020f0eff */
[----:B------:R0:W-:Y:S04]  /*39b40*/  STL.64 [R1+0x150], R8 ;  /* 0x0001500801007387 */ /* 0x0001e80000100a00 */
[----:B------:R-:W3:Y:S04]  /*39b50*/  LDL.LU R214, [R1+0xe7c] ;  /* 0x000e7c0001d67983 */ /* 0x000ee80000300800 */
[----:B------:R-:W3:Y:S04]  /*39b60*/  LDL.LU R216, [R1+0xe80] ;  /* 0x000e800001d87983 */ /* 0x000ee80000300800 */
[----:B------:R-:W3:Y:S04]  /*39b70*/  LDL.LU R218, [R1+0xe84] ;  /* 0x000e840001da7983 */ /* 0x000ee80000300800 */
[----:B------:R-:W3:Y:S01]  /*39b80*/  LDL.LU R220, [R1+0xe88] ;  /* 0x000e880001dc7983 */ /* 0x000ee20000300800 */
[----:B------:R-:W-:-:S04]  /*39b90*/  IADD3 R74, P4, R226, R10, RZ ;  /* 0x0000000ae24a7210 */ /* 0x000fc80007f9e0ff */
[----:B------:R-:W-:Y:S02]  /*39ba0*/  LEA.HI.X.SX32 R75, R226, R0, 0x1, P4 ;  /* 0x00000000e24b7211 */ /* 0x000fe400020f0eff */
[----:B0-----:R-:W-:-:S04]  /*39bb0*/  IADD3 R8, P4, R228, R10, RZ ;  /* 0x0000000ae4087210 */ /* 0x001fc80007f9e0ff */
[----:B------:R-:W-:-:S05]  /*39bc0*/  LEA.HI.X.SX32 R9, R228, R0, 0x1, P4 ;  /* 0x00000000e4097211 */ /* 0x000fca00020f0eff */
[----:B------:R0:W-:Y:S04]  /*39bd0*/  STL.64 [R1+0x140], R8 ;  /* 0x0001400801007387 */ /* 0x0001e80000100a00 */
[----:B------:R-:W3:Y:S04]  /*39be0*/  LDL.LU R222, [R1+0xe8c] ;  /* 0x000e8c0001de7983 */ /* 0x000ee80000300800 */
[----:B------:R-:W3:Y:S01]  /*39bf0*/  LDL.LU R224, [R1+0xe90] ;  /* 0x000e900001e07983 */ /* 0x000ee20000300800 */
        /* <DEDUP_REMOVED lines=10> */
[----:B----4-:R-:W-:-:S04]  /*39ca0*/  IADD3 R8, P4, R236, R10, RZ ;  /* 0x0000000aec087210 */ /* 0x010fc80007f9e0ff */
[----:B------:R-:W-:-:S05]  /*39cb0*/  LEA.HI.X.SX32 R9, R236, R0, 0x1, P4 ;  /* 0x00000000ec097211 */ /* 0x000fca00020f0eff */
[----:B------:R0:W-:Y:S04]  /*39cc0*/  STL.64 [R1+0x128], R8 ;  /* 0x0001280801007387 */ /* 0x0001e80000100a00 */
        /* <DEDUP_REMOVED lines=12> */
[----:B0-----:R-:W-:-:S04]  /*39d90*/  IADD3 R8, P4, R210, R10, RZ ;  /* 0x0000000ad2087210 */ /* 0x001fc80007f9e0ff */
[----:B------:R-:W-:-:S05]  /*39da0*/  LEA.HI.X.SX32 R9, R210, R0, 0x1, P4 ;  /* 0x00000000d2097211 */ /* 0x000fca00020f0eff */
[----:B------:R0:W-:Y:S02]  /*39db0*/  STL.64 [R1+0x108], R8 ;  /* 0x0001080801007387 */ /* 0x0001e40000100a00 */
[----:B0-----:R-:W-:-:S04]  /*39dc0*/  IADD3 R8, P4, R212, R10, RZ ;  /* 0x0000000ad4087210 */ /* 0x001fc80007f9e0ff */
[----:B------:R-:W-:-:S05]  /*39dd0*/  LEA.HI.X.SX32 R9, R212, R0, 0x1, P4 ;  /* 0x00000000d4097211 */ /* 0x000fca00020f0eff */
[----:B------:R3:W-:Y:S02]  /*39de0*/  STL.64 [R1+0x100], R8 ;  /* 0x0001000801007387 */ /* 0x0007e40000100a00 */
[----:B---3--:R-:W-:-:S04]  /*39df0*/  IADD3 R8, P4, R214, R10, RZ ;  /* 0x0000000ad6087210 */ /* 0x008fc80007f9e0ff */
        /* <DEDUP_REMOVED lines=9> */
[----:B------:R-:W-:Y:S02]  /*39e90*/  LEA.HI.X.SX32 R9, R220, R0, 0x1, P4 ;  /* 0x00000000dc097211 */ /* 0x000fe400020f0eff */
[----:B------:R-:W-:-:S04]  /*39ea0*/  IADD3 R68, P4, R222, R10, RZ ;  /* 0x0000000ade447210 */ /* 0x000fc80007f9e0ff */
[----:B------:R-:W-:Y:S02]  /*39eb0*/  LEA.HI.X.SX32 R69, R222, R0, 0x1, P4 ;  /* 0x00000000de457211 */ /* 0x000fe400020f0eff */
[C---:B------:R-:W-:Y:S01]  /*39ec0*/  IADD3 R242, P4, R224.reuse, R10, RZ ;  /* 0x0000000ae0f27210 */ /* 0x040fe20007f9e0ff */
[----:B------:R0:W-:Y:S03]  /*39ed0*/  STL.64 [R1+0xe0], R8 ;  /* 0x0000e00801007387 */ /* 0x0001e60000100a00 */
[----:B------:R-:W-:Y:S02]  /*39ee0*/  LEA.HI.X.SX32 R243, R224, R0, 0x1, P4 ;  /* 0x00000000e0f37211 */ /* 0x000fe400020f0eff */
[----:B0-----:R-:W-:-:S04]  /*39ef0*/  IADD3 R8, P4, R226, R10, RZ ;  /* 0x0000000ae2087210 */ /* 0x001fc80007f9e0ff */
[----:B------:R-:W-:Y:S02]  /*39f00*/  LEA.HI.X.SX32 R9, R226, R0, 0x1, P4 ;  /* 0x00000000e2097211 */ /* 0x000fe400020f0eff */
[----:B------:R-:W-:-:S03]  /*39f10*/  IADD3 R70, P4, R228, R10, RZ ;  /* 0x0000000ae4467210 */ /* 0x000fc60007f9e0ff */
[----:B------:R0:W-:Y:S01]  /*39f20*/  STL.64 [R1+0xc8], R8 ;  /* 0x0000c80801007387 */ /* 0x0001e20000100a00 */
[----:B------:R-:W-:Y:S02]  /*39f30*/  LEA.HI.X.SX32 R71, R228, R0, 0x1, P4 ;  /* 0x00000000e4477211 */ /* 0x000fe400020f0eff */
[----:B0-----:R-:W-:-:S04]  /*39f40*/  IADD3 R8, P4, R230, R10, RZ ;  /* 0x0000000ae6087210 */ /* 0x001fc80007f9e0ff */
[----:B------:R-:W-:-:S05]  /*39f50*/  LEA.HI.X.SX32 R9, R230, R0, 0x1, P4 ;  /* 0x00000000e6097211 */ /* 0x000fca00020f0eff */
[----:B------:R0:W-:Y:S02]  /*39f60*/  STL.64 [R1+0xb8], R8 ;  /* 0x0000b80801007387 */ /* 0x0001e40000100a00 */
[----:B0-----:R-:W-:-:S04]  /*39f70*/  IADD3 R8, P4, R232, R10, RZ ;  /* 0x0000000ae8087210 */ /* 0x001fc80007f9e0ff */
[----:B------:R-:W-:-:S05]  /*39f80*/  LEA.HI.X.SX32 R9, R232, R0, 0x1, P4 ;  /* 0x00000000e8097211 */ /* 0x000fca00020f0eff */
[----:B------:R4:W-:Y:S02]  /*39f90*/  STL.64 [R1+0xb0], R8 ;  /* 0x0000b00801007387 */ /* 0x0009e40000100a00 */
[----:B----4-:R-:W-:-:S04]  /*39fa0*/  IADD3 R8, P4, R236, R10, RZ ;  /* 0x0000000aec087210 */ /* 0x010fc80007f9e0ff */
[----:B------:R-:W-:-:S05]  /*39fb0*/  LEA.HI.X.SX32 R9, R236, R0, 0x1, P4 ;  /* 0x00000000ec097211 */ /* 0x000fca00020f0eff */
[----:B------:R0:W-:Y:S02]  /*39fc0*/  STL.64 [R1+0xa8], R8 ;  /* 0x0000a80801007387 */ /* 0x0001e40000100a00 */
[----:B0-----:R-:W-:-:S04]  /*39fd0*/  IADD3 R8, P4, R234, R10, RZ ;  /* 0x0000000aea087210 */ /* 0x001fc80007f9e0ff */
[----:B------:R-:W-:-:S05]  /*39fe0*/  LEA.HI.X.SX32 R9, R234, R0, 0x1, P4 ;  /* 0x00000000ea097211 */ /* 0x000fca00020f0eff */
[----:B------:R2:W-:Y:S02]  /*39ff0*/  STL.64 [R1+0xa0], R8 ;  /* 0x0000a00801007387 */ /* 0x0005e40000100a00 */
[----:B--2---:R-:W-:-:S04]  /*3a000*/  IADD3 R8, P4, R240, R10, RZ ;  /* 0x0000000af0087210 */ /* 0x004fc80007f9e0ff */
        /* <DEDUP_REMOVED lines=41> */
[----:B------:R0:W-:Y:S01]  /*3a2a0*/  STL.64 [R1+0x28], R8 ;  /* 0x0000280801007387 */ /* 0x0001e20000100a00 */
[----:B------:R-:W-:Y:S02]  /*3a2b0*/  IMAD.MOV.U32 R164, RZ, RZ, R56 ;  /* 0x000000ffffa47224 */ /* 0x000fe400078e0038 */
[----:B------:R-:W-:Y:S01]  /*3a2c0*/  IMAD.MOV.U32 R165, RZ, RZ, R57 ;  /* 0x000000ffffa57224 */ /* 0x000fe200078e0039 */
[----:B0-----:R-:W-:-:S04]  /*3a2d0*/  IADD3 R8, P4, R34, R10, RZ ;  /* 0x0000000a22087210 */ /* 0x001fc80007f9e0ff */
[----:B------:R-:W-:Y:S02]  /*3a2e0*/  LEA.HI.X.SX32 R9, R34, R0, 0x1, P4 ;  /* 0x0000000022097211 */ /* 0x000fe400020f0eff */
[----:B------:R-:W-:Y:S01]  /*3a2f0*/  IADD3 R56, P4, R35, R10, RZ ;  /* 0x0000000a23387210 */ /* 0x000fe20007f9e0ff */
[----:B------:R-:W-:-:S03]  /*3a300*/  IMAD.MOV.U32 R170, RZ, RZ, R58 ;  /* 0x000000ffffaa7224 */ /* 0x000fc600078e003a */
[----:B------:R-:W-:Y:S02]  /*3a310*/  LEA.HI.X.SX32 R57, R35, R0, 0x1, P4 ;  /* 0x0000000023397211 */ /* 0x000fe400020f0eff */
[C---:B------:R-:W-:Y:S01]  /*3a320*/  IADD3 R58, P4, R36.reuse, R10, RZ ;  /* 0x0000000a243a7210 */ /* 0x040fe20007f9e0ff */
[----:B------:R-:W-:Y:S02]  /*3a330*/  IMAD.MOV.U32 R171, RZ, RZ, R59 ;  /* 0x000000ffffab7224 */ /* 0x000fe400078e003b */
[----:B------:R-:W-:Y:S01]  /*3a340*/  IMAD.MOV.U32 R168, RZ, RZ, R60 ;  /* 0x000000ffffa87224 */ /* 0x000fe200078e003c */
[----:B------:R-:W-:Y:S02]  /*3a350*/  LEA.HI.X.SX32 R59, R36, R0, 0x1, P4 ;  /* 0x00000000243b7211 */ /* 0x000fe400020f0eff */
[----:B------:R-:W-:Y:S01]  /*3a360*/  IADD3 R60, P4, R37, R10, RZ ;  /* 0x0000000a253c7210 */ /* 0x000fe20007f9e0ff */
[----:B------:R-:W-:-:S03]  /*3a370*/  IMAD.MOV.U32 R169, RZ, RZ, R61 ;  /* 0x000000ffffa97224 */ /* 0x000fc600078e003d */
        /* <DEDUP_REMOVED lines=8> */
[C---:B------:R-:W-:Y:S01]  /*3a400*/  IADD3 R14, P4, R40.reuse, R10, RZ ;  /* 0x0000000a280e7210 */ /* 0x040fe20007f9e0ff */
[----:B------:R-:W-:Y:S02]  /*3a410*/  IMAD.MOV.U32 R167, RZ, RZ, R15 ;  /* 0x000000ffffa77224 */ /* 0x000fe400078e000f */
[----:B------:R-:W-:Y:S01]  /*3a420*/  IMAD.MOV.U32 R162, RZ, RZ, R16 ;  /* 0x000000ffffa27224 */ /* 0x000fe200078e0010 */
[----:B------:R-:W-:-:S02]  /*3a430*/  LEA.HI.X.SX32 R15, R40, R0, 0x1, P4 ;  /* 0x00000000280f7211 */ /* 0x000fc400020f0eff */
        /* <DEDUP_REMOVED lines=13> */
[----:B------:R-:W-:-:S04]  /*3a510*/  IADD3 R24, P4, R45, R10, RZ ;  /* 0x0000000a2d187210 */ /* 0x000fc80007f9e0ff */
        /* <DEDUP_REMOVED lines=85> */
[----:B------:R-:W-:Y:S02]  /*3aa70*/  IADD3 R234, P4, R235, R10, RZ ;  /* 0x0000000aebea7210 */ /* 0x000fe40007f9e0ff */
[----:B------:R-:W-:Y:S02]  /*3aa80*/  LOP3.LUT P5, RZ, R5, 0x4000, RZ, 0xc0, !PT ;  /* 0x0000400005ff7812 */ /* 0x000fe400078ac0ff */
[----:B------:R-:W-:Y:S02]  /*3aa90*/  LEA.HI.X.SX32 R235, R235, R0, 0x1, P4 ;  /* 0x00000000ebeb7211 */ /* 0x000fe400020f0eff */
[----:B------:R-:W-:-:S04]  /*3aaa0*/  IADD3 R236, P4, R237, R10, RZ ;  /* 0x0000000aedec7210 */ /* 0x000fc80007f9e0ff */
[----:B------:R-:W-:Y:S02]  /*3aab0*/  LEA.HI.X.SX32 R237, R237, R0, 0x1, P4 ;  /* 0x00000000eded7211 */ /* 0x000fe400020f0eff */
[C---:B------:R-:W-:Y:S02]  /*3aac0*/  IADD3 R238, P4, R239.reuse, R10, RZ ;  /* 0x0000000aefee7210 */ /* 0x040fe40007f9e0ff */
[----:B------:R-:W-:Y:S02]  /*3aad0*/  LOP3.LUT R2, R2, 0xffffffef, RZ, 0xc0, !PT ;  /* 0xffffffef02027812 */ /* 0x000fe400078ec0ff */
[----:B------:R-:W-:Y:S02]  /*3aae0*/  LEA.HI.X.SX32 R239, R239, R0, 0x1, P4 ;  /* 0x00000000efef7211 */ /* 0x000fe400020f0eff */
[----:B------:R-:W-:Y:S02]  /*3aaf0*/  IADD3 R240, P4, R241, R10, RZ ;  /* 0x0000000af1f07210 */ /* 0x000fe40007f9e0ff */
[----:B------:R-:W-:-:S02]  /*3ab00*/  @P5 LOP3.LUT R2, R2, 0x10, RZ, 0xfc, !PT ;  /* 0x0000001002025812 */ /* 0x000fc400078efcff */
[----:B------:R-:W-:Y:S02]  /*3ab10*/  LOP3.LUT P5, RZ, R5, 0x1000, RZ, 0xc0, !PT ;  /* 0x0000100005ff7812 */ /* 0x000fe400078ac0ff */
[----:B------:R-:W-:Y:S02]  /*3ab20*/  LEA.HI.X.SX32 R241, R241, R0, 0x1, P4 ;  /* 0x00000000f1f17211 */ /* 0x000fe400020f0eff */
[----:B------:R-:W-:-:S04]  /*3ab30*/  IADD3 R10, P4, R252, R10, RZ ;  /* 0x0000000afc0a7210 */ /* 0x000fc80007f9e0ff */
[----:B------:R-:W-:Y:S02]  /*3ab40*/  LEA.HI.X.SX32 R11, R252, R0, 0x1, P4 ;  /* 0x00000000fc0b7211 */ /* 0x000fe400020f0eff */
[----:B------:R-:W-:Y:S02]  /*3ab50*/  LOP3.LUT P4, RZ, R5, 0x2000, RZ, 0xc0, !PT ;  /* 0x0000200005ff7812 */ /* 0x000fe4000788c0ff */
[----:B------:R-:W-:-:S05]  /*3ab60*/  PRMT R252, R178, 0x7771, RZ ;  /* 0x00007771b2fc7816 */ /* 0x000fca00000000ff */
[----:B------:R0:W-:Y:S01]  /*3ab70*/  @P5 STG.E.U8 desc[UR32][R158.64], R252 ;  /* 0x000000fc9e005986 */ /* 0x0001e2000c101120 */
[----:B------:R-:W-:Y:S02]  /*3ab80*/  LOP3.LUT P5, RZ, R2, 0x10, RZ, 0xc0, !PT ;  /* 0x0000001002ff7812 */ /* 0x000fe400078ac0ff */
[C---:B------:R-:W-:Y:S02]  /*3ab90*/  LOP3.LUT P6, RZ, R5.reuse, 0x8000, RZ, 0xc0, !PT ;  /* 0x0000800005ff7812 */ /* 0x040fe400078cc0ff */
[----:B------:R-:W-:Y:S02]  /*3aba0*/  LOP3.LUT P0, RZ, R5, 0x10000, RZ, 0xc0, !PT ;  /* 0x0001000005ff7812 */ /* 0x000fe4000780c0ff */
[----:B0-----:R-:W-:-:S05]  /*3abb0*/  PRMT R252, R179, 0x7770, RZ ;  /* 0x00007770b3fc7816 */ /* 0x001fca00000000ff */
[----:B------:R0:W-:Y:S01]  /*3abc0*/  @P4 STG.E.U8 desc[UR32][R156.64], R252 ;  /* 0x000000fc9c004986 */ /* 0x0001e2000c101120 */
[----:B------:R-:W-:Y:S02]  /*3abd0*/  LOP3.LUT P1, RZ, R5, 0x20000, RZ, 0xc0, !PT ;  /* 0x0002000005ff7812 */ /* 0x000fe4000782c0ff */
[----:B0-----:R-:W-:-:S05]  /*3abe0*/  PRMT R252, R179, 0x7771, RZ ;  /* 0x00007771b3fc7816 */ /* 0x001fca00000000ff */
[----:B------:R0:W-:Y:S01]  /*3abf0*/  @P5 STG.E.U8 desc[UR32][R162.64], R252 ;  /* 0x000000fca2005986 */ /* 0x0001e2000c101120 */
[C---:B------:R-:W-:Y:S02]  /*3ac00*/  LOP3.LUT P2, RZ, R5.reuse, 0x40000, RZ, 0xc0, !PT ;  /* 0x0004000005ff7812 */ /* 0x040fe4000784c0ff */
[----:B------:R-:W-:Y:S02]  /*3ac10*/  LOP3.LUT P3, RZ, R5, 0x80000, RZ, 0xc0, !PT ;  /* 0x0008000005ff7812 */ /* 0x000fe4000786c0ff */
[C---:B0-----:R-:W-:Y:S02]  /*3ac20*/  PRMT R252, R176.reuse, 0x7772, RZ ;  /* 0x00007772b0fc7816 */ /* 0x041fe400000000ff */
[----:B------:R-:W-:-:S03]  /*3ac30*/  PRMT R176, R176, 0x7773, RZ ;  /* 0x00007773b0b07816 */ /* 0x000fc600000000ff */
[----:B------:R-:W-:Y:S04]  /*3ac40*/  @P6 STG.E.U8 desc[UR32][R160.64], R252 ;  /* 0x000000fca0006986 */ /* 0x000fe8000c101120 */
[----:B------:R0:W-:Y:S01]  /*3ac50*/  @P0 STG.E.U8 desc[UR32][R166.64], R176 ;  /* 0x000000b0a6000986 */ /* 0x0001e2000c101120 */
[----:B------:R-:W-:Y:S02]  /*3ac60*/  LOP3.LUT P0, RZ, R5, 0x100000, RZ, 0xc0, !PT ;  /* 0x0010000005ff7812 */ /* 0x000fe4000780c0ff */
[C---:B0-----:R-:W-:Y:S02]  /*3ac70*/  PRMT R176, R177.reuse, 0x7772, RZ ;  /* 0x00007772b1b07816 */ /* 0x041fe400000000ff */
[----:B------:R-:W-:-:S03]  /*3ac80*/  PRMT R177, R177, 0x7773, RZ ;  /* 0x00007773b1b17816 */ /* 0x000fc600000000ff */
[----:B------:R0:W-:Y:S04]  /*3ac90*/  @P1 STG.E.U8 desc[UR32][R164.64], R176 ;  /* 0x000000b0a4001986 */ /* 0x0001e8000c101120 */
[----:B------:R-:W-:Y:S01]  /*3aca0*/  @P2 STG.E.U8 desc[UR32][R170.64], R177 ;  /* 0x000000b1aa002986 */ /* 0x000fe2000c101120 */
[----:B0-----:R-:W-:-:S03]  /*3acb0*/  PRMT R176, R178, 0x7772, RZ ;  /* 0x00007772b2b07816 */ /* 0x001fc600000000ff */
[----:B------:R-:W-:Y:S01]  /*3acc0*/  STL.64 [R1+0x20], R8 ;  /* 0x0000200801007387 */ /* 0x000fe20000100a00 */
[----:B------:R-:W-:-:S03]  /*3acd0*/  PRMT R178, R178, 0x7773, RZ ;  /* 0x00007773b2b27816 */ /* 0x000fc600000000ff */
[----:B------:R0:W-:Y:S04]  /*3ace0*/  @P3 STG.E.U8 desc[UR32][R168.64], R176 ;  /* 0x000000b0a8003986 */ /* 0x0001e8000c101120 */
[----:B------:R1:W-:Y:S04]  /*3acf0*/  @P0 STG.E.U8 desc[UR32][R172.64], R178 ;  /* 0x000000b2ac000986 */ /* 0x0003e8000c101120 */
[----:B0-----:R-:W2:Y:S04]  /*3ad00*/  LDL.LU.64 R168, [R1+0xab8] ;  /* 0x000ab80001a87983 */ /* 0x001ea80000300a00 */
[----:B------:R-:W3:Y:S04]  /*3ad10*/  LDL.LU.64 R162, [R1+0xab0] ;  /* 0x000ab00001a27983 */ /* 0x000ee80000300a00 */
[----:B------:R-:W4:Y:S04]  /*3ad20*/  LDL.LU.64 R160, [R1+0xaa8] ;  /* 0x000aa80001a07983 */ /* 0x000f280000300a00 */
[----:B------:R-:W4:Y:S04]  /*3ad30*/  LDL.LU.64 R166, [R1+0xaa0] ;  /* 0x000aa00001a67983 */ /* 0x000f280000300a00 */
[----:B------:R-:W4:Y:S04]  /*3ad40*/  LDL.LU.64 R164, [R1+0xa98] ;  /* 0x000a980001a47983 */ /* 0x000f280000300a00 */
[----:B-1----:R-:W4:Y:S01]  /*3ad50*/  LDL.LU.64 R172, [R1+0x1280] ;  /* 0x0012800001ac7983 */ /* 0x002f220000300a00 */
[----:B------:R-:W-:-:S02]  /*3ad60*/  LOP3.LUT P4, RZ, R6, 0x1, RZ, 0xc0, !PT ;  /* 0x0000000106ff7812 */ /* 0x000fc4000788c0ff */
[----:B------:R-:W-:Y:S01]  /*3ad70*/  LOP3.LUT R0, R0, 0xefffffff, RZ, 0xc0, !PT ;  /* 0xefffffff00007812 */ /* 0x000fe200078ec0ff */
[----:B------:R-:W4:Y:S10]  /*3ad80*/  LDL.LU.64 R170, [R1+0xa88] ;  /* 0x000a880001aa7983 */ /* 0x000f340000300a00 */
[----:B------:R-:W-:-:S02]  /*3ad90*/  @P4 LOP3.LUT R0, R0, 0x10000000, RZ, 0xfc, !PT ;  /* 0x1000000000004812 */ /* 0x000fc400078efcff */
[----:B------:R-:W-:Y:S02]  /*3ada0*/  LOP3.LUT P4, RZ, R5, 0x80000000, RZ, 0xc0, !PT ;  /* 0x8000000005ff7812 */ /* 0x000fe4000788c0ff */
[----:B------:R-:W-:-:S11]  /*3adb0*/  LOP3.LUT R0, R0, 0xdfffffff, RZ, 0xc0, !PT ;  /* 0xdfffffff00007812 */ /* 0x000fd600078ec0ff */
[----:B------:R-:W-:Y:S02]  /*3adc0*/  @P4 LOP3.LUT R0, R0, 0x20000000, RZ, 0xfc, !PT ;  /* 0x2000000000004812 */ /* 0x000fe400078efcff */
        /* <DEDUP_REMOVED lines=12> */
[C---:B------:R-:W-:Y:S02]  /*3ae90*/  LOP3.LUT P4, RZ, R5.reuse, 0x4000000, RZ, 0xc0, !PT ;  /* 0x0400000005ff7812 */ /* 0x040fe4000788c0ff */
[----:B------:R-:W-:Y:S02]  /*3aea0*/  LOP3.LUT R2, R2, 0xfffffffb, RZ, 0xc0, !PT ;  /* 0xfffffffb02027812 */ /* 0x000fe400078ec0ff */
[----:B------:R-:W-:-:S09]  /*3aeb0*/  LOP3.LUT P1, RZ, R5, 0x200000, RZ, 0xc0, !PT ;  /* 0x0020000005ff7812 */ /* 0x000fd2000782c0ff */
[----:B------:R-:W-:Y:S02]  /*3aec0*/  @P4 LOP3.LUT R2, R2, 0x4, RZ, 0xfc, !PT ;  /* 0x0000000402024812 */ /* 0x000fe400078efcff */
[C---:B------:R-:W-:Y:S02]  /*3aed0*/  LOP3.LUT P4, RZ, R5.reuse, 0x2000000, RZ, 0xc0, !PT ;  /* 0x0200000005ff7812 */ /* 0x040fe4000788c0ff */
[C---:B------:R-:W-:Y:S02]  /*3aee0*/  LOP3.LUT P2, RZ, R5.reuse, 0x400000, RZ, 0xc0, !PT ;  /* 0x0040000005ff7812 */ /* 0x040fe4000784c0ff */
[----:B------:R-:W-:Y:S02]  /*3aef0*/  LOP3.LUT P3, RZ, R5, 0x800000, RZ, 0xc0, !PT ;  /* 0x0080000005ff7812 */ /* 0x000fe4000786c0ff */
[----:B------:R-:W-:Y:S02]  /*3af00*/  LOP3.LUT R2, R2, 0xfffffff7, RZ, 0xc0, !PT ;  /* 0xfffffff702027812 */ /* 0x000fe400078ec0ff */
[----:B------:R-:W-:-:S02]  /*3af10*/  PRMT R176, R179, 0x7772, RZ ;  /* 0x00007772b3b07816 */ /* 0x000fc400000000ff */
[----:B------:R-:W-:-:S03]  /*3af20*/  PRMT R179, R179, 0x7773, RZ ;  /* 0x00007773b3b37816 */ /* 0x000fc600000000ff */
[----:B------:R-:W-:Y:S02]  /*3af30*/  @P4 LOP3.LUT R2, R2, 0x8, RZ, 0xfc, !PT ;  /* 0x0000000802024812 */ /* 0x000fe400078efcff */
[----:B------:R-:W-:Y:S01]  /*3af40*/  LOP3.LUT P4, RZ, R5, 0x1000000, RZ, 0xc0, !PT ;  /* 0x0100000005ff7812 */ /* 0x000fe2000788c0ff */
[----:B--2---:R0:W-:Y:S04]  /*3af50*/  @P1 STG.E.U8 desc[UR32][R168.64], R176 ;  /* 0x000000b0a8001986 */ /* 0x0041e8000c101120 */
[----:B---3--:R1:W-:Y:S04]  /*3af60*/  @P2 STG.E.U8 desc[UR32][R162.64], R179 ;  /* 0x000000b3a2002986 */ /* 0x0083e8000c101120 */
[----:B0-----:R-:W2:Y:S04]  /*3af70*/  LDL.LU.64 R168, [R1+0xa80] ;  /* 0x000a800001a87983 */ /* 0x001ea80000300a00 */
[----:B-1----:R-:W3:Y:S01]  /*3af80*/  LDL.LU.64 R178, [R1+0xa70] ;  /* 0x000a700001b27983 */ /* 0x002ee20000300a00 */
[----:B----4-:R-:W-:-:S03]  /*3af90*/  PRMT R176, R172, 0x7770, RZ ;  /* 0x00007770acb07816 */ /* 0x010fc600000000ff */
[----:B------:R-:W4:Y:S04]  /*3afa0*/  LDL.LU.64 R8, [R1+0xa68] ;  /* 0x000a680001087983 */ /* 0x000f280000300a00 */
[----:B------:R0:W-:Y:S04]  /*3afb0*/  @P3 STG.E.U8 desc[UR32][R160.64], R176 ;  /* 0x000000b0a0003986 */ /* 0x0001e8000c101120 */
[----:B------:R-:W4:Y:S04]  /*3afc0*/  LDL.LU.64 R158, [R1+0xa60] ;  /* 0x000a6000019e7983 */ /* 0x000f280000300a00 */
[----:B------:R-:W4:Y:S01]  /*3afd0*/  LDL.LU.64 R156, [R1+0xa58] ;  /* 0x000a5800019c7983 */ /* 0x000f220000300a00 */
[----:B0-----:R-:W-:-:S03]  /*3afe0*/  PRMT R176, R172, 0x7771, RZ ;  /* 0x00007771acb07816 */ /* 0x001fc600000000ff */
[----:B------:R-:W4:Y:S04]  /*3aff0*/  LDL.LU.64 R162, [R1+0xa50] ;  /* 0x000a500001a27983 */ /* 0x000f280000300a00 */
[----:B------:R0:W-:Y:S01]  /*3b000*/  @P4 STG.E.U8 desc[UR32][R166.64], R176 ;  /* 0x000000b0a6004986 */ /* 0x0001e2000c101120 */
[----:B------:R-:W-:-:S03]  /*3b010*/  LOP3.LUT P4, RZ, R2, 0x8, RZ, 0xc0, !PT ;  /* 0x0000000802ff7812 */ /* 0x000fc6000788c0ff */
[----:B------:R-:W4:Y:S01]  /*3b020*/  LDL.LU.64 R160, [R1+0xa48] ;  /* 0x000a480001a07983 */ /* 0x000f220000300a00 */
[----:B0-----:R-:W-:-:S03]  /*3b030*/  PRMT R176, R173, 0x7770, RZ ;  /* 0x00007770adb07816 */ /* 0x001fc600000000ff */
[----:B------:R-:W4:Y:S06]  /*3b040*/  LDL.LU.64 R166, [R1+0xa40] ;  /* 0x000a400001a67983 */ /* 0x000f2c0000300a00 */
[----:B------:R0:W-:Y:S01]  /*3b050*/  @P4 STG.E.U8 desc[UR32][R164.64], R176 ;  /* 0x000000b0a4004986 */ /* 0x0001e2000c101120 */
[C---:B------:R-:W-:Y:S02]  /*3b060*/  LOP3.LUT P4, RZ, R2.reuse, 0x4, RZ, 0xc0, !PT ;  /* 0x0000000402ff7812 */ /* 0x040fe4000788c0ff */
[----:B0-----:R-:W-:Y:S01]  /*3b070*/  PRMT R176, R173, 0x7771, RZ ;  /* 0x00007771adb07816 */ /* 0x001fe200000000ff */
[----:B------:R-:W4:Y:S10]  /*3b080*/  LDL.LU.64 R164, [R1+0xa38] ;  /* 0x000a380001a47983 */ /* 0x000f340000300a00 */
[----:B------:R0:W-:Y:S04]  /*3b090*/  @P4 STG.E.U8 desc[UR32][R174.64], R176 ;  /* 0x000000b0ae004986 */ /* 0x0001e8000c101120 */
[----:B0-----:R-:W2:Y:S01]  /*3b0a0*/  LDL.LU.64 R174, [R1+0x1278] ;  /* 0x0012780001ae7983 */ /* 0x001ea20000300a00 */
[----:B------:R-:W-:-:S02]  /*3b0b0*/  LOP3.LUT P4, RZ, R2, 0x2, RZ, 0xc0, !PT ;  /* 0x0000000202ff7812 */ /* 0x000fc4000788c0ff */
[----:B--2---:R-:W-:-:S11]  /*3b0c0*/  PRMT R176, R174, 0x7770, RZ ;  /* 0x00007770aeb07816 */ /* 0x004fd600000000ff */
[----:B------:R0:W-:Y:S04]  /*3b0d0*/  @P4 STG.E.U8 desc[UR32][R170.64], R176 ;  /* 0x000000b0aa004986 */ /* 0x0001e8000c101120 */
[----:B0-----:R-:W2:Y:S04]  /*3b0e0*/  LDL.LU.64 R170, [R1+0x1270] ;  /* 0x0012700001aa7983 */ /* 0x001ea80000300a00 */
[----:B------:R-:W3:Y:S01]  /*3b0f0*/  LDL.LU.64 R176, [R1+0xa78] ;  /* 0x000a780001b07983 */ /* 0x000ee20000300a00 */
[----:B------:R-:W-:Y:S02]  /*3b100*/  LOP3.LUT P4, RZ, R2, 0x1, RZ, 0xc0, !PT ;  /* 0x0000000102ff7812 */ /* 0x000fe4000788c0ff */
[----:B------:R-:W-:-:S11]  /*3b110*/  PRMT R2, R174, 0x7771, RZ ;  /* 0x00007771ae027816 */ /* 0x000fd600000000ff */
[----:B------:R0:W-:Y:S04]  /*3b120*/  @P4 STG.E.U8 desc[UR32][R168.64], R2 ;  /* 0x00000002a8004986 */ /* 0x0001e8000c101120 */
[----:B0-----:R-:W2:Y:S01]  /*3b130*/  LDL.LU.64 R168, [R1+0x1268] ;  /* 0x0012680001a87983 */ /* 0x001ea20000300a00 */
[----:B------:R-:W-:Y:S02]  /*3b140*/  LOP3.LUT P4, RZ, R0, 0x80000000, RZ, 0xc0, !PT ;  /* 0x8000000000ff7812 */ /* 0x000fe4000788c0ff */
[----:B------:R-:W-:Y:S02]  /*3b150*/  PRMT R2, R175, 0x7770, RZ ;  /* 0x00007770af027816 */ /* 0x000fe400000000ff */
[C---:B------:R-:W-:Y:S02]  /*3b160*/  LOP3.LUT P5, RZ, R6.reuse, 0x2, RZ, 0xc0, !PT ;  /* 0x0000000206ff7812 */ /* 0x040fe400078ac0ff */
[----:B------:R-:W-:-:S02]  /*3b170*/  LOP3.LUT P6, RZ, R6, 0x4, RZ, 0xc0, !PT ;  /* 0x0000000406ff7812 */ /* 0x000fc400078cc0ff */
[C---:B------:R-:W-:Y:S02]  /*3b180*/  LOP3.LUT P0, RZ, R6.reuse, 0x8, RZ, 0xc0, !PT ;  /* 0x0000000806ff7812 */ /* 0x040fe4000780c0ff */
[C---:B------:R-:W-:Y:S02]  /*3b190*/  LOP3.LUT P1, RZ, R6.reuse, 0x10, RZ, 0xc0, !PT ;  /* 0x0000001006ff7812 */ /* 0x040fe4000782c0ff */
[C---:B------:R-:W-:Y:S02]  /*3b1a0*/  LOP3.LUT P2, RZ, R6.reuse, 0x20, RZ, 0xc0, !PT ;  /* 0x0000002006ff7812 */ /* 0x040fe4000784c0ff */
[----:B------:R-:W-:Y:S01]  /*3b1b0*/  LOP3.LUT P3, RZ, R6, 0x40, RZ, 0xc0, !PT ;  /* 0x0000004006ff7812 */ /* 0x000fe2000786c0ff */
[----:B---3--:R0:W-:Y:S01]  /*3b1c0*/  @P4 STG.E.U8 desc[UR32][R176.64], R2 ;  /* 0x00000002b0004986 */ /* 0x0081e2000c101120 */
[----:B------:R-:W-:Y:S02]  /*3b1d0*/  LOP3.LUT P4, RZ, R0, 0x40000000, RZ, 0xc0, !PT ;  /* 0x4000000000ff7812 */ /* 0x000fe4000788c0ff */
[----:B0-----:R-:W-:-:S11]  /*3b1e0*/  PRMT R2, R175, 0x7771, RZ ;  /* 0x00007771af027816 */ /* 0x001fd600000000ff */
[----:B------:R0:W-:Y:S01]  /*3b1f0*/  @P4 STG.E.U8 desc[UR32][R178.64], R2 ;  /* 0x00000002b2004986 */ /* 0x0001e2000c101120 */
[----:B------:R-:W-:Y:S02]  /*3b200*/  LOP3.LUT P4, RZ, R0, 0x20000000, RZ, 0xc0, !PT ;  /* 0x2000000000ff7812 */ /* 0x000fe4000788c0ff */
[----:B0-----:R-:W-:-:S11]  /*3b210*/  PRMT R2, R172, 0x7772, RZ ;  /* 0x00007772ac027816 */ /* 0x001fd600000000ff */
[----:B----4-:R0:W-:Y:S01]  /*3b220*/  @P4 STG.E.U8 desc[UR32][R8.64], R2 ;  /* 0x0000000208004986 */ /* 0x0101e2000c101120 */
[----:B------:R-:W-:Y:S02]  /*3b230*/  LOP3.LUT P4, RZ, R0, 0x10000000, RZ, 0xc0, !PT ;  /* 0x1000000000ff7812 */ /* 0x000fe4000788c0ff */
[----:B------:R-:W-:Y:S02]  /*3b240*/  PRMT R172, R172, 0x7773, RZ ;  /* 0x00007773acac7816 */ /* 0x000fe400000000ff */
[----:B0-----:R-:W-:-:S09]  /*3b250*/  PRMT R2, R173, 0x7772, RZ ;  /* 0x00007772ad027816 */ /* 0x001fd200000000ff */
[----:B------:R-:W-:Y:S01]  /*3b260*/  @P4 STG.E.U8 desc[UR32][R158.64], R172 ;  /* 0x000000ac9e004986 */ /* 0x000fe2000c101120 */
[----:B------:R-:W-:-:S03]  /*3b270*/  PRMT R173, R173, 0x7773, RZ ;  /* 0x00007773adad7816 */ /* 0x000fc600000000ff */
[----:B------:R0:W-:Y:S04]  /*3b280*/  @P5 STG.E.U8 desc[UR32][R156.64], R2 ;  /* 0x000000029c005986 */ /* 0x0001e8000c101120 */
[----:B------:R-:W-:Y:S01]  /*3b290*/  @P6 STG.E.U8 desc[UR32][R162.64], R173 ;  /* 0x000000ada2006986 */ /* 0x000fe2000c101120 */
[C---:B0-----:R-:W-:Y:S02]  /*3b2a0*/  PRMT R2, R174.reuse, 0x7772, RZ ;  /* 0x00007772ae027816 */ /* 0x041fe400000000ff */
[----:B------:R-:W-:-:S03]  /*3b2b0*/  PRMT R174, R174, 0x7773, RZ ;  /* 0x00007773aeae7816 */ /* 0x000fc600000000ff */
[----:B------:R0:W-:Y:S04]  /*3b2c0*/  @P0 STG.E.U8 desc[UR32][R160.64], R2 ;  /* 0x00000002a0000986 */ /* 0x0001e8000c101120 */
[----:B------:R-:W-:Y:S01]  /*3b2d0*/  @P1 STG.E.U8 desc[UR32][R166.64], R174 ;  /* 0x000000aea6001986 */ /* 0x000fe2000c101120 */
[C---:B0-----:R-:W-:Y:S02]  /*3b2e0*/  PRMT R2, R175.reuse, 0x7772, RZ ;  /* 0x00007772af027816 */ /* 0x041fe400000000ff */
[----:B------:R-:W-:-:S03]  /*3b2f0*/  PRMT R175, R175, 0x7773, RZ ;  /* 0x00007773afaf7816 */ /* 0x000fc600000000ff */
[----:B------:R-:W-:Y:S04]  /*3b300*/  @P2 STG.E.U8 desc[UR32][R164.64], R2 ;  /* 0x00000002a4002986 */ /* 0x000fe8000c101120 */
[----:B--2---:R0:W-:Y:S04]  /*3b310*/  @P3 STG.E.U8 desc[UR32][R168.64], R175 ;  /* 0x000000afa8003986 */ /* 0x0041e8000c101120 */
[----:B0-----:R-:W2:Y:S04]  /*3b320*/  LDL.LU.64 R168, [R1+0x1260] ;  /* 0x0012600001a87983 */ /* 0x001ea80000300a00 */
[----:B------:R-:W3:Y:S01]  /*3b330*/  LDL.LU.64 R164, [R1+0xa28] ;  /* 0x000a280001a47983 */ /* 0x000ee20000300a00 */
[----:B------:R-:W-:-:S02]  /*3b340*/  LOP3.LUT P0, RZ, R6, 0x80, RZ, 0xc0, !PT ;  /* 0x0000008006ff7812 */ /* 0x000fc4000780c0ff */
[C---:B------:R-:W-:Y:S01]  /*3b350*/  LOP3.LUT P1, RZ, R6.reuse, 0x100, RZ, 0xc0, !PT ;  /* 0x0000010006ff7812 */ /* 0x040fe2000782c0ff */
[----:B------:R-:W4:Y:S04]  /*3b360*/  LDL.LU.64 R178, [R1+0xa18] ;  /* 0x000a180001b27983 */ /* 0x000f280000300a00 */
[----:B------:R-:W4:Y:S04]  /*3b370*/  LDL.LU.64 R156, [R1+0xa10] ;  /* 0x000a1000019c7983 */ /* 0x000f280000300a00 */
[----:B------:R-:W4:Y:S04]  /*3b380*/  LDL.LU.64 R162, [R1+0xa08] ;  /* 0x000a080001a27983 */ /* 0x000f280000300a00 */
[----:B------:R-:W4:Y:S04]  /*3b390*/  LDL.LU.64 R160, [R1+0xa00] ;  /* 0x000a000001a07983 */ /* 0x000f280000300a00 */
[----:B------:R-:W4:Y:S04]  /*3b3a0*/  LDL.LU.64 R8, [R1+0x9f8] ;  /* 0x0009f80001087983 */ /* 0x000f280000300a00 */
[----:B------:R-:W4:Y:S04]  /*3b3b0*/  LDL.LU.64 R158, [R1+0x9f0] ;  /* 0x0009f000019e7983 */ /* 0x000f280000300a00 */
[----:B------:R-:W4:Y:S01]  /*3b3c0*/  LDL.LU.64 R166, [R1+0x9e8] ;  /* 0x0009e80001a67983 */ /* 0x000f220000300a00 */
[----:B------:R-:W-:-:S02]  /*3b3d0*/  LOP3.LUT P4, RZ, R6, 0x80000, RZ, 0xc0, !PT ;  /* 0x0008000006ff7812 */ /* 0x000fc4000788c0ff */
[----:B------:R-:W-:-:S11]  /*3b3e0*/  LOP3.LUT R0, R0, 0xffefffff, RZ, 0xc0, !PT ;  /* 0xffefffff00007812 */ /* 0x000fd600078ec0ff */
[----:B------:R-:W-:Y:S02]  /*3b3f0*/  @P4 LOP3.LUT R0, R0, 0x100000, RZ, 0xfc, !PT ;  /* 0x0010000000004812 */ /* 0x000fe400078efcff */
[----:B------:R-:W-:Y:S02]  /*3b400*/  LOP3.LUT P4, RZ, R6, 0x40000, RZ, 0xc0, !PT ;  /* 0x0004000006ff7812 */ /* 0x000fe4000788c0ff */
[----:B------:R-:W-:-:S11]  /*3b410*/  LOP3.LUT R0, R0, 0xffdfffff, RZ, 0xc0, !PT ;  /* 0xffdfffff00007812 */ /* 0x000fd600078ec0ff */
[----:B------:R-:W-:Y:S02]  /*3b420*/  @P4 LOP3.LUT R0, R0, 0x200000, RZ, 0xfc, !PT ;  /* 0x0020000000004812 */ /* 0x000fe400078efcff */
[----:B------:R-:W-:Y:S02]  /*3b430*/  LOP3.LUT P4, RZ, R6, 0x20000, RZ, 0xc0, !PT ;  /* 0x0002000006ff7812 */ /* 0x000fe4000788c0ff */
[----:B------:R-:W-:Y:S02]  /*3b440*/  LOP3.LUT R0, R0, 0xffbfffff, RZ, 0xc0, !PT ;  /* 0xffbfffff00007812 */ /* 0x000fe400078ec0ff */
[----:B--2---:R-:W-:-:S05]  /*3b450*/  PRMT R2, R168, 0x7770, RZ ;  /* 0x00007770a8027816 */ /* 0x004fca00000000ff */
[----:B---3--:R0:W-:Y:S02]  /*3b460*/  @P0 STG.E.U8 desc[UR32][R164.64], R2 ;  /* 0x00000002a4000986 */ /* 0x0081e4000c101120 */
[----:B0-----:R-:W-:-:S05]  /*3b470*/  PRMT R2, R168, 0x7771, RZ ;  /* 0x00007771a8027816 */ /* 0x001fca00000000ff */
[----:B------:R0:W-:Y:S04]  /*3b480*/  @P1 STG.E.U8 desc[UR32][R170.64], R2 ;  /* 0x00000002aa001986 */ /* 0x0001e8000c101120 */
[----:B0-----:R-:W2:Y:S04]  /*3b490*/  LDL.LU.64 R170, [R1+0x1258] ;  /* 0x0012580001aa7983 */ /* 0x001ea80000300a00 */
[----:B------:R-:W3:Y:S01]  /*3b4a0*/  LDL.LU.64 R164, [R1+0x9e0] ;  /* 0x0009e00001a47983 */ /* 0x000ee20000300a00 */
[----:B------:R-:W-:Y:S02]  /*3b4b0*/  @P4 LOP3.LUT R0, R0, 0x400000, RZ, 0xfc, !PT ;  /* 0x0040000000004812 */ /* 0x000fe400078efcff */
[----:B------:R-:W-:Y:S01]  /*3b4c0*/  LOP3.LUT P4, RZ, R6, 0x10000, RZ, 0xc0, !PT ;  /* 0x0001000006ff7812 */ /* 0x000fe2000788c0ff */
[----:B------:R-:W3:Y:S01]  /*3b4d0*/  LDL.LU.64 R174, [R1+0x9d0] ;  /* 0x0009d00001ae7983 */ /* 0x000ee20000300a00 */
[----:B------:R-:W-:-:S02]  /*3b4e0*/  LOP3.LUT R0, R0, 0xff7fffff, RZ, 0xc0, !PT ;  /* 0xff7fffff00007812 */ /* 0x000fc400078ec0ff */
[C---:B------:R-:W-:Y:S01]  /*3b4f0*/  LOP3.LUT P2, RZ, R6.reuse, 0x200, RZ, 0xc0, !PT ;  /* 0x0000020006ff7812 */ /* 0x040fe2000784c0ff */
[----:B------:R-:W3:Y:S01]  /*3b500*/  LDL.LU.64 R172, [R1+0x9c8] ;  /* 0x0009c80001ac7983 */ /* 0x000ee20000300a00 */
[----:B------:R-:W-:Y:S02]  /*3b510*/  LOP3.LUT P3, RZ, R6, 0x400, RZ, 0xc0, !PT ;  /* 0x0000040006ff7812 */ /* 0x000fe4000786c0ff */
[----:B------:R-:W-:Y:S01]  /*3b520*/  PRMT R2, R169, 0x7770, RZ ;  /* 0x00007770a9027816 */ /* 0x000fe200000000ff */
[----:B------:R-:W3:Y:S04]  /*3b530*/  LDL.LU.64 R176, [R1+0x9c0] ;  /* 0x0009c00001b07983 */ /* 0x000ee80000300a00 */
[----:B------:R-:W-:Y:S02]  /*3b540*/  @P4 LOP3.LUT R0, R0, 0x800000, RZ, 0xfc, !PT ;  /* 0x0080000000004812 */ /* 0x000fe400078efcff */
[----:B------:R-:W-:-:S02]  /*3b550*/  LOP3.LUT P4, RZ, R6, 0x8000, RZ, 0xc0, !PT ;  /* 0x0000800006ff7812 */ /* 0x000fc4000788c0ff */
        /* <DEDUP_REMOVED lines=9> */
[----:B------:R-:W-:Y:S01]  /*3b5f0*/  LOP3.LUT R0, R0, 0xf7ffffff, RZ, 0xc0, !PT ;  /* 0xf7ffffff00007812 */ /* 0x000fe200078ec0ff */
[----:B----4-:R0:W-:Y:S10]  /*3b600*/  @P2 STG.E.U8 desc[UR32][R178.64], R2 ;  /* 0x00000002b2002986 */ /* 0x0101f4000c101120 */
[----:B------:R-:W-:-:S02]  /*3b610*/  @P4 LOP3.LUT R0, R0, 0x8000000, RZ, 0xfc, !PT ;  /* 0x0800000000004812 */ /* 0x000fc400078efcff */
[----:B------:R-:W-:Y:S01]  /*3b620*/  LOP3.LUT P4, RZ, R6, 0x800, RZ, 0xc0, !PT ;  /* 0x0000080006ff7812 */ /* 0x000fe2000788c0ff */
[----:B0-----:R-:W4:Y:S01]  /*3b630*/  LDL.LU.64 R178, [R1+0x9b8] ;  /* 0x0009b80001b27983 */ /* 0x001f220000300a00 */
[----:B------:R-:W-:-:S05]  /*3b640*/  PRMT R2, R169, 0x7771, RZ ;  /* 0x00007771a9027816 */ /* 0x000fca00000000ff */
[----:B------:R0:W-:Y:S04]  /*3b650*/  @P3 STG.E.U8 desc[UR32][R156.64], R2 ;  /* 0x000000029c003986 */ /* 0x0001e8000c101120 */
[----:B0-----:R-:W4:Y:S01]  /*3b660*/  LDL.LU.64 R156, [R1+0x9b0] ;  /* 0x0009b000019c7983 */ /* 0x001f220000300a00 */
[----:B--2---:R-:W-:-:S05]  /*3b670*/  PRMT R2, R170, 0x7770, RZ ;  /* 0x00007770aa027816 */ /* 0x004fca00000000ff */
[----:B------:R0:W-:Y:S01]  /*3b680*/  @P4 STG.E.U8 desc[UR32][R162.64], R2 ;  /* 0x00000002a2004986 */ /* 0x0001e2000c101120 */
[----:B------:R-:W-:Y:S02]  /*3b690*/  LOP3.LUT P4, RZ, R0, 0x8000000, RZ, 0xc0, !PT ;  /* 0x0800000000ff7812 */ /* 0x000fe4000788c0ff */
[----:B0-----:R-:W-:Y:S01]  /*3b6a0*/  PRMT R2, R170, 0x7771, RZ ;  /* 0x00007771aa027816 */ /* 0x001fe200000000ff */
[----:B------:R-:W2:Y:S10]  /*3b6b0*/  LDL.LU.64 R162, [R1+0x9a8] ;  /* 0x0009a80001a27983 */ /* 0x000eb40000300a00 */
[----:B------:R0:W-:Y:S01]  /*3b6c0*/  @P4 STG.E.U8 desc[UR32][R160.64], R2 ;  /* 0x00000002a0004986 */ /* 0x0001e2000c101120 */
[----:B------:R-:W-:-:S02]  /*3b6d0*/  LOP3.LUT P4, RZ, R0, 0x4000000, RZ, 0xc0, !PT ;  /* 0x0400000000ff7812 */ /* 0x000fc4000788c0ff */
        /* <DEDUP_REMOVED lines=12> */
[----:B------:R-:W-:Y:S01]  /*3b7a0*/  PRMT R168, R168, 0x7773, RZ ;  /* 0x00007773a8a87816 */ /* 0x000fe200000000ff */
[----:B0-----:R-:W2:Y:S10]  /*3b7b0*/  LDL.LU.64 R166, [R1+0x1240] ;  /* 0x0012400001a67983 */ /* 0x001eb40000300a00 */
[----:B---3--:R0:W-:Y:S04]  /*3b7c0*/  @P4 STG.E.U8 desc[UR32][R164.64], R168 ;  /* 0x000000a8a4004986 */ /* 0x0081e8000c101120 */
[----:B0-----:R-:W3:Y:S01]  /*3b7d0*/  LDL.LU.64 R164, [R1+0x1238] ;  /* 0x0012380001a47983 */ /* 0x001ee20000300a00 */
[----:B------:R-:W-:-:S02]  /*3b7e0*/  LOP3.LUT P4, RZ, R0, 0x400000, RZ, 0xc0, !PT ;  /* 0x0040000000ff7812 */ /* 0x000fc4000788c0ff */
[C---:B------:R-:W-:Y:S02]  /*3b7f0*/  PRMT R2, R169.reuse, 0x7772, RZ ;  /* 0x00007772a9027816 */ /* 0x040fe400000000ff */
[----:B------:R-:W-:Y:S02]  /*3b800*/  PRMT R169, R169, 0x7773, RZ ;  /* 0x00007773a9a97816 */ /* 0x000fe400000000ff */
[C---:B------:R-:W-:Y:S02]  /*3b810*/  LOP3.LUT P5, RZ, R6.reuse, 0x100000, RZ, 0xc0, !PT ;  /* 0x0010000006ff7812 */ /* 0x040fe400078ac0ff */
[----:B------:R-:W-:-:S05]  /*3b820*/  LOP3.LUT P6, RZ, R6, 0x200000, RZ, 0xc0, !PT ;  /* 0x0020000006ff7812 */ /* 0x000fca00078cc0ff */
[----:B---3--:R0:W-:Y:S04]  /*3b830*/  @P4 STG.E.U8 desc[UR32][R164.64], R2 ;  /* 0x00000002a4004986 */ /* 0x0081e8000c101120 */
[----:B0-----:R-:W3:Y:S01]  /*3b840*/  LDL.LU.64 R164, [R1+0x1230] ;  /* 0x0012300001a47983 */ /* 0x001ee20000300a00 */
[----:B------:R-:W-:Y:S02]  /*3b850*/  LOP3.LUT P4, RZ, R0, 0x200000, RZ, 0xc0, !PT ;  /* 0x0020000000ff7812 */ /* 0x000fe4000788c0ff */
[----:B------:R-:W-:-:S11]  /*3b860*/  PRMT R2, R170, 0x7772, RZ ;  /* 0x00007772aa027816 */ /* 0x000fd600000000ff */
[----:B------:R-:W-:Y:S01]  /*3b870*/  @P4 STG.E.U8 desc[UR32][R174.64], R169 ;  /* 0x000000a9ae004986 */ /* 0x000fe2000c101120 */
[----:B------:R-:W-:Y:S02]  /*3b880*/  LOP3.LUT P4, RZ, R0, 0x100000, RZ, 0xc0, !PT ;  /* 0x0010000000ff7812 */ /* 0x000fe4000788c0ff */
[C---:B------:R-:W-:Y:S02]  /*3b890*/  LOP3.LUT P0, RZ, R6.reuse, 0x400000, RZ, 0xc0, !PT ;  /* 0x0040000006ff7812 */ /* 0x040fe4000780c0ff */
[----:B------:R-:W-:Y:S02]  /*3b8a0*/  LOP3.LUT P1, RZ, R6, 0x800000, RZ, 0xc0, !PT ;  /* 0x0080000006ff7812 */ /* 0x000fe4000782c0ff */
[----:B------:R-:W-:Y:S02]  /*3b8b0*/  PRMT R170, R170, 0x7773, RZ ;  /* 0x00007773aaaa7816 */ /* 0x000fe400000000ff */
[----:B------:R-:W-:-:S05]  /*3b8c0*/  LOP3.LUT P2, RZ, R6, 0x1000000, RZ, 0xc0, !PT ;  /* 0x0100000006ff7812 */ /* 0x000fca000784c0ff */
[----:B------:R0:W-:Y:S04]  /*3b8d0*/  @P4 STG.E.U8 desc[UR32][R172.64], R2 ;  /* 0x00000002ac004986 */ /* 0x0001e8000c101120 */
[----:B------:R-:W-:Y:S01]  /*3b8e0*/  @P5 STG.E.U8 desc[UR32][R176.64], R170 ;  /* 0x000000aab0005986 */ /* 0x000fe2000c101120 */
[C---:B0-----:R-:W-:Y:S02]  /*3b8f0*/  PRMT R2, R171.reuse, 0x7772, RZ ;  /* 0x00007772ab027816 */ /* 0x041fe400000000ff */
[----:B------:R-:W-:-:S03]  /*3b900*/  PRMT R171, R171, 0x7773, RZ ;  /* 0x00007773abab7816 */ /* 0x000fc600000000ff */
[----:B----4-:R3:W-:Y:S01]  /*3b910*/  @P6 STG.E.U8 desc[UR32][R178.64], R2 ;  /* 0x00000002b2006986 */ /* 0x0107e2000c101120 */
[----:B------:R-:W-:-:S03]  /*3b920*/  LOP3.LUT P3, RZ, R6, 0x2000000, RZ, 0xc0, !PT ;  /* 0x0200000006ff7812 */ /* 0x000fc6000786c0ff */
[----:B------:R-:W-:Y:S01]  /*3b930*/  @P0 STG.E.U8 desc[UR32][R156.64], R171 ;  /* 0x000000ab9c000986 */ /* 0x000fe2000c101120 */
[----:B---3--:R-:W-:-:S05]  /*3b940*/  PRMT R2, R164, 0x7770, RZ ;  /* 0x00007770a4027816 */ /* 0x008fca00000000ff */
[----:B--2---:R0:W-:Y:S02]  /*3b950*/  @P1 STG.E.U8 desc[UR32][R162.64], R2 ;  /* 0x00000002a2001986 */ /* 0x0041e4000c101120 */
[----:B0-----:R-:W-:-:S05]  /*3b960*/  PRMT R2, R164, 0x7771, RZ ;  /* 0x00007771a4027816 */ /* 0x001fca00000000ff */
[----:B------:R0:W-:Y:S02]  /*3b970*/  @P2 STG.E.U8 desc[UR32][R160.64], R2 ;  /* 0x00000002a0002986 */ /* 0x0001e4000c101120 */
[----:B0-----:R-:W-:-:S05]  /*3b980*/  PRMT R2, R165, 0x7770, RZ ;  /* 0x00007770a5027816 */ /* 0x001fca00000000ff */
[----:B------:R0:W-:Y:S04]  /*3b990*/  @P3 STG.E.U8 desc[UR32][R166.64], R2 ;  /* 0x00000002a6003986 */ /* 0x0001e8000c101120 */
[----:B0-----:R-:W2:Y:S04]  /*3b9a0*/  LDL.LU.64 R166, [R1+0x1228] ;  /* 0x0012280001a67983 */ /* 0x001ea80000300a00 */
[----:B------:R-:W3:Y:S04]  /*3b9b0*/  LDL.LU.64 R162, [R1+0x990] ;  /* 0x0009900001a27983 */ /* 0x000ee80000300a00 */
[----:B------:R-:W4:Y:S04]  /*3b9c0*/  LDL.LU.64 R160, [R1+0x988] ;  /* 0x0009880001a07983 */ /* 0x000f280000300a00 */
[----:B------:R-:W4:Y:S04]  /*3b9d0*/  LDL.LU.64 R168, [R1+0x980] ;  /* 0x0009800001a87983 */ /* 0x000f280000300a00 */
[----:B------:R-:W4:Y:S04]  /*3b9e0*/  LDL.LU.64 R174, [R1+0x978] ;  /* 0x0009780001ae7983 */ /* 0x000f280000300a00 */
[----:B------:R-:W4:Y:S04]  /*3b9f0*/  LDL.LU.64 R172, [R1+0x970] ;  /* 0x0009700001ac7983 */ /* 0x000f280000300a00 */
[----:B------:R-:W4:Y:S04]  /*3ba00*/  LDL.LU.64 R176, [R1+0x968] ;  /* 0x0009680001b07983 */ /* 0x000f280000300a00 */
[----:B------:R-:W4:Y:S01]  /*3ba10*/  LDL.LU.64 R178, [R1+0x960] ;  /* 0x0009600001b27983 */ /* 0x000f220000300a00 */
[----:B------:R-:W-:-:S03]  /*3ba20*/  LOP3.LUT P0, RZ, R6, 0x4000000, RZ, 0xc0, !PT ;  /* 0x0400000006ff7812 */ /* 0x000fc6000780c0ff */
[----:B------:R-:W4:Y:S01]  /*3ba30*/  LDL.LU.64 R156, [R1+0x958] ;  /* 0x00095800019c7983 */ /* 0x000f220000300a00 */
[----:B------:R-:W-:Y:S02]  /*3ba40*/  PRMT R2, R165, 0x7771, RZ ;  /* 0x00007771a5027816 */ /* 0x000fe400000000ff */
[----:B------:R-:W-:Y:S02]  /*3ba50*/  LOP3.LUT P1, RZ, R6, 0x8000000, RZ, 0xc0, !PT ;  /* 0x0800000006ff7812 */ /* 0x000fe4000782c0ff */
        /* <DEDUP_REMOVED lines=15> */
[----:B------:R-:W-:Y:S01]  /*3bb50*/  LOP3.LUT P4, RZ, R7, 0x2, RZ, 0xc0, !PT ;  /* 0x0000000207ff7812 */ /* 0x000fe2000788c0ff */
[----:B---3--:R0:W-:Y:S04]  /*3bb60*/  @P0 STG.E.U8 desc[UR32][R162.64], R2 ;  /* 0x00000002a2000986 */ /* 0x0081e8000c101120 */
[----:B0-----:R-:W3:Y:S01]  /*3bb70*/  LDL.LU.64 R162, [R1+0x950] ;  /* 0x0009500001a27983 */ /* 0x001ee20000300a00 */
[----:B--2---:R-:W-:-:S05]  /*3bb80*/  PRMT R2, R166, 0x7770, RZ ;  /* 0x00007770a6027816 */ /* 0x004fca00000000ff */
[----:B----4-:R0:W-:Y:S04]  /*3bb90*/  @P1 STG.E.U8 desc[UR32][R160.64], R2 ;  /* 0x00000002a0001986 */ /* 0x0101e8000c101120 */
[----:B0-----:R-:W2:Y:S01]  /*3bba0*/  LDL.LU.64 R160, [R1+0x948] ;  /* 0x0009480001a07983 */ /* 0x001ea20000300a00 */
[----:B------:R-:W-:Y:S02]  /*3bbb0*/  LOP3.LUT R0, R0, 0xfffdffff, RZ, 0xc0, !PT ;  /* 0xfffdffff00007812 */ /* 0x000fe400078ec0ff */
[----:B------:R-:W-:Y:S01]  /*3bbc0*/  LOP3.LUT P2, RZ, R6, 0x10000000, RZ, 0xc0, !PT ;  /* 0x1000000006ff7812 */ /* 0x000fe2000784c0ff */
[----:B------:R-:W4:Y:S01]  /*3bbd0*/  LDL.LU.64 R170, [R1+0x928] ;  /* 0x0009280001aa7983 */ /* 0x000f220000300a00 */
[----:B------:R-:W-:Y:S02]  /*3bbe0*/  @P4 LOP3.LUT R0, R0, 0x20000, RZ, 0xfc, !PT ;  /* 0x0002000000004812 */ /* 0x000fe400078efcff */
[----:B------:R-:W-:-:S02]  /*3bbf0*/  LOP3.LUT P4, RZ, R7, 0x1, RZ, 0xc0, !PT ;  /* 0x0000000107ff7812 */ /* 0x000fc4000788c0ff */
[----:B------:R-:W-:Y:S02]  /*3bc00*/  LOP3.LUT R0, R0, 0xfffbffff, RZ, 0xc0, !PT ;  /* 0xfffbffff00007812 */ /* 0x000fe400078ec0ff */
[----:B------:R-:W-:-:S09]  /*3bc10*/  LOP3.LUT P3, RZ, R6, 0x20000000, RZ, 0xc0, !PT ;  /* 0x2000000006ff7812 */ /* 0x000fd2000786c0ff */
[----:B------:R-:W-:Y:S02]  /*3bc20*/  @P4 LOP3.LUT R0, R0, 0x40000, RZ, 0xfc, !PT ;  /* 0x0004000000004812 */ /* 0x000fe400078efcff */
[----:B------:R-:W-:Y:S02]  /*3bc30*/  LOP3.LUT P4, RZ, R6, 0x80000000, RZ, 0xc0, !PT ;  /* 0x8000000006ff7812 */ /* 0x000fe4000788c0ff */
[----:B------:R-:W-:Y:S02]  /*3bc40*/  LOP3.LUT R0, R0, 0xfff7ffff, RZ, 0xc0, !PT ;  /* 0xfff7ffff00007812 */ /* 0x000fe400078ec0ff */
[----:B------:R-:W-:-:S05]  /*3bc50*/  PRMT R2, R166, 0x7771, RZ ;  /* 0x00007771a6027816 */ /* 0x000fca00000000ff */
[----:B------:R0:W-:Y:S04]  /*3bc60*/  @P2 STG.E.U8 desc[UR32][R168.64], R2 ;  /* 0x00000002a8002986 */ /* 0x0001e8000c101120 */
[----:B------:R-:W-:Y:S02]  /*3bc70*/  @P4 LOP3.LUT R0, R0, 0x80000, RZ, 0xfc, !PT ;  /* 0x0008000000004812 */ /* 0x000fe400078efcff */
[----:B------:R-:W-:Y:S02]  /*3bc80*/  LOP3.LUT P4, RZ, R6, 0x40000000, RZ, 0xc0, !PT ;  /* 0x4000000006ff7812 */ /* 0x000fe4000788c0ff */
[C---:B0-----:R-:W-:Y:S01]  /*3bc90*/  PRMT R2, R167.reuse, 0x7770, RZ ;  /* 0x00007770a7027816 */ /* 0x041fe200000000ff */
[----:B------:R-:W4:Y:S04]  /*3bca0*/  LDL.LU.64 R168, [R1+0x920] ;  /* 0x0009200001a87983 */ /* 0x000f280000300a00 */
[----:B------:R0:W-:Y:S02]  /*3bcb0*/  @P3 STG.E.U8 desc[UR32][R174.64], R2 ;  /* 0x00000002ae003986 */ /* 0x0001e4000c101120 */
[----:B0-----:R-:W-:-:S02]  /*3bcc0*/  PRMT R2, R167, 0x7771, RZ ;  /* 0x00007771a7027816 */ /* 0x001fc400000000ff */
[----:B------:R-:W4:Y:S04]  /*3bcd0*/  LDL.LU.64 R174, [R1+0x918] ;  /* 0x0009180001ae7983 */ /* 0x000f280000300a00 */
[----:B------:R0:W-:Y:S01]  /*3bce0*/  @P4 STG.E.U8 desc[UR32][R172.64], R2 ;  /* 0x00000002ac004986 */ /* 0x0001e2000c101120 */
[----:B------:R-:W-:Y:S02]  /*3bcf0*/  LOP3.LUT P4, RZ, R0, 0x80000, RZ, 0xc0, !PT ;  /* 0x0008000000ff7812 */ /* 0x000fe4000788c0ff */
[----:B0-----:R-:W-:Y:S01]  /*3bd00*/  PRMT R2, R164, 0x7772, RZ ;  /* 0x00007772a4027816 */ /* 0x001fe200000000ff */
[----:B------:R-:W4:Y:S10]  /*3bd10*/  LDL.LU.64 R172, [R1+0x910] ;  /* 0x0009100001ac7983 */ /* 0x000f340000300a00 */
[----:B------:R0:W-:Y:S01]  /*3bd20*/  @P4 STG.E.U8 desc[UR32][R176.64], R2 ;  /* 0x00000002b0004986 */ /* 0x0001e2000c101120 */
[----:B------:R-:W-:-:S02]  /*3bd30*/  LOP3.LUT P4, RZ, R0, 0x40000, RZ, 0xc0, !PT ;  /* 0x0004000000ff7812 */ /* 0x000fc4000788c0ff */
[----:B------:R-:W-:Y:S02]  /*3bd40*/  PRMT R164, R164, 0x7773, RZ ;  /* 0x00007773a4a47816 */ /* 0x000fe400000000ff */
[----:B0-----:R-:W-:Y:S01]  /*3bd50*/  PRMT R2, R165, 0x7772, RZ ;  /* 0x00007772a5027816 */ /* 0x001fe200000000ff */
[----:B------:R-:W4:Y:S08]  /*3bd60*/  LDL.LU.64 R176, [R1+0x908] ;  /* 0x0009080001b07983 */ /* 0x000f300000300a00 */
[----:B------:R0:W-:Y:S01]  /*3bd70*/  @P4 STG.E.U8 desc[UR32][R178.64], R164 ;  /* 0x000000a4b2004986 */ /* 0x0001e2000c101120 */
[----:B------:R-:W-:-:S02]  /*3bd80*/  LOP3.LUT P4, RZ, R0, 0x20000, RZ, 0xc0, !PT ;  /* 0x0002000000ff7812 */ /* 0x000fc4000788c0ff */
[----:B------:R-:W-:Y:S01]  /*3bd90*/  PRMT R165, R165, 0x7773, RZ ;  /* 0x00007773a5a57816 */ /* 0x000fe200000000ff */
[----:B0-----:R-:W4:Y:S10]  /*3bda0*/  LDL.LU.64 R178, [R1+0x900] ;  /* 0x0009000001b27983 */ /* 0x001f340000300a00 */
[----:B------:R0:W-:Y:S01]  /*3bdb0*/  @P4 STG.E.U8 desc[UR32][R156.64], R2 ;  /* 0x000000029c004986 */ /* 0x0001e2000c101120 */
[----:B------:R-:W-:-:S02]  /*3bdc0*/  LOP3.LUT P4, RZ, R0, 0x10000, RZ, 0xc0, !PT ;  /* 0x0001000000ff7812 */ /* 0x000fc4000788c0ff */
[----:B0-----:R-:W-:Y:S01]  /*3bdd0*/  PRMT R2, R166, 0x7772, RZ ;  /* 0x00007772a6027816 */ /* 0x001fe200000000ff */
[----:B------:R-:W4:Y:S10]  /*3bde0*/  LDL.LU.64 R156, [R1+0x1220] ;  /* 0x00122000019c7983 */ /* 0x000f340000300a00 */
[----:B---3--:R0:W-:Y:S01]  /*3bdf0*/  @P4 STG.E.U8 desc[UR32][R162.64], R165 ;  /* 0x000000a5a2004986 */ /* 0x0081e2000c101120 */
[----:B------:R-:W-:-:S03]  /*3be00*/  LOP3.LUT P4, RZ, R0, 0x8000, RZ, 0xc0, !PT ;  /* 0x0000800000ff7812 */ /* 0x000fc6000788c0ff */
[----:B0-----:R-:W3:Y:S04]  /*3be10*/  LDL.LU.64 R162, [R1+0x1218] ;  /* 0x0012180001a27983 */ /* 0x001ee80000300a00 */
[----:B------:R-:W4:Y:S06]  /*3be20*/  LDL.LU.64 R164, [R1+0x930] ;  /* 0x0009300001a47983 */ /* 0x000f2c0000300a00 */
[----:B--2---:R0:W-:Y:S04]  /*3be30*/  @P4 STG.E.U8 desc[UR32][R160.64], R2 ;  /* 0x00000002a0004986 */ /* 0x0041e8000c101120 */
[----:B0-----:R-:W2:Y:S01]  /*3be40*/  LDL.LU.64 R160, [R1+0x1210] ;  /* 0x0012100001a07983 */ /* 0x001ea20000300a00 */
[----:B------:R-:W-:-:S02]  /*3be50*/  LOP3.LUT P4, RZ, R0, 0x4000, RZ, 0xc0, !PT ;  /* 0x0000400000ff7812 */ /* 0x000fc4000788c0ff */
[----:B------:R-:W-:Y:S02]  /*3be60*/  PRMT R166, R166, 0x7773, RZ ;  /* 0x00007773a6a67816 */ /* 0x000fe400000000ff */
[----:B------:R-:W-:Y:S02]  /*3be70*/  PRMT R2, R167, 0x7772, RZ ;  /* 0x00007772a7027816 */ /* 0x000fe400000000ff */
[----:B------:R-:W-:-:S07]  /*3be80*/  LOP3.LUT P5, RZ, R7, 0x80, RZ, 0xc0, !PT ;  /* 0x0000008007ff7812 */ /* 0x000fce00078ac0ff */
[----:B--2---:R0:W-:Y:S04]  /*3be90*/  @P4 STG.E.U8 desc[UR32][R160.64], R166 ;  /* 0x000000a6a0004986 */ /* 0x0041e8000c101120 */
[----:B0-----:R-:W2:Y:S01]  /*3bea0*/  LDL.LU.64 R160, [R1+0x1208] ;  /* 0x0012080001a07983 */ /* 0x001ea20000300a00 */
[----:B------:R-:W-:-:S13]  /*3beb0*/  LOP3.LUT P4, RZ, R0, 0x2000, RZ, 0xc0, !PT ;  /* 0x0000200000ff7812 */ /* 0x000fda000788c0ff */
[----:B---3--:R0:W-:Y:S04]  /*3bec0*/  @P4 STG.E.U8 desc[UR32][R162.64], R2 ;  /* 0x00000002a2004986 */ /* 0x0081e8000c101120 */
[----:B0-----:R-:W3:Y:S01]  /*3bed0*/  LDL.LU.64 R162, [R1+0x1200] ;  /* 0x0012000001a27983 */ /* 0x001ee20000300a00 */
[----:B------:R-:W-:Y:S02]  /*3bee0*/  LOP3.LUT P4, RZ, R0, 0x1000, RZ, 0xc0, !PT ;  /* 0x0000100000ff7812 */ /* 0x000fe4000788c0ff */
[----:B------:R-:W-:Y:S02]  /*3bef0*/  LOP3.LUT P6, RZ, R7, 0x100, RZ, 0xc0, !PT ;  /* 0x0000010007ff7812 */ /* 0x000fe400078cc0ff */
[----:B------:R-:W-:Y:S02]  /*3bf00*/  PRMT R167, R167, 0x7773, RZ ;  /* 0x00007773a7a77816 */ /* 0x000fe400000000ff */
[----:B------:R-:W-:-:S07]  /*3bf10*/  LOP3.LUT P0, RZ, R7, 0x200, RZ, 0xc0, !PT ;  /* 0x0000020007ff7812 */ /* 0x000fce000780c0ff */
[----:B----4-:R0:W-:Y:S01]  /*3bf20*/  @P4 STG.E.U8 desc[UR32][R164.64], R167 ;  /* 0x000000a7a4004986 */ /* 0x0101e2000c101120 */
[----:B------:R-:W-:-:S03]  /*3bf30*/  LOP3.LUT P1, RZ, R7, 0x400, RZ, 0xc0, !PT ;  /* 0x0000040007ff7812 */ /* 0x000fc6000782c0ff */
[----:B0-----:R-:W4:Y:S01]  /*3bf40*/  LDL.LU.64 R164, [R1+0x8f8] ;  /* 0x0008f80001a47983 */ /* 0x001f220000300a00 */
[C---:B------:R-:W-:Y:S02]  /*3bf50*/  LOP3.LUT P2, RZ, R7.reuse, 0x800, RZ, 0xc0, !PT ;  /* 0x0000080007ff7812 */ /* 0x040fe4000784c0ff */
[C---:B------:R-:W-:Y:S02]  /*3bf60*/  LOP3.LUT P3, RZ, R7.reuse, 0x1000, RZ, 0xc0, !PT ;  /* 0x0000100007ff7812 */ /* 0x040fe4000786c0ff */
[----:B------:R-:W-:Y:S02]  /*3bf70*/  LOP3.LUT P4, RZ, R7, 0x2000000, RZ, 0xc0, !PT ;  /* 0x0200000007ff7812 */ /* 0x000fe4000788c0ff */
[----:B------:R-:W-:-:S11]  /*3bf80*/  LOP3.LUT R0, R0, 0xffffffef, RZ, 0xc0, !PT ;  /* 0xffffffef00007812 */ /* 0x000fd600078ec0ff */
[----:B------:R-:W-:Y:S02]  /*3bf90*/  @P4 LOP3.LUT R0, R0, 0x10, RZ, 0xfc, !PT ;  /* 0x0000001000004812 */ /* 0x000fe400078efcff */
[----:B------:R-:W-:Y:S02]  /*3bfa0*/  LOP3.LUT P4, RZ, R7, 0x1000000, RZ, 0xc0, !PT ;  /* 0x0100000007ff7812 */ /* 0x000fe4000788c0ff */
[----:B------:R-:W-:Y:S02]  /*3bfb0*/  LOP3.LUT R0, R0, 0xffffffdf, RZ, 0xc0, !PT ;  /* 0xffffffdf00007812 */ /* 0x000fe400078ec0ff */
[----:B--2---:R-:W-:-:S05]  /*3bfc0*/  PRMT R2, R160, 0x7770, RZ ;  /* 0x00007770a0027816 */ /* 0x004fca00000000ff */
[----:B------:R0:W-:Y:S02]  /*3bfd0*/  @P5 STG.E.U8 desc[UR32][R170.64], R2 ;  /* 0x00000002aa005986 */ /* 0x0001e4000c101120 */
[----:B0-----:R-:W-:Y:S02]  /*3bfe0*/  PRMT R2, R160, 0x7771, RZ ;  /* 0x00007771a0027816 */ /* 0x001fe400000000ff */
[----:B------:R-:W2:Y:S04]  /*3bff0*/  LDL.LU.64 R170, [R1+0x8f0] ;  /* 0x0008f00001aa7983 */ /* 0x000ea80000300a00 */
[----:B------:R0:W-:Y:S02]  /*3c000*/  @P6 STG.E.U8 desc[UR32][R168.64], R2 ;  /* 0x00000002a8006986 */ /* 0x0001e4000c101120 */
[----:B0-----:R-:W-:-:S02]  /*3c010*/  PRMT R2, R161, 0x7770, RZ ;  /* 0x00007770a1027816 */ /* 0x001fc400000000ff */
[----:B------:R-:W2:Y:S04]  /*3c020*/  LDL.LU.64 R168, [R1+0x8e8] ;  /* 0x0008e80001a87983 */ /* 0x000ea80000300a00 */
[----:B------:R0:W-:Y:S02]  /*3c030*/  @P0 STG.E.U8 desc[UR32][R174.64], R2 ;  /* 0x00000002ae000986 */ /* 0x0001e4000c101120 */
[----:B0-----:R-:W-:Y:S02]  /*3c040*/  PRMT R2, R161, 0x7771, RZ ;  /* 0x00007771a1027816 */ /* 0x001fe400000000ff */
[----:B------:R-:W2:Y:S04]  /*3c050*/  LDL.LU.64 R174, [R1+0x8e0] ;  /* 0x0008e00001ae7983 */ /* 0x000ea80000300a00 */
[----:B------:R0:W-:Y:S04]  /*3c060*/  @P1 STG.E.U8 desc[UR32][R172.64], R2 ;  /* 0x00000002ac001986 */ /* 0x0001e8000c101120 */
[----:B0-----:R-:W2:Y:S01]  /*3c070*/  LDL.LU.64 R172, [R1+0x8d8] ;  /* 0x0008d80001ac7983 */ /* 0x001ea20000300a00 */
[----:B---3--:R-:W-:-:S05]  /*3c080*/  PRMT R2, R162, 0x7770, RZ ;  /* 0x00007770a2027816 */ /* 0x008fca00000000ff */
[----:B------:R0:W-:Y:S04]  /*3c090*/  @P2 STG.E.U8 desc[UR32][R176.64], R2 ;  /* 0x00000002b0002986 */ /* 0x0001e8000c101120 */
[----:B0-----:R-:W3:Y:S01]  /*3c0a0*/  LDL.LU.64 R176, [R1+0x8d0] ;  /* 0x0008d00001b07983 */ /* 0x001ee20000300a00 */
[----:B------:R-:W-:-:S05]  /*3c0b0*/  PRMT R2, R162, 0x7771, RZ ;  /* 0x00007771a2027816 */ /* 0x000fca00000000ff */
[----:B------:R0:W-:Y:S04]  /*3c0c0*/  @P3 STG.E.U8 desc[UR32][R178.64], R2 ;  /* 0x00000002b2003986 */ /* 0x0001e8000c101120 */
[----:B0-----:R-:W3:Y:S01]  /*3c0d0*/  LDL.LU.64 R178, [R1+0x8c8] ;  /* 0x0008c80001b27983 */ /* 0x001ee20000300a00 */
[----:B------:R-:W-:Y:S02]  /*3c0e0*/  @P4 LOP3.LUT R0, R0, 0x20, RZ, 0xfc, !PT ;  /* 0x0000002000004812 */ /* 0x000fe400078efcff */
[----:B------:R-:W-:Y:S01]  /*3c0f0*/  LOP3.LUT P4, RZ, R7, 0x800000, RZ, 0xc0, !PT ;  /* 0x0080000007ff7812 */ /* 0x000fe2000788c0ff */
[----:B------:R-:W3:Y:S01]  /*3c100*/  LDL.LU.64 R166, [R1+0x8a8] ;  /* 0x0008a80001a67983 */ /* 0x000ee20000300a00 */
        /* <DEDUP_REMOVED lines=13> */
[C---:B------:R-:W-:Y:S02]  /*3c1e0*/  LOP3.LUT P0, RZ, R7.reuse, 0x2000, RZ, 0xc0, !PT ;  /* 0x0000200007ff7812 */ /* 0x040fe4000780c0ff */
[----:B------:R-:W-:Y:S02]  /*3c1f0*/  LOP3.LUT P1, RZ, R7, 0x4000, RZ, 0xc0, !PT ;  /* 0x0000400007ff7812 */ /* 0x000fe4000782c0ff */
[----:B------:R-:W-:-:S05]  /*3c200*/  PRMT R2, R163, 0x7770, RZ ;  /* 0x00007770a3027816 */ /* 0x000fca00000000ff */
[----:B------:R-:W-:Y:S02]  /*3c210*/  @P4 LOP3.LUT R0, R0, 0x400, RZ, 0xfc, !PT ;  /* 0x0000040000004812 */ /* 0x000fe400078efcff */
[C---:B------:R-:W-:Y:S02]  /*3c220*/  LOP3.LUT P4, RZ, R7.reuse, 0x40000, RZ, 0xc0, !PT ;  /* 0x0004000007ff7812 */ /* 0x040fe4000788c0ff */
[C---:B------:R-:W-:Y:S01]  /*3c230*/  LOP3.LUT P2, RZ, R7.reuse, 0x8000, RZ, 0xc0, !PT ;  /* 0x0000800007ff7812 */ /* 0x040fe2000784c0ff */
[----:B----4-:R0:W-:Y:S01]  /*3c240*/  @P0 STG.E.U8 desc[UR32][R164.64], R2 ;  /* 0x00000002a4000986 */ /* 0x0101e2000c101120 */
[----:B------:R-:W-:Y:S02]  /*3c250*/  LOP3.LUT R0, R0, 0xfffff7ff, RZ, 0xc0, !PT ;  /* 0xfffff7ff00007812 */ /* 0x000fe400078ec0ff */
[----:B------:R-:W-:Y:S02]  /*3c260*/  LOP3.LUT P3, RZ, R7, 0x10000, RZ, 0xc0, !PT ;  /* 0x0001000007ff7812 */ /* 0x000fe4000786c0ff */
[----:B0-----:R-:W-:Y:S01]  /*3c270*/  PRMT R2, R163, 0x7771, RZ ;  /* 0x00007771a3027816 */ /* 0x001fe200000000ff */
[----:B------:R-:W4:Y:S04]  /*3c280*/  LDL.LU.64 R164, [R1+0x8a0] ;  /* 0x0008a00001a47983 */ /* 0x000f280000300a00 */
[----:B------:R-:W-:-:S02]  /*3c290*/  @P4 LOP3.LUT R0, R0, 0x800, RZ, 0xfc, !PT ;  /* 0x0000080000004812 */ /* 0x000fc400078efcff */
[----:B------:R-:W-:Y:S01]  /*3c2a0*/  LOP3.LUT P4, RZ, R7, 0x20000, RZ, 0xc0, !PT ;  /* 0x0002000007ff7812 */ /* 0x000fe2000788c0ff */
[----:B--2---:R0:W-:Y:S02]  /*3c2b0*/  @P1 STG.E.U8 desc[UR32][R170.64], R2 ;  /* 0x00000002aa001986 */ /* 0x0041e4000c101120 */
[C---:B0-----:R-:W-:Y:S02]  /*3c2c0*/  PRMT R2, R160.reuse, 0x7772, RZ ;  /* 0x00007772a0027816 */ /* 0x041fe400000000ff */
[----:B------:R-:W2:Y:S01]  /*3c2d0*/  LDL.LU.64 R170, [R1+0x890] ;  /* 0x0008900001aa7983 */ /* 0x000ea20000300a00 */
[----:B------:R-:W-:-:S03]  /*3c2e0*/  PRMT R160, R160, 0x7773, RZ ;  /* 0x00007773a0a07816 */ /* 0x000fc600000000ff */
[----:B------:R0:W-:Y:S02]  /*3c2f0*/  @P2 STG.E.U8 desc[UR32][R168.64], R2 ;  /* 0x00000002a8002986 */ /* 0x0001e4000c101120 */
[C---:B0-----:R-:W-:Y:S02]  /*3c300*/  PRMT R2, R161.reuse, 0x7772, RZ ;  /* 0x00007772a1027816 */ /* 0x041fe400000000ff */
[----:B------:R-:W2:Y:S04]  /*3c310*/  LDL.LU.64 R168, [R1+0x888] ;  /* 0x0008880001a87983 */ /* 0x000ea80000300a00 */
[----:B------:R0:W-:Y:S01]  /*3c320*/  @P3 STG.E.U8 desc[UR32][R174.64], R160 ;  /* 0x000000a0ae003986 */ /* 0x0001e2000c101120 */
[----:B------:R-:W-:-:S03]  /*3c330*/  PRMT R161, R161, 0x7773, RZ ;  /* 0x00007773a1a17816 */ /* 0x000fc600000000ff */
[----:B0-----:R-:W2:Y:S04]  /*3c340*/  LDL.LU.64 R174, [R1+0x880] ;  /* 0x0008800001ae7983 */ /* 0x001ea80000300a00 */
[----:B------:R-:W-:Y:S01]  /*3c350*/  @P4 STG.E.U8 desc[UR32][R172.64], R2 ;  /* 0x00000002ac004986 */ /* 0x000fe2000c101120 */
[----:B------:R-:W-:-:S13]  /*3c360*/  LOP3.LUT P4, RZ, R0, 0x800, RZ, 0xc0, !PT ;  /* 0x0000080000ff7812 */ /* 0x000fda000788c0ff */
[----:B---3--:R0:W-:Y:S04]  /*3c370*/  @P4 STG.E.U8 desc[UR32][R176.64], R161 ;  /* 0x000000a1b0004986 */ /* 0x0081e8000c101120 */
[----:B0-----:R-:W3:Y:S01]  /*3c380*/  LDL.LU.64 R160, [R1+0x8b8] ;  /* 0x0008b80001a07983 */ /* 0x001ee20000300a00 */
[----:B------:R-:W-:Y:S02]  /*3c390*/  LOP3.LUT P4, RZ, R0, 0x400, RZ, 0xc0, !PT ;  /* 0x0000040000ff7812 */ /* 0x000fe4000788c0ff */
[C---:B------:R-:W-:Y:S01]  /*3c3a0*/  PRMT R2, R162.reuse, 0x7772, RZ ;  /* 0x00007772a2027816 */ /* 0x040fe200000000ff */
[----:B------:R-:W2:Y:S01]  /*3c3b0*/  LDL.LU.64 R172, [R1+0x878] ;  /* 0x0008780001ac7983 */ /* 0x000ea20000300a00 */
[----:B------:R-:W-:-:S03]  /*3c3c0*/  PRMT R162, R162, 0x7773, RZ ;  /* 0x00007773a2a27816 */ /* 0x000fc600000000ff */
[----:B------:R-:W2:Y:S06]  /*3c3d0*/  LDL.LU.64 R176, [R1+0x870] ;  /* 0x0008700001b07983 */ /* 0x000eac0000300a00 */
[----:B------:R0:W-:Y:S01]  /*3c3e0*/  @P4 STG.E.U8 desc[UR32][R178.64], R2 ;  /* 0x00000002b2004986 */ /* 0x0001e2000c101120 */
[----:B------:R-:W-:-:S03]  /*3c3f0*/  LOP3.LUT P4, RZ, R0, 0x200, RZ, 0xc0, !PT ;  /* 0x0000020000ff7812 */ /* 0x000fc6000788c0ff */
[----:B0-----:R-:W2:Y:S10]  /*3c400*/  LDL.LU.64 R178, [R1+0x868] ;  /* 0x0008680001b27983 */ /* 0x001eb40000300a00 */
[----:B------:R0:W-:Y:S04]  /*3c410*/  @P4 STG.E.U8 desc[UR32][R156.64], R162 ;  /* 0x000000a29c004986 */ /* 0x0001e8000c101120 */
[----:B0-----:R-:W4:Y:S01]  /*3c420*/  LDL.LU.64 R156, [R1+0x11f8] ;  /* 0x0011f800019c7983 */ /* 0x001f220000300a00 */
[----:B------:R-:W-:-:S02]  /*3c430*/  LOP3.LUT P4, RZ, R0, 0x100, RZ, 0xc0, !PT ;  /* 0x0000010000ff7812 */ /* 0x000fc4000788c0ff */
[C---:B------:R-:W-:Y:S02]  /*3c440*/  PRMT R2, R163.reuse, 0x7772, RZ ;  /* 0x00007772a3027816 */ /* 0x040fe400000000ff */
[----:B------:R-:W-:-:S09]  /*3c450*/  PRMT R163, R163, 0x7773, RZ ;  /* 0x00007773a3a37816 */ /* 0x000fd200000000ff */
[----:B---3--:R-:W-:Y:S01]  /*3c460*/  @P4 STG.E.U8 desc[UR32][R160.64], R2 ;  /* 0x00000002a0004986 */ /* 0x008fe2000c101120 */
[----:B------:R-:W-:-:S13]  /*3c470*/  LOP3.LUT P4, RZ, R0, 0x80, RZ, 0xc0, !PT ;  /* 0x0000008000ff7812 */ /* 0x000fda000788c0ff */
[----:B------:R0:W-:Y:S04]  /*3c480*/  @P4 STG.E.U8 desc[UR32][R158.64], R163 ;  /* 0x000000a39e004986 */ /* 0x0001e8000c101120 */
[----:B0-----:R-:W3:Y:S01]  /*3c490*/  LDL.LU.64 R158, [R1+0x11f0] ;  /* 0x0011f000019e7983 */ /* 0x001ee20000300a00 */
[----:B------:R-:W-:Y:S02]  /*3c4a0*/  LOP3.LUT P4, RZ, R0, 0x40, RZ, 0xc0, !PT ;  /* 0x0000004000ff7812 */ /* 0x000fe4000788c0ff */
[----:B----4-:R-:W-:-:S11]  /*3c4b0*/  PRMT R2, R156, 0x7770, RZ ;  /* 0x000077709c027816 */ /* 0x010fd600000000ff */
[----:B------:R0:W-:Y:S01]  /*3c4c0*/  @P4 STG.E.U8 desc[UR32][R166.64], R2 ;  /* 0x00000002a6004986 */ /* 0x0001e2000c101120 */
[----:B------:R-:W-:Y:S02]  /*3c4d0*/  LOP3.LUT P4, RZ, R0, 0x20, RZ, 0xc0, !PT ;  /* 0x0000002000ff7812 */ /* 0x000fe4000788c0ff */
[----:B0-----:R-:W-:-:S11]  /*3c4e0*/  PRMT R2, R156, 0x7771, RZ ;  /* 0x000077719c027816 */ /* 0x001fd600000000ff */
[----:B------:R0:W-:Y:S01]  /*3c4f0*/  @P4 STG.E.U8 desc[UR32][R164.64], R2 ;  /* 0x00000002a4004986 */ /* 0x0001e2000c101120 */
[----:B------:R-:W-:Y:S02]  /*3c500*/  LOP3.LUT P4, RZ, R0, 0x10, RZ, 0xc0, !PT ;  /* 0x0000001000ff7812 */ /* 0x000fe4000788c0ff */
[----:B0-----:R-:W-:-:S11]  /*3c510*/  PRMT R2, R157, 0x7770, RZ ;  /* 0x000077709d027816 */ /* 0x001fd600000000ff */
[----:B------:R0:W-:Y:S04]  /*3c520*/  @P4 STG.E.U8 desc[UR32][R8.64], R2 ;  /* 0x0000000208004986 */ /* 0x0001e8000c101120 */
[----:B0-----:R-:W4:Y:S01]  /*3c530*/  LDL.LU.64 R8, [R1+0x11e8] ;  /* 0x0011e80001087983 */ /* 0x001f220000300a00 */
[C---:B------:R-:W-:Y:S02]  /*3c540*/  LOP3.LUT P5, RZ, R7.reuse, 0x4000000, RZ, 0xc0, !PT ;  /* 0x0400000007ff7812 */ /* 0x040fe400078ac0ff */
[----:B------:R-:W-:Y:S02]  /*3c550*/  LOP3.LUT P6, RZ, R7, 0x8000000, RZ, 0xc0, !PT ;  /* 0x0800000007ff7812 */ /* 0x000fe400078cc0ff */
[----:B------:R-:W-:Y:S02]  /*3c560*/  PRMT R2, R157, 0x7771, RZ ;  /* 0x000077719d027816 */ /* 0x000fe400000000ff */
[----:B------:R-:W-:-:S02]  /*3c570*/  LOP3.LUT P0, RZ, R7, 0x10000000, RZ, 0xc0, !PT ;  /* 0x1000000007ff7812 */ /* 0x000fc4000780c0ff */
[----:B------:R-:W-:-:S05]  /*3c580*/  LOP3.LUT P1, RZ, R7, 0x20000000, RZ, 0xc0, !PT ;  /* 0x2000000007ff7812 */ /* 0x000fca000782c0ff */
[----:B--2---:R0:W-:Y:S04]  /*3c590*/  @P5 STG.E.U8 desc[UR32][R170.64], R2 ;  /* 0x00000002aa005986 */ /* 0x0041e8000c101120 */
[----:B0-----:R-:W2:Y:S01]  /*3c5a0*/  LDL.LU.64 R170, [R1+0x860] ;  /* 0x0008600001aa7983 */ /* 0x001ea20000300a00 */
[----:B------:R-:W-:Y:S02]  /*3c5b0*/  LOP3.LUT R6, R6, 0xefffffff, RZ, 0xc0, !PT ;  /* 0xefffffff06067812 */ /* 0x000fe400078ec0ff */
[----:B---3--:R-:W-:-:S05]  /*3c5c0*/  PRMT R2, R158, 0x7770, RZ ;  /* 0x000077709e027816 */ /* 0x008fca00000000ff */
[----:B------:R0:W-:Y:S02]  /*3c5d0*/  @P6 STG.E.U8 desc[UR32][R168.64], R2 ;  /* 0x00000002a8006986 */ /* 0x0001e4000c101120 */
[----:B0-----:R-:W-:Y:S02]  /*3c5e0*/  PRMT R2, R158, 0x7771, RZ ;  /* 0x000077719e027816 */ /* 0x001fe400000000ff */
[----:B------:R-:W3:Y:S04]  /*3c5f0*/  LDL.LU.64 R168, [R1+0x858] ;  /* 0x0008580001a87983 */ /* 0x000ee80000300a00 */
[----:B------:R0:W-:Y:S02]  /*3c600*/  @P0 STG.E.U8 desc[UR32][R174.64], R2 ;  /* 0x00000002ae000986 */ /* 0x0001e4000c101120 */
[----:B0-----:R-:W-:-:S02]  /*3c610*/  PRMT R2, R159, 0x7770, RZ ;  /* 0x000077709f027816 */ /* 0x001fc400000000ff */
[----:B------:R-:W3:Y:S04]  /*3c620*/  LDL.LU.64 R174, [R1+0x850] ;  /* 0x0008500001ae7983 */ /* 0x000ee80000300a00 */
[----:B------:R0:W-:Y:S04]  /*3c630*/  @P1 STG.E.U8 desc[UR32][R172.64], R2 ;  /* 0x00000002ac001986 */ /* 0x0001e8000c101120 */
[----:B0-----:R-:W3:Y:S01]  /*3c640*/  LDL.LU.64 R172, [R1+0x848] ;  /* 0x0008480001ac7983 */ /* 0x001ee20000300a00 */
[----:B----4-:R-:W-:-:S13]  /*3c650*/  LOP3.LUT P4, RZ, R8, 0x1000, RZ, 0xc0, !PT ;  /* 0x0000100008ff7812 */ /* 0x010fda000788c0ff */
        /* <DEDUP_REMOVED lines=14> */
[----:B------:R-:W-:Y:S02]  /*3c740*/  LOP3.LUT R0, R0, 0xfffffffd, RZ, 0xc0, !PT ;  /* 0xfffffffd00007812 */ /* 0x000fe400078ec0ff */
[----:B------:R-:W-:-:S09]  /*3c750*/  LOP3.LUT P2, RZ, R7, 0x40000000, RZ, 0xc0, !PT ;  /* 0x4000000007ff7812 */ /* 0x000fd2000784c0ff */
[----:B------:R-:W-:Y:S02]  /*3c760*/  @P4 LOP3.LUT R0, R0, 0x2, RZ, 0xfc, !PT ;  /* 0x0000000200004812 */ /* 0x000fe400078efcff */
[----:B------:R-:W-:Y:S02]  /*3c770*/  LOP3.LUT P4, RZ, R8, 0x40, RZ, 0xc0, !PT ;  /* 0x0000004008ff7812 */ /* 0x000fe4000788c0ff */
[----:B------:R-:W-:Y:S02]  /*3c780*/  LOP3.LUT R0, R0, 0xfffffffb, RZ, 0xc0, !PT ;  /* 0xfffffffb00007812 */ /* 0x000fe400078ec0ff */
[----:B------:R-:W-:Y:S02]  /*3c790*/  LOP3.LUT P3, RZ, R7, 0x80000000, RZ, 0xc0, !PT ;  /* 0x8000000007ff7812 */ /* 0x000fe4000786c0ff */
[----:B------:R-:W-:-:S07]  /*3c7a0*/  PRMT R2, R159, 0x7771, RZ ;  /* 0x000077719f027816 */ /* 0x000fce00000000ff */
[----:B------:R-:W-:Y:S02]  /*3c7b0*/  @P4 LOP3.LUT R0, R0, 0x4, RZ, 0xfc, !PT ;  /* 0x0000000400004812 */ /* 0x000fe400078efcff */
[C---:B------:R-:W-:Y:S01]  /*3c7c0*/  LOP3.LUT P4, RZ, R8.reuse, 0x20, RZ, 0xc0, !PT ;  /* 0x0000002008ff7812 */ /* 0x040fe2000788c0ff */
[----:B------:R0:W-:Y:S01]  /*3c7d0*/  @P2 STG.E.U8 desc[UR32][R176.64], R2 ;  /* 0x00000002b0002986 */ /* 0x0001e2000c101120 */
[C---:B------:R-:W-:Y:S02]  /*3c7e0*/  LOP3.LUT P0, RZ, R8.reuse, 0x1, RZ, 0xc0, !PT ;  /* 0x0000000108ff7812 */ /* 0x040fe4000780c0ff */
[----:B------:R-:W-:Y:S02]  /*3c7f0*/  LOP3.LUT P1, RZ, R8, 0x2, RZ, 0xc0, !PT ;  /* 0x0000000208ff7812 */ /* 0x000fe4000782c0ff */
[----:B------:R-:W-:Y:S02]  /*3c800*/  LOP3.LUT R0, R0, 0xfffffff7, RZ, 0xc0, !PT ;  /* 0xfffffff700007812 */ /* 0x000fe400078ec0ff */
[----:B------:R-:W-:Y:S01]  /*3c810*/  LOP3.LUT P2, RZ, R8, 0x4, RZ, 0xc0, !PT ;  /* 0x0000000408ff7812 */ /* 0x000fe2000784c0ff */
[----:B0-----:R-:W4:Y:S01]  /*3c820*/  LDL.LU.64 R176, [R1+0x838] ;  /* 0x0008380001b07983 */ /* 0x001f220000300a00 */
[----:B------:R-:W-:-:S03]  /*3c830*/  PRMT R2, R156, 0x7772, RZ ;  /* 0x000077729c027816 */ /* 0x000fc600000000ff */
[----:B------:R-:W-:Y:S02]  /*3c840*/  @P4 LOP3.LUT R0, R0, 0x8, RZ, 0xfc, !PT ;  /* 0x0000000800004812 */ /* 0x000fe400078efcff */
[----:B------:R0:W-:Y:S01]  /*3c850*/  @P3 STG.E.U8 desc[UR32][R178.64], R2 ;  /* 0x00000002b2003986 */ /* 0x0001e2000c101120 */
[C---:B------:R-:W-:Y:S02]  /*3c860*/  LOP3.LUT P3, RZ, R8.reuse, 0x8, RZ, 0xc0, !PT ;  /* 0x0000000808ff7812 */ /* 0x040fe4000786c0ff */
[----:B------:R-:W-:Y:S02]  /*3c870*/  LOP3.LUT P4, RZ, R8, 0x10, RZ, 0xc0, !PT ;  /* 0x0000001008ff7812 */ /* 0x000fe4000788c0ff */
[----:B------:R-:W-:Y:S02]  /*3c880*/  PRMT R156, R156, 0x7773, RZ ;  /* 0x000077739c9c7816 */ /* 0x000fe400000000ff */
[C---:B0-----:R-:W-:Y:S01]  /*3c890*/  PRMT R2, R157.reuse, 0x7772, RZ ;  /* 0x000077729d027816 */ /* 0x041fe200000000ff */
[----:B------:R-:W4:Y:S01]  /*3c8a0*/  LDL.LU.64 R178, [R1+0x830] ;  /* 0x0008300001b27983 */ /* 0x000f220000300a00 */
[----:B------:R-:W-:-:S03]  /*3c8b0*/  PRMT R157, R157, 0x7773, RZ ;  /* 0x000077739d9d7816 */ /* 0x000fc600000000ff */
[----:B--2---:R-:W-:Y:S04]  /*3c8c0*/  @P0 STG.E.U8 desc[UR32][R170.64], R156 ;  /* 0x0000009caa000986 */ /* 0x004fe8000c101120 */
[----:B------:R-:W2:Y:S04]  /*3c8d0*/  LDL.LU.64 R162, [R1+0x818] ;  /* 0x0008180001a27983 */ /* 0x000ea80000300a00 */
[----:B---3--:R0:W-:Y:S02]  /*3c8e0*/  @P1 STG.E.U8 desc[UR32][R168.64], R2 ;  /* 0x00000002a8001986 */ /* 0x0081e4000c101120 */
[----:B0-----:R-:W-:-:S02]  /*3c8f0*/  PRMT R2, R158, 0x7772, RZ ;  /* 0x000077729e027816 */ /* 0x001fc400000000ff */
[----:B------:R-:W-:Y:S01]  /*3c900*/  PRMT R158, R158, 0x7773, RZ ;  /* 0x000077739e9e7816 */ /* 0x000fe200000000ff */
[----:B------:R0:W-:Y:S04]  /*3c910*/  @P2 STG.E.U8 desc[UR32][R174.64], R157 ;  /* 0x0000009dae002986 */ /* 0x0001e8000c101120 */
[----:B0-----:R-:W3:Y:S04]  /*3c920*/  LDL.LU.64 R156, [R1+0x820] ;  /* 0x00082000019c7983 */ /* 0x001ee80000300a00 */
[----:B------:R-:W2:Y:S04]  /*3c930*/  LDL.LU.64 R160, [R1+0x810] ;  /* 0x0008100001a07983 */ /* 0x000ea80000300a00 */
[----:B------:R-:W-:Y:S04]  /*3c940*/  @P3 STG.E.U8 desc[UR32][R172.64], R2 ;  /* 0x00000002ac003986 */ /* 0x000fe8000c101120 */
[----:B------:R-:W2:Y:S04]  /*3c950*/  LDL.LU.64 R166, [R1+0x808] ;  /* 0x0008080001a67983 */ /* 0x000ea80000300a00 */
[----:B------:R-:W2:Y:S04]  /*3c960*/  LDL.LU.64 R164, [R1+0x800] ;  /* 0x0008000001a47983 */ /* 0x000ea80000300a00 */
[----:B------:R0:W-:Y:S04]  /*3c970*/  @P4 STG.E.U8 desc[UR32][R152.64], R158 ;  /* 0x0000009e98004986 */ /* 0x0001e8000c101120 */
[----:B0-----:R-:W3:Y:S01]  /*3c980*/  LDL.LU.64 R152, [R1+0x11e0] ;  /* 0x0011e00001987983 */ /* 0x001ee20000300a00 */
[----:B------:R-:W-:-:S02]  /*3c990*/  LOP3.LUT P4, RZ, R0, 0x8, RZ, 0xc0, !PT ;  /* 0x0000000800ff7812 */ /* 0x000fc4000788c0ff */
[C---:B------:R-:W-:Y:S01]  /*3c9a0*/  PRMT R2, R159.reuse, 0x7772, RZ ;  /* 0x000077729f027816 */ /* 0x040fe200000000ff */
[----:B------:R-:W2:Y:S01]  /*3c9b0*/  LDL.LU.64 R170, [R1+0x7f8] ;  /* 0x0007f80001aa7983 */ /* 0x000ea20000300a00 */
[----:B------:R-:W-:-:S03]  /*3c9c0*/  PRMT R159, R159, 0x7773, RZ ;  /* 0x000077739f9f7816 */ /* 0x000fc600000000ff */
[----:B------:R-:W2:Y:S04]  /*3c9d0*/  LDL.LU.64 R168, [R1+0x7f0] ;  /* 0x0007f00001a87983 */ /* 0x000ea80000300a00 */
[----:B------:R-:W2:Y:S04]  /*3c9e0*/  LDL.LU.64 R174, [R1+0x7e8] ;  /* 0x0007e80001ae7983 */ /* 0x000ea80000300a00 */
[----:B------:R-:W2:Y:S04]  /*3c9f0*/  LDL.LU.64 R172, [R1+0x7e0] ;  /* 0x0007e00001ac7983 */ /* 0x000ea80000300a00 */
[----:B----4-:R0:W-:Y:S01]  /*3ca00*/  @P4 STG.E.U8 desc[UR32][R176.64], R2 ;  /* 0x00000002b0004986 */ /* 0x0101e2000c101120 */
[----:B------:R-:W-:-:S03]  /*3ca10*/  LOP3.LUT P4, RZ, R0, 0x4, RZ, 0xc0, !PT ;  /* 0x0000000400ff7812 */ /* 0x000fc6000788c0ff */
[----:B0-----:R-:W4:Y:S10]  /*3ca20*/  LDL.LU.64 R176, [R1+0x7d8] ;  /* 0x0007d80001b07983 */ /* 0x001f340000300a00 */
[----:B------:R0:W-:Y:S01]  /*3ca30*/  @P4 STG.E.U8 desc[UR32][R178.64], R159 ;  /* 0x0000009fb2004986 */ /* 0x0001e2000c101120 */
[----:B------:R-:W-:-:S03]  /*3ca40*/  LOP3.LUT P4, RZ, R0, 0x2, RZ, 0xc0, !PT ;  /* 0x0000000200ff7812 */ /* 0x000fc6000788c0ff */
[----:B0-----:R-:W4:Y:S01]  /*3ca50*/  LDL.LU.64 R178, [R1+0x7d0] ;  /* 0x0007d00001b27983 */ /* 0x001f220000300a00 */
[----:B---3--:R-:W-:-:S09]  /*3ca60*/  PRMT R2, R152, 0x7770, RZ ;  /* 0x0000777098027816 */ /* 0x008fd200000000ff */
[----:B------:R0:W-:Y:S04]  /*3ca70*/  @P4 STG.E.U8 desc[UR32][R154.64], R2 ;  /* 0x000000029a004986 */ /* 0x0001e8000c101120 */
[----:B0-----:R-:W3:Y:S01]  /*3ca80*/  LDL.LU.64 R154, [R1+0x11d8] ;  /* 0x0011d800019a7983 */ /* 0x001ee20000300a00 */
[----:B------:R-:W-:Y:S02]  /*3ca90*/  LOP3.LUT P4, RZ, R0, 0x1, RZ, 0xc0, !PT ;  /* 0x0000000100ff7812 */ /* 0x000fe4000788c0ff */
[----:B------:R-:W-:-:S11]  /*3caa0*/  PRMT R0, R152, 0x7771, RZ ;  /* 0x0000777198007816 */ /* 0x000fd600000000ff */
[----:B------:R0:W-:Y:S01]  /*3cab0*/  @P4 STG.E.U8 desc[UR32][R156.64], R0 ;  /* 0x000000009c004986 */ /* 0x0001e2000c101120 */
[----:B------:R-:W-:Y:S02]  /*3cac0*/  LOP3.LUT P4, RZ, R6, 0x80000000, RZ, 0xc0, !PT ;  /* 0x8000000006ff7812 */ /* 0x000fe4000788c0ff */
[----:B0-----:R-:W-:-:S11]  /*3cad0*/  PRMT R0, R153, 0x7770, RZ ;  /* 0x0000777099007816 */ /* 0x001fd600000000ff */
[----:B--2---:R0:W-:Y:S01]  /*3cae0*/  @P4 STG.E.U8 desc[UR32][R162.64], R0 ;  /* 0x00000000a2004986 */ /* 0x0041e2000c101120 */
[----:B------:R-:W-:Y:S02]  /*3caf0*/  LOP3.LUT P4, RZ, R6, 0x40000000, RZ, 0xc0, !PT ;  /* 0x4000000006ff7812 */ /* 0x000fe4000788c0ff */
[----:B0-----:R-:W-:-:S11]  /*3cb00*/  PRMT R0, R153, 0x7771, RZ ;  /* 0x0000777199007816 */ /* 0x001fd600000000ff */
[----:B------:R3:W-:Y:S01]  /*3cb10*/  @P4 STG.E.U8 desc[UR32][R160.64], R0 ;  /* 0x00000000a0004986 */ /* 0x0007e2000c101120 */
[----:B------:R-:W-:Y:S02]  /*3cb20*/  LOP3.LUT P4, RZ, R6, 0x20000000, RZ, 0xc0, !PT ;  /* 0x2000000006ff7812 */ /* 0x000fe4000788c0ff */
[C---:B------:R-:W-:Y:S02]  /*3cb30*/  LOP3.LUT P5, RZ, R8.reuse, 0x2000, RZ, 0xc0, !PT ;  /* 0x0000200008ff7812 */ /* 0x040fe400078ac0ff */
[C---:B------:R-:W-:Y:S02]  /*3cb40*/  LOP3.LUT P6, RZ, R8.reuse, 0x4000, RZ, 0xc0, !PT ;  /* 0x0000400008ff7812 */ /* 0x040fe400078cc0ff */
[----:B------:R-:W-:Y:S02]  /*3cb50*/  LOP3.LUT P0, RZ, R8, 0x8000, RZ, 0xc0, !PT ;  /* 0x0000800008ff7812 */ /* 0x000fe4000780c0ff */
[----:B---3--:R-:W-:-:S05]  /*3cb60*/  PRMT R0, R154, 0x7770, RZ ;  /* 0x000077709a007816 */ /* 0x008fca00000000ff */
[----:B------:R0:W-:Y:S01]  /*3cb70*/  @P4 STG.E.U8 desc[UR32][R166.64], R0 ;  /* 0x00000000a6004986 */ /* 0x0001e2000c101120 */
[----:B------:R-:W-:Y:S02]  /*3cb80*/  LOP3.LUT P4, RZ, R6, 0x10000000, RZ, 0xc0, !PT ;  /* 0x1000000006ff7812 */ /* 0x000fe4000788c0ff */
[----:B0-----:R-:W-:-:S11]  /*3cb90*/  PRMT R0, R154, 0x7771, RZ ;  /* 0x000077719a007816 */ /* 0x001fd600000000ff */
[----:B------:R0:W-:Y:S02]  /*3cba0*/  @P4 STG.E.U8 desc[UR32][R164.64], R0 ;  /* 0x00000000a4004986 */ /* 0x0001e4000c101120 */
[----:B0-----:R-:W-:-:S05]  /*3cbb0*/  PRMT R0, R155, 0x7770, RZ ;  /* 0x000077709b007816 */ /* 0x001fca00000000ff */
[----:B------:R0:W-:Y:S02]  /*3cbc0*/  @P5 STG.E.U8 desc[UR32][R170.64], R0 ;  /* 0x00000000aa005986 */ /* 0x0001e4000c101120 */
[----:B0-----:R-:W-:-:S05]  /*3cbd0*/  PRMT R0, R155, 0x7771, RZ ;  /* 0x000077719b007816 */ /* 0x001fca00000000ff */
[----:B------:R0:W-:Y:S02]  /*3cbe0*/  @P6 STG.E.U8 desc[UR32][R168.64], R0 ;  /* 0x00000000a8006986 */ /* 0x0001e4000c101120 */
[----:B0-----:R-:W-:-:S05]  /*3cbf0*/  PRMT R0, R152, 0x7772, RZ ;  /* 0x0000777298007816 */ /* 0x001fca00000000ff */
[----:B------:R0:W-:Y:S04]  /*3cc00*/  @P0 STG.E.U8 desc[UR32][R174.64], R0 ;  /* 0x00000000ae000986 */ /* 0x0001e8000c101120 */
[----:B0-----:R-:W2:Y:S01]  /*3cc10*/  LDL.LU.64 R174, [R1+0x7c8] ;  /* 0x0007c80001ae7983 */ /* 0x001ea20000300a00 */
[C---:B------:R-:W-:Y:S02]  /*3cc20*/  LOP3.LUT P1, RZ, R8.reuse, 0x10000, RZ, 0xc0, !PT ;  /* 0x0001000008ff7812 */ /* 0x040fe4000782c0ff */
[----:B------:R-:W-:Y:S02]  /*3cc30*/  LOP3.LUT P2, RZ, R8, 0x20000, RZ, 0xc0, !PT ;  /* 0x0002000008ff7812 */ /* 0x000fe4000784c0ff */
[----:B------:R-:W-:Y:S02]  /*3cc40*/  PRMT R152, R152, 0x7773, RZ ;  /* 0x0000777398987816 */ /* 0x000fe400000000ff */
[----:B------:R-:W-:-:S02]  /*3cc50*/  LOP3.LUT P3, RZ, R8, 0x40000, RZ, 0xc0, !PT ;  /* 0x0004000008ff7812 */ /* 0x000fc4000786c0ff */
[----:B------:R-:W-:Y:S02]  /*3cc60*/  LOP3.LUT P0, RZ, R8, 0x80000, RZ, 0xc0, !PT ;  /* 0x0008000008ff7812 */ /* 0x000fe4000780c0ff */
[----:B------:R-:W-:-:S03]  /*3cc70*/  PRMT R0, R153, 0x7772, RZ ;  /* 0x0000777299007816 */ /* 0x000fc600000000ff */
[----:B------:R0:W-:Y:S01]  /*3cc80*/  @P1 STG.E.U8 desc[UR32][R172.64], R152 ;  /* 0x00000098ac001986 */ /* 0x0001e2000c101120 */
[----:B------:R-:W-:Y:S02]  /*3cc90*/  LOP3.LUT P1, RZ, R8, 0x100000, RZ, 0xc0, !PT ;  /* 0x0010000008ff7812 */ /* 0x000fe4000782c0ff */
[----:B------:R-:W-:Y:S01]  /*3cca0*/  PRMT R153, R153, 0x7773, RZ ;  /* 0x0000777399997816 */ /* 0x000fe200000000ff */
[----:B----4-:R1:W-:Y:S04]  /*3ccb0*/  @P2 STG.E.U8 desc[UR32][R176.64], R0 ;  /* 0x00000000b0002986 */ /* 0x0103e8000c101120 */
[----:B------:R3:W-:Y:S04]  /*3ccc0*/  @P3 STG.E.U8 desc[UR32][R178.64], R153 ;  /* 0x00000099b2003986 */ /* 0x0007e8000c101120 */
[----:B0-----:R-:W4:Y:S01]  /*3ccd0*/  LDL.LU.64 R172, [R1+0x7b8] ;  /* 0x0007b80001ac7983 */ /* 0x001f220000300a00 */
[----:B-1----:R-:W-:-:S03]  /*3cce0*/  PRMT R0, R154, 0x7772, RZ ;  /* 0x000077729a007816 */ /* 0x002fc600000000ff */
[----:B------:R-:W4:Y:S01]  /*3ccf0*/  LDL.LU.64 R176, [R1+0x7b0] ;  /* 0x0007b00001b07983 */ /* 0x000f220000300a00 */
[----:B------:R-:W-:-:S03]  /*3cd00*/  PRMT R154, R154, 0x7773, RZ ;  /* 0x000077739a9a7816 */ /* 0x000fc600000000ff */
[----:B---3--:R-:W3:Y:S04]  /*3cd10*/  LDL.LU.64 R178, [R1+0x7a0] ;  /* 0x0007a00001b27983 */ /* 0x008ee80000300a00 */
[----:B------:R-:W3:Y:S04]  /*3cd20*/  LDL.LU.64 R158, [R1+0x798] ;  /* 0x00079800019e7983 */ /* 0x000ee80000300a00 */
[----:B------:R-:W3:Y:S01]  /*3cd30*/  LDL.LU.64 R156, [R1+0x790] ;  /* 0x00079000019c7983 */ /* 0x000ee20000300a00 */
        /* <DEDUP_REMOVED lines=8> */
[----:B--2---:R-:W-:Y:S04]  /*3cdc0*/  @P0 STG.E.U8 desc[UR32][R174.64], R0 ;  /* 0x00000000ae000986 */ /* 0x004fe8000c101120 */
[----:B------:R0:W-:Y:S04]  /*3cdd0*/  @P1 STG.E.U8 desc[UR32][R148.64], R154 ;  /* 0x0000009a94001986 */ /* 0x0001e8000c101120 */
[----:B0-----:R-:W2:Y:S02]  /*3cde0*/  LDL.LU.64 R148, [R1+0x11d0] ;  /* 0x0011d00001947983 */ /* 0x001ea40000300a00 */
[----:B------:R-:W-:-:S02]  /*3cdf0*/  @P4 LOP3.LUT R6, R6, 0x400000, RZ, 0xfc, !PT ;  /* 0x0040000006064812 */ /* 0x000fc400078efcff */
[----:B------:R-:W-:Y:S01]  /*3ce00*/  LOP3.LUT P4, RZ, R8, 0x10000000, RZ, 0xc0, !PT ;  /* 0x1000000008ff7812 */ /* 0x000fe2000788c0ff */
[----:B------:R-:W3:Y:S01]  /*3ce10*/  LDL.LU.64 R162, [R1+0x788] ;  /* 0x0007880001a27983 */ /* 0x000ee20000300a00 */
[----:B------:R-:W-:Y:S02]  /*3ce20*/  LOP3.LUT R6, R6, 0xff7fffff, RZ, 0xc0, !PT ;  /* 0xff7fffff06067812 */ /* 0x000fe400078ec0ff */
[C---:B------:R-:W-:Y:S01]  /*3ce30*/  LOP3.LUT P2, RZ, R8.reuse, 0x200000, RZ, 0xc0, !PT ;  /* 0x0020000008ff7812 */ /* 0x040fe2000784c0ff */
[----:B------:R-:W3:Y:S01]  /*3ce40*/  LDL.LU.64 R160, [R1+0x780] ;  /* 0x0007800001a07983 */ /* 0x000ee20000300a00 */
[----:B------:R-:W-:Y:S02]  /*3ce50*/  LOP3.LUT P3, RZ, R8, 0x400000, RZ, 0xc0, !PT ;  /* 0x0040000008ff7812 */ /* 0x000fe4000786c0ff */
[----:B------:R-:W-:Y:S01]  /*3ce60*/  PRMT R0, R155, 0x7772, RZ ;  /* 0x000077729b007816 */ /* 0x000fe200000000ff */
[----:B------:R-:W3:Y:S04]  /*3ce70*/  LDL.LU.64 R166, [R1+0x778] ;  /* 0x0007780001a67983 */ /* 0x000ee80000300a00 */
[----:B------:R-:W-:Y:S01]  /*3ce80*/  @P4 LOP3.LUT R6, R6, 0x800000, RZ, 0xfc, !PT ;  /* 0x0080000006064812 */ /* 0x000fe200078efcff */
[----:B------:R-:W3:Y:S01]  /*3ce90*/  LDL.LU.64 R164, [R1+0x770] ;  /* 0x0007700001a47983 */ /* 0x000ee20000300a00 */
[----:B------:R-:W-:-:S02]  /*3cea0*/  LOP3.LUT P4, RZ, R8, 0x8000000, RZ, 0xc0, !PT ;  /* 0x0800000008ff7812 */ /* 0x000fc4000788c0ff */
[----:B------:R-:W-:Y:S01]  /*3ceb0*/  LOP3.LUT R6, R6, 0xfeffffff, RZ, 0xc0, !PT ;  /* 0xfeffffff06067812 */ /* 0x000fe200078ec0ff */
[----:B----4-:R2:W-:Y:S01]  /*3cec0*/  @P2 STG.E.U8 desc[UR32][R172.64], R0 ;  /* 0x00000000ac002986 */ /* 0x0105e2000c101120 */
[----:B------:R-:W-:-:S03]  /*3ced0*/  PRMT R155, R155, 0x7773, RZ ;  /* 0x000077739b9b7816 */ /* 0x000fc600000000ff */
[----:B------:R-:W4:Y:S06]  /*3cee0*/  LDL.LU.64 R170, [R1+0x768] ;  /* 0x0007680001aa7983 */ /* 0x000f2c0000300a00 */
[----:B------:R-:W-:Y:S01]  /*3cef0*/  @P4 LOP3.LUT R6, R6, 0x1000000, RZ, 0xfc, !PT ;  /* 0x0100000006064812 */ /* 0x000fe200078efcff */
[----:B------:R-:W-:Y:S01]  /*3cf00*/  @P3 STG.E.U8 desc[UR32][R176.64], R155 ;  /* 0x0000009bb0003986 */ /* 0x000fe2000c101120 */
[----:B------:R-:W-:Y:S02]  /*3cf10*/  LOP3.LUT P4, RZ, R8, 0x4000000, RZ, 0xc0, !PT ;  /* 0x0400000008ff7812 */ /* 0x000fe4000788c0ff */
        /* <DEDUP_REMOVED lines=10> */
[----:B--2---:R-:W-:-:S11]  /*3cfc0*/  PRMT R0, R148, 0x7770, RZ ;  /* 0x0000777094007816 */ /* 0x004fd600000000ff */
[----:B------:R0:W-:Y:S04]  /*3cfd0*/  @P4 STG.E.U8 desc[UR32][R150.64], R0 ;  /* 0x0000000096004986 */ /* 0x0001e8000c101120 */
[----:B0-----:R-:W2:Y:S01]  /*3cfe0*/  LDL.LU.64 R150, [R1+0x11c8] ;  /* 0x0011c80001967983 */ /* 0x001ea20000300a00 */
[----:B------:R-:W-:-:S03]  /*3cff0*/  LOP3.LUT P4, RZ, R6, 0x8000000, RZ, 0xc0, !PT ;  /* 0x0800000006ff7812 */ /* 0x000fc6000788c0ff */
[----:B------:R-:W4:Y:S01]  /*3d000*/  LDL.LU.64 R174, [R1+0x758] ;  /* 0x0007580001ae7983 */ /* 0x000f220000300a00 */
[----:B------:R-:W-:-:S03]  /*3d010*/  PRMT R0, R148, 0x7771, RZ ;  /* 0x0000777194007816 */ /* 0x000fc600000000ff */
[----:B------:R-:W4:Y:S04]  /*3d020*/  LDL.LU.64 R172, [R1+0x750] ;  /* 0x0007500001ac7983 */ /* 0x000f280000300a00 */
[----:B------:R-:W4:Y:S04]  /*3d030*/  LDL.LU.64 R176, [R1+0x748] ;  /* 0x0007480001b07983 */ /* 0x000f280000300a00 */
[----:B---3--:R0:W-:Y:S04]  /*3d040*/  @P4 STG.E.U8 desc[UR32][R178.64], R0 ;  /* 0x00000000b2004986 */ /* 0x0081e8000c101120 */
[----:B0-----:R-:W3:Y:S01]  /*3d050*/  LDL.LU.64 R178, [R1+0x740] ;  /* 0x0007400001b27983 */ /* 0x001ee20000300a00 */
[----:B------:R-:W-:-:S02]  /*3d060*/  LOP3.LUT P4, RZ, R6, 0x4000000, RZ, 0xc0, !PT ;  /* 0x0400000006ff7812 */ /* 0x000fc4000788c0ff */
[----:B------:R-:W-:-:S11]  /*3d070*/  PRMT R0, R149, 0x7770, RZ ;  /* 0x0000777095007816 */ /* 0x000fd600000000ff */
[----:B------:R0:W-:Y:S01]  /*3d080*/  @P4 STG.E.U8 desc[UR32][R158.64], R0 ;  /* 0x000000009e004986 */ /* 0x0001e2000c101120 */
[----:B------:R-:W-:Y:S02]  /*3d090*/  LOP3.LUT P4, RZ, R6, 0x2000000, RZ, 0xc0, !PT ;  /* 0x0200000006ff7812 */ /* 0x000fe4000788c0ff */
[----:B0-----:R-:W-:-:S11]  /*3d0a0*/  PRMT R0, R149, 0x7771, RZ ;  /* 0x0000777195007816 */ /* 0x001fd600000000ff */
[----:B------:R2:W-:Y:S01]  /*3d0b0*/  @P4 STG.E.U8 desc[UR32][R156.64], R0 ;  /* 0x000000009c004986 */ /* 0x0005e2000c101120 */
[----:B------:R-:W-:Y:S02]  /*3d0c0*/  LOP3.LUT P4, RZ, R6, 0x1000000, RZ, 0xc0, !PT ;  /* 0x0100000006ff7812 */ /* 0x000fe4000788c0ff */
[C---:B------:R-:W-:Y:S02]  /*3d0d0*/  LOP3.LUT P5, RZ, R9.reuse, 0x1, RZ, 0xc0, !PT ;  /* 0x0000000109ff7812 */ /* 0x040fe400078ac0ff */
[C---:B------:R-:W-:Y:S02]  /*3d0e0*/  LOP3.LUT P6, RZ, R9.reuse, 0x2, RZ, 0xc0, !PT ;  /* 0x0000000209ff7812 */ /* 0x040fe400078cc0ff */
[C---:B------:R-:W-:Y:S02]  /*3d0f0*/  LOP3.LUT P0, RZ, R9.reuse, 0x4, RZ, 0xc0, !PT ;  /* 0x0000000409ff7812 */ /* 0x040fe4000780c0ff */
[C---:B------:R-:W-:Y:S02]  /*3d100*/  LOP3.LUT P1, RZ, R9.reuse, 0x8, RZ, 0xc0, !PT ;  /* 0x0000000809ff7812 */ /* 0x040fe4000782c0ff */
[----:B------:R-:W-:-:S02]  /*3d110*/  LOP3.LUT P2, RZ, R9, 0x10, RZ, 0xc0, !PT ;  /* 0x0000001009ff7812 */ /* 0x000fc4000784c0ff */
[----:B------:R-:W-:Y:S02]  /*3d120*/  LOP3.LUT P3, RZ, R9, 0x20, RZ, 0xc0, !PT ;  /* 0x0000002009ff7812 */ /* 0x000fe4000786c0ff */
[----:B--2---:R-:W-:-:S05]  /*3d130*/  PRMT R0, R150, 0x7770, RZ ;  /* 0x0000777096007816 */ /* 0x004fca00000000ff */
[----:B------:R0:W-:Y:S01]  /*3d140*/  @P4 STG.E.U8 desc[UR32][R162.64], R0 ;  /* 0x00000000a2004986 */ /* 0x0001e2000c101120 */
[----:B------:R-:W-:Y:S02]  /*3d150*/  LOP3.LUT P4, RZ, R6, 0x800000, RZ, 0xc0, !PT ;  /* 0x0080000006ff7812 */ /* 0x000fe4000788c0ff */
[----:B0-----:R-:W-:-:S11]  /*3d160*/  PRMT R0, R150, 0x7771, RZ ;  /* 0x0000777196007816 */ /* 0x001fd600000000ff */
        /* <DEDUP_REMOVED lines=8> */
[C---:B0-----:R-:W-:Y:S02]  /*3d1f0*/  PRMT R0, R148.reuse, 0x7772, RZ ;  /* 0x0000777294007816 */ /* 0x041fe400000000ff */
[----:B------:R-:W-:-:S09]  /*3d200*/  PRMT R148, R148, 0x7773, RZ ;  /* 0x0000777394947816 */ /* 0x000fd200000000ff */
[----:B----4-:R0:W-:Y:S04]  /*3d210*/  @P4 STG.E.U8 desc[UR32][R170.64], R0 ;  /* 0x00000000aa004986 */ /* 0x0101e8000c101120 */
[----:B------:R-:W-:Y:S01]  /*3d220*/  @P5 STG.E.U8 desc[UR32][R168.64], R148 ;  /* 0x00000094a8005986 */ /* 0x000fe2000c101120 */
[C---:B0-----:R-:W-:Y:S02]  /*3d230*/  PRMT R0, R149.reuse, 0x7772, RZ ;  /* 0x0000777295007816 */ /* 0x041fe400000000ff */
[----:B------:R-:W-:-:S03]  /*3d240*/  PRMT R149, R149, 0x7773, RZ ;  /* 0x0000777395957816 */ /* 0x000fc600000000ff */
[----:B------:R0:W-:Y:S04]  /*3d250*/  @P6 STG.E.U8 desc[UR32][R174.64], R0 ;  /* 0x00000000ae006986 */ /* 0x0001e8000c101120 */
[----:B------:R-:W-:Y:S01]  /*3d260*/  @P0 STG.E.U8 desc[UR32][R172.64], R149 ;  /* 0x00000095ac000986 */ /* 0x000fe2000c101120 */
[C---:B0-----:R-:W-:Y:S02]  /*3d270*/  PRMT R0, R150.reuse, 0x7772, RZ ;  /* 0x0000777296007816 */ /* 0x041fe400000000ff */
[----:B------:R-:W-:-:S03]  /*3d280*/  PRMT R150, R150, 0x7773, RZ ;  /* 0x0000777396967816 */ /* 0x000fc600000000ff */
[----:B------:R0:W-:Y:S04]  /*3d290*/  @P1 STG.E.U8 desc[UR32][R176.64], R0 ;  /* 0x00000000b0001986 */ /* 0x0001e8000c101120 */
[----:B---3--:R-:W-:Y:S01]  /*3d2a0*/  @P2 STG.E.U8 desc[UR32][R178.64], R150 ;  /* 0x00000096b2002986 */ /* 0x008fe2000c101120 */
[----:B0-----:R-:W-:-:S05]  /*3d2b0*/  PRMT R0, R151, 0x7772, RZ ;  /* 0x0000777297007816 */ /* 0x001fca00000000ff */
[----:B------:R0:W-:Y:S04]  /*3d2c0*/  @P3 STG.E.U8 desc[UR32][R144.64], R0 ;  /* 0x0000000090003986 */ /* 0x0001e8000c101120 */
[----:B0-----:R-:W2:Y:S04]  /*3d2d0*/  LDL.LU.64 R144, [R1+0x11c0] ;  /* 0x0011c00001907983 */ /* 0x001ea80000300a00 */
[----:B------:R-:W3:Y:S04]  /*3d2e0*/  LDL.LU.64 R168, [R1+0x730] ;  /* 0x0007300001a87983 */ /* 0x000ee80000300a00 */
[----:B------:R-:W4:Y:S01]  /*3d2f0*/  LDL.LU.64 R174, [R1+0x728] ;  /* 0x0007280001ae7983 */ /* 0x000f220000300a00 */
[----:B------:R-:W-:-:S02]  /*3d300*/  LOP3.LUT P0, RZ, R9, 0x40, RZ, 0xc0, !PT ;  /* 0x0000004009ff7812 */ /* 0x000fc4000780c0ff */
[C---:B------:R-:W-:Y:S01]  /*3d310*/  LOP3.LUT P1, RZ, R9.reuse, 0x80, RZ, 0xc0, !PT ;  /* 0x0000008009ff7812 */ /* 0x040fe2000782c0ff */
[----:B------:R-:W4:Y:S01]  /*3d320*/  LDL.LU.64 R172, [R1+0x718] ;  /* 0x0007180001ac7983 */ /* 0x000f220000300a00 */
[----:B------:R-:W-:Y:S02]  /*3d330*/  LOP3.LUT P2, RZ, R9, 0x100, RZ, 0xc0, !PT ;  /* 0x0000010009ff7812 */ /* 0x000fe4000784c0ff */
[----:B------:R-:W-:Y:S01]  /*3d340*/  PRMT R151, R151, 0x7773, RZ ;  /* 0x0000777397977816 */ /* 0x000fe200000000ff */
        /* <DEDUP_REMOVED lines=15> */
[C---:B--2---:R-:W-:Y:S01]  /*3d440*/  PRMT R0, R144.reuse, 0x7770, RZ ;  /* 0x0000777090007816 */ /* 0x044fe200000000ff */
[----:B---3--:R-:W-:Y:S04]  /*3d450*/  @P0 STG.E.U8 desc[UR32][R168.64], R151 ;  /* 0x00000097a8000986 */ /* 0x008fe8000c101120 */
[----:B----4-:R0:W-:Y:S02]  /*3d460*/  @P1 STG.E.U8 desc[UR32][R174.64], R0 ;  /* 0x00000000ae001986 */ /* 0x0101e4000c101120 */
[----:B0-----:R-:W-:-:S05]  /*3d470*/  PRMT R0, R144, 0x7771, RZ ;  /* 0x0000777190007816 */ /* 0x001fca00000000ff */
[----:B------:R0:W-:Y:S04]  /*3d480*/  @P2 STG.E.U8 desc[UR32][R146.64], R0 ;  /* 0x0000000092002986 */ /* 0x0001e8000c101120 */
[----:B0-----:R-:W2:Y:S01]  /*3d490*/  LDL.LU.64 R146, [R1+0x11b8] ;  /* 0x0011b80001927983 */ /* 0x001ea20000300a00 */
[----:B------:R-:W-:Y:S02]  /*3d4a0*/  @P4 LOP3.LUT R6, R6, 0x4000, RZ, 0xfc, !PT ;  /* 0x0000400006064812 */ /* 0x000fe400078efcff */
[C---:B------:R-:W-:Y:S01]  /*3d4b0*/  LOP3.LUT P4, RZ, R9.reuse, 0x8000, RZ, 0xc0, !PT ;  /* 0x0000800009ff7812 */ /* 0x040fe2000788c0ff */
[----:B------:R-:W3:Y:S01]  /*3d4c0*/  LDL.LU.64 R170, [R1+0x6d0] ;  /* 0x0006d00001aa7983 */ /* 0x000ee20000300a00 */
[----:B------:R-:W-:Y:S02]  /*3d4d0*/  LOP3.LUT R6, R6, 0xffff7fff, RZ, 0xc0, !PT ;  /* 0xffff7fff06067812 */ /* 0x000fe400078ec0ff */
[----:B------:R-:W-:Y:S01]  /*3d4e0*/  LOP3.LUT P3, RZ, R9, 0x200, RZ, 0xc0, !PT ;  /* 0x0000020009ff7812 */ /* 0x000fe2000786c0ff */
[----:B------:R-:W4:Y:S01]  /*3d4f0*/  LDL.LU.64 R168, [R1+0x6c8] ;  /* 0x0006c80001a87983 */ /* 0x000f220000300a00 */
[----:B------:R-:W-:-:S03]  /*3d500*/  PRMT R0, R145, 0x7770, RZ ;  /* 0x0000777091007816 */ /* 0x000fc600000000ff */
[----:B------:R-:W4:Y:S04]  /*3d510*/  LDL.LU.64 R174, [R1+0x6c0] ;  /* 0x0006c00001ae7983 */ /* 0x000f280000300a00 */
        /* <DEDUP_REMOVED lines=12> */
[----:B------:R0:W-:Y:S10]  /*3d5e0*/  @P3 STG.E.U8 desc[UR32][R172.64], R0 ;  /* 0x00000000ac003986 */ /* 0x0001f4000c101120 */
[----:B------:R-:W-:-:S02]  /*3d5f0*/  @P4 LOP3.LUT R6, R6, 0x80000, RZ, 0xfc, !PT ;  /* 0x0008000006064812 */ /* 0x000fc400078efcff */
[----:B------:R-:W-:Y:S01]  /*3d600*/  LOP3.LUT P4, RZ, R9, 0x400, RZ, 0xc0, !PT ;  /* 0x0000040009ff7812 */ /* 0x000fe2000788c0ff */
[----:B0-----:R-:W4:Y:S01]  /*3d610*/  LDL.LU.64 R172, [R1+0x6b8] ;  /* 0x0006b80001ac7983 */ /* 0x001f220000300a00 */
[----:B------:R-:W-:-:S11]  /*3d620*/  PRMT R0, R145, 0x7771, RZ ;  /* 0x0000777191007816 */ /* 0x000fd600000000ff */
[----:B------:R0:W-:Y:S01]  /*3d630*/  @P4 STG.E.U8 desc[UR32][R176.64], R0 ;  /* 0x00000000b0004986 */ /* 0x0001e2000c101120 */
[----:B------:R-:W-:-:S03]  /*3d640*/  LOP3.LUT P4, RZ, R6, 0x80000, RZ, 0xc0, !PT ;  /* 0x0008000006ff7812 */ /* 0x000fc6000788c0ff */
[----:B0-----:R-:W4:Y:S01]  /*3d650*/  LDL.LU.64 R176, [R1+0x6b0] ;  /* 0x0006b00001b07983 */ /* 0x001f220000300a00 */
[----:B--2---:R-:W-:-:S09]  /*3d660*/  PRMT R0, R146, 0x7770, RZ ;  /* 0x0000777092007816 */ /* 0x004fd200000000ff */
[----:B------:R0:W-:Y:S01]  /*3d670*/  @P4 STG.E.U8 desc[UR32][R178.64], R0 ;  /* 0x00000000b2004986 */ /* 0x0001e2000c101120 */
[----:B------:R-:W-:Y:S02]  /*3d680*/  LOP3.LUT P4, RZ, R6, 0x40000, RZ, 0xc0, !PT ;  /* 0x0004000006ff7812 */ /* 0x000fe4000788c0ff */
[----:B0-----:R-:W-:Y:S01]  /*3d690*/  PRMT R0, R146, 0x7771, RZ ;  /* 0x0000777192007816 */ /* 0x001fe200000000ff */
[----:B------:R-:W2:Y:S10]  /*3d6a0*/  LDL.LU.64 R178, [R1+0x6a8] ;  /* 0x0006a80001b27983 */ /* 0x000eb40000300a00 */
[----:B------:R0:W-:Y:S01]  /*3d6b0*/  @P4 STG.E.U8 desc[UR32][R156.64], R0 ;  /* 0x000000009c004986 */ /* 0x0001e2000c101120 */
[----:B------:R-:W-:-:S02]  /*3d6c0*/  LOP3.LUT P4, RZ, R6, 0x20000, RZ, 0xc0, !PT ;  /* 0x0002000006ff7812 */ /* 0x000fc4000788c0ff */
        /* <DEDUP_REMOVED lines=9> */
[----:B------:R-:W-:-:S11]  /*3d760*/  PRMT R144, R144, 0x7773, RZ ;  /* 0x0000777390907816 */ /* 0x000fd600000000ff */
[----:B------:R-:W-:Y:S01]  /*3d770*/  @P4 STG.E.U8 desc[UR32][R164.64], R144 ;  /* 0x00000090a4004986 */ /* 0x000fe2000c101120 */
[----:B------:R-:W-:Y:S02]  /*3d780*/  LOP3.LUT P4, RZ, R6, 0x2000, RZ, 0xc0, !PT ;  /* 0x0000200006ff7812 */ /* 0x000fe4000788c0ff */
[----:B0-----:R-:W-:-:S11]  /*3d790*/  PRMT R0, R145, 0x7772, RZ ;  /* 0x0000777291007816 */ /* 0x001fd600000000ff */
[----:B------:R0:W-:Y:S04]  /*3d7a0*/  @P4 STG.E.U8 desc[UR32][R140.64], R0 ;  /* 0x000000008c004986 */ /* 0x0001e8000c101120 */
[----:B0-----:R-:W2:Y:S01]  /*3d7b0*/  LDL.LU.64 R140, [R1+0x11b0] ;  /* 0x0011b000018c7983 */ /* 0x001ea20000300a00 */
[----:B------:R-:W-:Y:S02]  /*3d7c0*/  LOP3.LUT P4, RZ, R6, 0x1000, RZ, 0xc0, !PT ;  /* 0x0000100006ff7812 */ /* 0x000fe4000788c0ff */
[C---:B------:R-:W-:Y:S02]  /*3d7d0*/  LOP3.LUT P5, RZ, R9.reuse, 0x80000, RZ, 0xc0, !PT ;  /* 0x0008000009ff7812 */ /* 0x040fe400078ac0ff */
[C---:B------:R-:W-:Y:S02]  /*3d7e0*/  LOP3.LUT P6, RZ, R9.reuse, 0x100000, RZ, 0xc0, !PT ;  /* 0x0010000009ff7812 */ /* 0x040fe400078cc0ff */
[----:B------:R-:W-:-:S02]  /*3d7f0*/  LOP3.LUT P0, RZ, R9, 0x200000, RZ, 0xc0, !PT ;  /* 0x0020000009ff7812 */ /* 0x000fc4000780c0ff */
[----:B------:R-:W-:Y:S02]  /*3d800*/  PRMT R145, R145, 0x7773, RZ ;  /* 0x0000777391917816 */ /* 0x000fe400000000ff */
[C---:B------:R-:W-:Y:S02]  /*3d810*/  PRMT R0, R146.reuse, 0x7772, RZ ;  /* 0x0000777292007816 */ /* 0x040fe400000000ff */
[C---:B------:R-:W-:Y:S01]  /*3d820*/  LOP3.LUT P1, RZ, R9.reuse, 0x400000, RZ, 0xc0, !PT ;  /* 0x0040000009ff7812 */ /* 0x040fe2000782c0ff */
[----:B---3--:R-:W-:Y:S01]  /*3d830*/  @P4 STG.E.U8 desc[UR32][R170.64], R145 ;  /* 0x00000091aa004986 */ /* 0x008fe2000c101120 */
[C---:B------:R-:W-:Y:S02]  /*3d840*/  LOP3.LUT P2, RZ, R9.reuse, 0x800000, RZ, 0xc0, !PT ;  /* 0x0080000009ff7812 */ /* 0x040fe4000784c0ff */
[----:B------:R-:W-:Y:S01]  /*3d850*/  PRMT R146, R146, 0x7773, RZ ;  /* 0x0000777392927816 */ /* 0x000fe200000000ff */
[----:B----4-:R0:W-:Y:S01]  /*3d860*/  @P5 STG.E.U8 desc[UR32][R168.64], R0 ;  /* 0x00000000a8005986 */ /* 0x0101e2000c101120 */
[----:B------:R-:W-:-:S03]  /*3d870*/  LOP3.LUT P3, RZ, R9, 0x1000000, RZ, 0xc0, !PT ;  /* 0x0100000009ff7812 */ /* 0x000fc6000786c0ff */
[----:B------:R-:W-:Y:S01]  /*3d880*/  @P6 STG.E.U8 desc[UR32][R174.64], R146 ;  /* 0x00000092ae006986 */ /* 0x000fe2000c101120 */
[C---:B0-----:R-:W-:Y:S02]  /*3d890*/  PRMT R0, R147.reuse, 0x7772, RZ ;  /* 0x0000777293007816 */ /* 0x041fe400000000ff */
[----:B------:R-:W-:-:S03]  /*3d8a0*/  PRMT R147, R147, 0x7773, RZ ;  /* 0x0000777393937816 */ /* 0x000fc600000000ff */
[----:B------:R2:W-:Y:S04]  /*3d8b0*/  @P0 STG.E.U8 desc[UR32][R172.64], R0 ;  /* 0x00000000ac000986 */ /* 0x0005e8000c101120 */
[----:B------:R-:W-:Y:S01]  /*3d8c0*/  @P1 STG.E.U8 desc[UR32][R176.64], R147 ;  /* 0x00000093b0001986 */ /* 0x000fe2000c101120 */
[----:B--2---:R-:W-:-:S05]  /*3d8d0*/  PRMT R0, R140, 0x7770, RZ ;  /* 0x000077708c007816 */ /* 0x004fca00000000ff */
[----:B------:R0:W-:Y:S02]  /*3d8e0*/  @P2 STG.E.U8 desc[UR32][R178.64], R0 ;  /* 0x00000000b2002986 */ /* 0x0001e4000c101120 */
[----:B0-----:R-:W-:-:S05]  /*3d8f0*/  PRMT R0, R140, 0x7771, RZ ;  /* 0x000077718c007816 */ /* 0x001fca00000000ff */
[----:B------:R0:W-:Y:S04]  /*3d900*/  @P3 STG.E.U8 desc[UR32][R142.64], R0 ;  /* 0x000000008e003986 */ /* 0x0001e8000c101120 */
[----:B0-----:R-:W2:Y:S04]  /*3d910*/  LDL.LU.64 R142, [R1+0x11a8] ;  /* 0x0011a800018e7983 */ /* 0x001ea80000300a00 */
[----:B------:R-:W3:Y:S04]  /*3d920*/  LDL.LU.64 R164, [R1+0x698] ;  /* 0x0006980001a47983 */ /* 0x000ee80000300a00 */
[----:B------:R-:W4:Y:S04]  /*3d930*/  LDL.LU.64 R170, [R1+0x690] ;  /* 0x0006900001aa7983 */ /* 0x000f280000300a00 */
[----:B------:R-:W2:Y:S04]  /*3d940*/  LDL.LU.64 R168, [R1+0x688] ;  /* 0x0006880001a87983 */ /* 0x000ea80000300a00 */
[----:B------:R-:W2:Y:S04]  /*3d950*/  LDL.LU.64 R174, [R1+0x680] ;  /* 0x0006800001ae7983 */ /* 0x000ea80000300a00 */
[----:B------:R-:W2:Y:S04]  /*3d960*/  LDL.LU.64 R172, [R1+0x678] ;  /* 0x0006780001ac7983 */ /* 0x000ea80000300a00 */
[----:B------:R-:W2:Y:S04]  /*3d970*/  LDL.LU.64 R176, [R1+0x670] ;  /* 0x0006700001b07983 */ /* 0x000ea80000300a00 */
[----:B------:R-:W2:Y:S04]  /*3d980*/  LDL.LU.64 R178, [R1+0x668] ;  /* 0x0006680001b27983 */ /* 0x000ea80000300a00 */
[----:B------:R-:W2:Y:S04]  /*3d990*/  LDL.LU.64 R162, [R1+0x660] ;  /* 0x0006600001a27983 */ /* 0x000ea80000300a00 */
[----:B------:R-:W2:Y:S01]  /*3d9a0*/  LDL.LU.64 R160, [R1+0x658] ;  /* 0x0006580001a07983 */ /* 0x000ea20000300a00 */
[----:B------:R-:W-:-:S03]  /*3d9b0*/  LOP3.LUT P0, RZ, R9, 0x2000000, RZ, 0xc0, !PT ;  /* 0x0200000009ff7812 */ /* 0x000fc6000780c0ff */
[----:B------:R-:W2:Y:S01]  /*3d9c0*/  LDL.LU.64 R166, [R1+0x648] ;  /* 0x0006480001a67983 */ /* 0x000ea20000300a00 */
[----:B------:R-:W-:Y:S02]  /*3d9d0*/  PRMT R0, R141, 0x7770, RZ ;  /* 0x000077708d007816 */ /* 0x000fe400000000ff */
        /* <DEDUP_REMOVED lines=19> */
[----:B------:R-:W-:Y:S01]  /*3db10*/  LOP3.LUT R6, R6, 0xfffffbff, RZ, 0xc0, !PT ;  /* 0xfffffbff06067812 */ /* 0x000fe200078ec0ff */
[----:B---3--:R0:W-:Y:S04]  /*3db20*/  @P0 STG.E.U8 desc[UR32][R164.64], R0 ;  /* 0x00000000a4000986 */ /* 0x0081e8000c101120 */
[----:B0-----:R-:W3:Y:S01]  /*3db30*/  LDL.LU.64 R164, [R1+0x640] ;  /* 0x0006400001a47983 */ /* 0x001ee20000300a00 */
[----:B------:R-:W-:-:S05]  /*3db40*/  LOP3.LUT P1, RZ, R9, 0x4000000, RZ, 0xc0, !PT ;  /* 0x0400000009ff7812 */ /* 0x000fca000782c0ff */
[----:B------:R-:W-:Y:S02]  /*3db50*/  @P4 LOP3.LUT R6, R6, 0x400, RZ, 0xfc, !PT ;  /* 0x0000040006064812 */ /* 0x000fe400078efcff */
[C---:B------:R-:W-:Y:S02]  /*3db60*/  LOP3.LUT P4, RZ, R9.reuse, 0x40000000, RZ, 0xc0, !PT ;  /* 0x4000000009ff7812 */ /* 0x040fe4000788c0ff */
[----:B------:R-:W-:Y:S02]  /*3db70*/  LOP3.LUT P2, RZ, R9, 0x8000000, RZ, 0xc0, !PT ;  /* 0x0800000009ff7812 */ /* 0x000fe4000784c0ff */
[----:B------:R-:W-:Y:S02]  /*3db80*/  PRMT R0, R141, 0x7771, RZ ;  /* 0x000077718d007816 */ /* 0x000fe400000000ff */
[----:B------:R-:W-:Y:S02]  /*3db90*/  LOP3.LUT P3, RZ, R9, 0x10000000, RZ, 0xc0, !PT ;  /* 0x1000000009ff7812 */ /* 0x000fe4000786c0ff */
[----:B------:R-:W-:Y:S01]  /*3dba0*/  LOP3.LUT R6, R6, 0xfffff7ff, RZ, 0xc0, !PT ;  /* 0xfffff7ff06067812 */ /* 0x000fe200078ec0ff */
[----:B----4-:R2:W-:Y:S04]  /*3dbb0*/  @P1 STG.E.U8 desc[UR32][R170.64], R0 ;  /* 0x00000000aa001986 */ /* 0x0105e8000c101120 */
[----:B------:R-:W-:-:S02]  /*3dbc0*/  @P4 LOP3.LUT R6, R6, 0x800, RZ, 0xfc, !PT ;  /* 0x0000080006064812 */ /* 0x000fc400078efcff */
[----:B------:R-:W-:Y:S02]  /*3dbd0*/  LOP3.LUT P4, RZ, R9, 0x20000000, RZ, 0xc0, !PT ;  /* 0x2000000009ff7812 */ /* 0x000fe4000788c0ff */
[C---:B--2---:R-:W-:Y:S01]  /*3dbe0*/  PRMT R0, R142.reuse, 0x7770, RZ ;  /* 0x000077708e007816 */ /* 0x044fe200000000ff */
[----:B------:R-:W2:Y:S04]  /*3dbf0*/  LDL.LU.64 R170, [R1+0x630] ;  /* 0x0006300001aa7983 */ /* 0x000ea80000300a00 */
[----:B------:R0:W-:Y:S02]  /*3dc00*/  @P2 STG.E.U8 desc[UR32][R168.64], R0 ;  /* 0x00000000a8002986 */ /* 0x0001e4000c101120 */
[----:B0-----:R-:W-:Y:S02]  /*3dc10*/  PRMT R0, R142, 0x7771, RZ ;  /* 0x000077718e007816 */ /* 0x001fe400000000ff */
[----:B------:R-:W4:Y:S04]  /*3dc20*/  LDL.LU.64 R168, [R1+0x628] ;  /* 0x0006280001a87983 */ /* 0x000f280000300a00 */
[----:B------:R0:W-:Y:S02]  /*3dc30*/  @P3 STG.E.U8 desc[UR32][R174.64], R0 ;  /* 0x00000000ae003986 */ /* 0x0001e4000c101120 */
[----:B0-----:R-:W-:-:S02]  /*3dc40*/  PRMT R0, R143, 0x7770, RZ ;  /* 0x000077708f007816 */ /* 0x001fc400000000ff */
[----:B------:R-:W4:Y:S04]  /*3dc50*/  LDL.LU.64 R174, [R1+0x620] ;  /* 0x0006200001ae7983 */ /* 0x000f280000300a00 */
[----:B------:R0:W-:Y:S01]  /*3dc60*/  @P4 STG.E.U8 desc[UR32][R172.64], R0 ;  /* 0x00000000ac004986 */ /* 0x0001e2000c101120 */
[C---:B------:R-:W-:Y:S02]  /*3dc70*/  LOP3.LUT P4, RZ, R6.reuse, 0x800, RZ, 0xc0, !PT ;  /* 0x0000080006ff7812 */ /* 0x040fe4000788c0ff */
[----:B0-----:R-:W-:Y:S01]  /*3dc80*/  PRMT R0, R143, 0x7771, RZ ;  /* 0x000077718f007816 */ /* 0x001fe200000000ff */
[----:B------:R-:W4:Y:S10]  /*3dc90*/  LDL.LU.64 R172, [R1+0x618] ;  /* 0x0006180001ac7983 */ /* 0x000f340000300a00 */
[----:B------:R0:W-:Y:S01]  /*3dca0*/  @P4 STG.E.U8 desc[UR32][R176.64], R0 ;  /* 0x00000000b0004986 */ /* 0x0001e2000c101120 */
[----:B------:R-:W-:-:S02]  /*3dcb0*/  LOP3.LUT P4, RZ, R6, 0x400, RZ, 0xc0, !PT ;  /* 0x0000040006ff7812 */ /* 0x000fc4000788c0ff */
[----:B0-----:R-:W-:Y:S01]  /*3dcc0*/  PRMT R0, R140, 0x7772, RZ ;  /* 0x000077728c007816 */ /* 0x001fe200000000ff */
[----:B------:R-:W4:Y:S10]  /*3dcd0*/  LDL.LU.64 R176, [R1+0x610] ;  /* 0x0006100001b07983 */ /* 0x000f340000300a00 */
[----:B------:R0:W-:Y:S01]  /*3dce0*/  @P4 STG.E.U8 desc[UR32][R178.64], R0 ;  /* 0x00000000b2004986 */ /* 0x0001e2000c101120 */
[----:B------:R-:W-:-:S02]  /*3dcf0*/  LOP3.LUT P4, RZ, R6, 0x200, RZ, 0xc0, !PT ;  /* 0x0000020006ff7812 */ /* 0x000fc4000788c0ff */
[----:B------:R-:W-:Y:S02]  /*3dd00*/  PRMT R140, R140, 0x7773, RZ ;  /* 0x000077738c8c7816 */ /* 0x000fe400000000ff */
[----:B0-----:R-:W-:Y:S01]  /*3dd10*/  PRMT R0, R141, 0x7772, RZ ;  /* 0x000077728d007816 */ /* 0x001fe200000000ff */
[----:B------:R-:W4:Y:S08]  /*3dd20*/  LDL.LU.64 R178, [R1+0x608] ;  /* 0x0006080001b27983 */ /* 0x000f300000300a00 */
[----:B------:R-:W-:Y:S01]  /*3dd30*/  @P4 STG.E.U8 desc[UR32][R162.64], R140 ;  /* 0x0000008ca2004986 */ /* 0x000fe2000c101120 */
[----:B------:R-:W-:-:S02]  /*3dd40*/  LOP3.LUT P4, RZ, R6, 0x100, RZ, 0xc0, !PT ;  /* 0x0000010006ff7812 */ /* 0x000fc4000788c0ff */
[----:B------:R-:W-:-:S11]  /*3dd50*/  PRMT R141, R141, 0x7773, RZ ;  /* 0x000077738d8d7816 */ /* 0x000fd600000000ff */
[----:B------:R-:W-:Y:S01]  /*3dd60*/  @P4 STG.E.U8 desc[UR32][R160.64], R0 ;  /* 0x00000000a0004986 */ /* 0x000fe2000c101120 */
[----:B------:R-:W-:-:S13]  /*3dd70*/  LOP3.LUT P4, RZ, R6, 0x80, RZ, 0xc0, !PT ;  /* 0x0000008006ff7812 */ /* 0x000fda000788c0ff */
[----:B------:R0:W-:Y:S01]  /*3dd80*/  @P4 STG.E.U8 desc[UR32][R136.64], R141 ;  /* 0x0000008d88004986 */ /* 0x0001e2000c101120 */
[----:B------:R-:W-:-:S03]  /*3dd90*/  LOP3.LUT P4, RZ, R6, 0x40, RZ, 0xc0, !PT ;  /* 0x0000004006ff7812 */ /* 0x000fc6000788c0ff */
[----:B0-----:R-:W4:Y:S01]  /*3dda0*/  LDL.LU.64 R136, [R1+0x11a0] ;  /* 0x0011a00001887983 */ /* 0x001f220000300a00 */
[----:B------:R-:W-:-:S09]  /*3ddb0*/  PRMT R0, R142, 0x7772, RZ ;  /* 0x000077728e007816 */ /* 0x000fd200000000ff */
[----:B------:R0:W-:Y:S01]  /*3ddc0*/  @P4 STG.E.U8 desc[UR32][R166.64], R0 ;  /* 0x00000000a6004986 */ /* 0x0001e2000c101120 */
[----:B------:R-:W-:Y:S02]  /*3ddd0*/  LOP3.LUT P4, RZ, R6, 0x20, RZ, 0xc0, !PT ;  /* 0x0000002006ff7812 */ /* 0x000fe4000788c0ff */
[----:B------:R-:W-:Y:S02]  /*3dde0*/  PRMT R142, R142, 0x7773, RZ ;  /* 0x000077738e8e7816 */ /* 0x000fe400000000ff */
[----:B0-----:R-:W-:-:S09]  /*3ddf0*/  PRMT R0, R143, 0x7772, RZ ;  /* 0x000077728f007816 */ /* 0x001fd200000000ff */
[----:B---3--:R-:W-:Y:S01]  /*3de00*/  @P4 STG.E.U8 desc[UR32][R164.64], R142 ;  /* 0x0000008ea4004986 */ /* 0x008fe2000c101120 */
[----:B------:R-:W-:-:S13]  /*3de10*/  LOP3.LUT P4, RZ, R6, 0x10, RZ, 0xc0, !PT ;  /* 0x0000001006ff7812 */ /* 0x000fda000788c0ff */
[----:B------:R0:W-:Y:S04]  /*3de20*/  @P4 STG.E.U8 desc[UR32][R138.64], R0 ;  /* 0x000000008a004986 */ /* 0x0001e8000c101120 */
[----:B0-----:R-:W3:Y:S01]  /*3de30*/  LDL.LU.64 R138, [R1+0x1198] ;  /* 0x00119800018a7983 */ /* 0x001ee20000300a00 */
[C---:B------:R-:W-:Y:S02]  /*3de40*/  LOP3.LUT P5, RZ, R3.reuse, 0x40, RZ, 0xc0, !PT ;  /* 0x0000004003ff7812 */ /* 0x040fe400078ac0ff */
[C---:B------:R-:W-:Y:S02]  /*3de50*/  LOP3.LUT P6, RZ, R3.reuse, 0x80, RZ, 0xc0, !PT ;  /* 0x0000008003ff7812 */ /* 0x040fe400078cc0ff */
[----:B------:R-:W-:Y:S02]  /*3de60*/  LOP3.LUT P0, RZ, R3, 0x100, RZ, 0xc0, !PT ;  /* 0x0000010003ff7812 */ /* 0x000fe4000780c0ff */
[----:B------:R-:W-:-:S02]  /*3de70*/  PRMT R143, R143, 0x7773, RZ ;  /* 0x000077738f8f7816 */ /* 0x000fc400000000ff */
[----:B------:R-:W-:-:S05]  /*3de80*/  LOP3.LUT P1, RZ, R3, 0x200, RZ, 0xc0, !PT ;  /* 0x0000020003ff7812 */ /* 0x000fca000782c0ff */
[----:B--2---:R0:W-:Y:S01]  /*3de90*/  @P5 STG.E.U8 desc[UR32][R170.64], R143 ;  /* 0x0000008faa005986 */ /* 0x0041e2000c101120 */
[----:B------:R-:W-:-:S03]  /*3dea0*/  LOP3.LUT P2, RZ, R3, 0x400, RZ, 0xc0, !PT ;  /* 0x0000040003ff7812 */ /* 0x000fc6000784c0ff */
[----:B0-----:R-:W2:Y:S01]  /*3deb0*/  LDL.LU.64 R170, [R1+0x600] ;  /* 0x0006000001aa7983 */ /* 0x001ea20000300a00 */
[----:B------:R-:W-:Y:S02]  /*3dec0*/  LOP3.LUT P3, RZ, R3, 0x800, RZ, 0xc0, !PT ;  /* 0x0000080003ff7812 */ /* 0x000fe4000786c0ff */
[----:B----4-:R-:W-:-:S05]  /*3ded0*/  PRMT R0, R136, 0x7770, RZ ;  /* 0x0000777088007816 */ /* 0x010fca00000000ff */
[----:B------:R0:W-:Y:S02]  /*3dee0*/  @P6 STG.E.U8 desc[UR32][R168.64], R0 ;  /* 0x00000000a8006986 */ /* 0x0001e4000c101120 */
[----:B0-----:R-:W-:Y:S02]  /*3def0*/  PRMT R0, R136, 0x7771, RZ ;  /* 0x0000777188007816 */ /* 0x001fe400000000ff */
[----:B------:R-:W4:Y:S04]  /*3df00*/  LDL.LU.64 R168, [R1+0x5f8] ;  /* 0x0005f80001a87983 */ /* 0x000f280000300a00 */
[----:B------:R0:W-:Y:S02]  /*3df10*/  @P0 STG.E.U8 desc[UR32][R174.64], R0 ;  /* 0x00000000ae000986 */ /* 0x0001e4000c101120 */
[----:B0-----:R-:W-:-:S02]  /*3df20*/  PRMT R0, R137, 0x7770, RZ ;  /* 0x0000777089007816 */ /* 0x001fc400000000ff */
[----:B------:R-:W4:Y:S04]  /*3df30*/  LDL.LU.64 R174, [R1+0x5f0] ;  /* 0x0005f00001ae7983 */ /* 0x000f280000300a00 */
[----:B------:R0:W-:Y:S02]  /*3df40*/  @P1 STG.E.U8 desc[UR32][R172.64], R0 ;  /* 0x00000000ac001986 */ /* 0x0001e4000c101120 */
[----:B0-----:R-:W-:Y:S02]  /*3df50*/  PRMT R0, R137, 0x7771, RZ ;  /* 0x0000777189007816 */ /* 0x001fe400000000ff */
[----:B------:R-:W4:Y:S04]  /*3df60*/  LDL.LU.64 R172, [R1+0x5e8] ;  /* 0x0005e80001ac7983 */ /* 0x000f280000300a00 */
[----:B------:R0:W-:Y:S04]  /*3df70*/  @P2 STG.E.U8 desc[UR32][R176.64], R0 ;  /* 0x00000000b0002986 */ /* 0x0001e8000c101120 */
[----:B0-----:R-:W4:Y:S04]  /*3df80*/  LDL.LU.64 R176, [R1+0x5e0] ;  /* 0x0005e00001b07983 */ /* 0x001f280000300a00 */
[----:B------:R-:W4:Y:S01]  /*3df90*/  LDL.LU.64 R162, [R1+0x5d8] ;  /* 0x0005d80001a27983 */ /* 0x000f220000300a00 */
[----:B---3--:R-:W-:-:S05]  /*3dfa0*/  PRMT R0, R138, 0x7770, RZ ;  /* 0x000077708a007816 */ /* 0x008fca00000000ff */
[----:B------:R0:W-:Y:S04]  /*3dfb0*/  @P3 STG.E.U8 desc[UR32][R178.64], R0 ;  /* 0x00000000b2003986 */ /* 0x0001e8000c101120 */
[----:B0-----:R-:W3:Y:S04]  /*3dfc0*/  LDL.LU.64 R178, [R1+0x5d0] ;  /* 0x0005d00001b27983 */ /* 0x001ee80000300a00 */
[----:B------:R-:W3:Y:S04]  /*3dfd0*/  LDL.LU.64 R160, [R1+0x5c0] ;  /* 0x0005c00001a07983 */ /* 0x000ee80000300a00 */
[----:B------:R-:W3:Y:S01]  /*3dfe0*/  LDL.LU.64 R166, [R1+0x5b8] ;  /* 0x0005b80001a67983 */ /* 0x000ee20000300a00 */
[----:B------:R-:W-:-:S02]  /*3dff0*/  LOP3.LUT P4, RZ, R3, 0x1000000, RZ, 0xc0, !PT ;  /* 0x0100000003ff7812 */ /* 0x000fc4000788c0ff */
[----:B------:R-:W-:Y:S01]  /*3e000*/  LOP3.LUT R7, R7, 0xefffffff, RZ, 0xc0, !PT ;  /* 0xefffffff07077812 */ /* 0x000fe200078ec0ff */
[----:B------:R-:W3:Y:S10]  /*3e010*/  LDL.LU.64 R164, [R1+0x5a8] ;  /* 0x0005a80001a47983 */ /* 0x000ef40000300a00 */
        /* <DEDUP_REMOVED lines=17> */
[C---:B------:R-:W-:Y:S02]  /*3e130*/  LOP3.LUT P0, RZ, R3.reuse, 0x1000, RZ, 0xc0, !PT ;  /* 0x0000100003ff7812 */ /* 0x040fe4000780c0ff */
[----:B------:R-:W-:Y:S02]  /*3e140*/  LOP3.LUT R6, R6, 0xfffffffb, RZ, 0xc0, !PT ;  /* 0xfffffffb06067812 */ /* 0x000fe400078ec0ff */
[----:B------:R-:W-:Y:S02]  /*3e150*/  LOP3.LUT P1, RZ, R3, 0x2000, RZ, 0xc0, !PT ;  /* 0x0000200003ff7812 */ /* 0x000fe4000782c0ff */
[----:B------:R-:W-:-:S05]  /*3e160*/  PRMT R0, R138, 0x7771, RZ ;  /* 0x000077718a007816 */ /* 0x000fca00000000ff */
[----:B------:R-:W-:Y:S02]  /*3e170*/  @P4 LOP3.LUT R6, R6, 0x4, RZ, 0xfc, !PT ;  /* 0x0000000406064812 */ /* 0x000fe400078efcff */
[C---:B------:R-:W-:Y:S01]  /*3e180*/  LOP3.LUT P4, RZ, R3.reuse, 0x20000, RZ, 0xc0, !PT ;  /* 0x0002000003ff7812 */ /* 0x040fe2000788c0ff */
[----:B--2---:R0:W-:Y:S01]  /*3e190*/  @P0 STG.E.U8 desc[UR32][R170.64], R0 ;  /* 0x00000000aa000986 */ /* 0x0041e2000c101120 */
[C---:B------:R-:W-:Y:S02]  /*3e1a0*/  LOP3.LUT P2, RZ, R3.reuse, 0x4000, RZ, 0xc0, !PT ;  /* 0x0000400003ff7812 */ /* 0x040fe4000784c0ff */
[----:B------:R-:W-:Y:S02]  /*3e1b0*/  LOP3.LUT R6, R6, 0xfffffff7, RZ, 0xc0, !PT ;  /* 0xfffffff706067812 */ /* 0x000fe400078ec0ff */
[----:B------:R-:W-:Y:S02]  /*3e1c0*/  LOP3.LUT P3, RZ, R3, 0x8000, RZ, 0xc0, !PT ;  /* 0x0000800003ff7812 */ /* 0x000fe4000786c0ff */
[----:B0-----:R-:W-:Y:S01]  /*3e1d0*/  PRMT R0, R139, 0x7770, RZ ;  /* 0x000077708b007816 */ /* 0x001fe200000000ff */
[----:B------:R-:W2:Y:S04]  /*3e1e0*/  LDL.LU.64 R170, [R1+0x5a0] ;  /* 0x0005a00001aa7983 */ /* 0x000ea80000300a00 */
[----:B------:R-:W-:-:S02]  /*3e1f0*/  @P4 LOP3.LUT R6, R6, 0x8, RZ, 0xfc, !PT ;  /* 0x0000000806064812 */ /* 0x000fc400078efcff */
[----:B------:R-:W-:Y:S01]  /*3e200*/  LOP3.LUT P4, RZ, R3, 0x10000, RZ, 0xc0, !PT ;  /* 0x0001000003ff7812 */ /* 0x000fe2000788c0ff */
[----:B----4-:R0:W-:Y:S02]  /*3e210*/  @P1 STG.E.U8 desc[UR32][R168.64], R0 ;  /* 0x00000000a8001986 */ /* 0x0101e4000c101120 */
[----:B0-----:R-:W-:Y:S02]  /*3e220*/  PRMT R0, R139, 0x7771, RZ ;  /* 0x000077718b007816 */ /* 0x001fe400000000ff */
[----:B------:R-:W4:Y:S04]  /*3e230*/  LDL.LU.64 R168, [R1+0x598] ;  /* 0x0005980001a87983 */ /* 0x000f280000300a00 */
[----:B------:R0:W-:Y:S02]  /*3e240*/  @P2 STG.E.U8 desc[UR32][R174.64], R0 ;  /* 0x00000000ae002986 */ /* 0x0001e4000c101120 */
[----:B0-----:R-:W-:-:S02]  /*3e250*/  PRMT R0, R136, 0x7772, RZ ;  /* 0x0000777288007816 */ /* 0x001fc400000000ff */
[----:B------:R-:W4:Y:S01]  /*3e260*/  LDL.LU.64 R174, [R1+0x590] ;  /* 0x0005900001ae7983 */ /* 0x000f220000300a00 */
[----:B------:R-:W-:-:S03]  /*3e270*/  PRMT R136, R136, 0x7773, RZ ;  /* 0x0000777388887816 */ /* 0x000fc600000000ff */
[----:B------:R0:W-:Y:S02]  /*3e280*/  @P3 STG.E.U8 desc[UR32][R172.64], R0 ;  /* 0x00000000ac003986 */ /* 0x0001e4000c101120 */
[C---:B0-----:R-:W-:Y:S02]  /*3e290*/  PRMT R0, R137.reuse, 0x7772, RZ ;  /* 0x0000777289007816 */ /* 0x041fe400000000ff */
[----:B------:R-:W4:Y:S04]  /*3e2a0*/  LDL.LU.64 R172, [R1+0x588] ;  /* 0x0005880001ac7983 */ /* 0x000f280000300a00 */
[----:B------:R0:W-:Y:S01]  /*3e2b0*/  @P4 STG.E.U8 desc[UR32][R176.64], R136 ;  /* 0x00000088b0004986 */ /* 0x0001e2000c101120 */
[C---:B------:R-:W-:Y:S02]  /*3e2c0*/  LOP3.LUT P4, RZ, R6.reuse, 0x8, RZ, 0xc0, !PT ;  /* 0x0000000806ff7812 */ /* 0x040fe4000788c0ff */
[----:B------:R-:W-:Y:S01]  /*3e2d0*/  PRMT R137, R137, 0x7773, RZ ;  /* 0x0000777389897816 */ /* 0x000fe200000000ff */
[----:B0-----:R-:W4:Y:S10]  /*3e2e0*/  LDL.LU.64 R176, [R1+0x580] ;  /* 0x0005800001b07983 */ /* 0x001f340000300a00 */
[----:B------:R0:W-:Y:S01]  /*3e2f0*/  @P4 STG.E.U8 desc[UR32][R162.64], R0 ;  /* 0x00000000a2004986 */ /* 0x0001e2000c101120 */
[----:B------:R-:W-:-:S02]  /*3e300*/  LOP3.LUT P4, RZ, R6, 0x4, RZ, 0xc0, !PT ;  /* 0x0000000406ff7812 */ /* 0x000fc4000788c0ff */
[C---:B0-----:R-:W-:Y:S02]  /*3e310*/  PRMT R0, R138.reuse, 0x7772, RZ ;  /* 0x000077728a007816 */ /* 0x041fe400000000ff */
[----:B------:R-:W-:-:S09]  /*3e320*/  PRMT R138, R138, 0x7773, RZ ;  /* 0x000077738a8a7816 */ /* 0x000fd200000000ff */
[----:B---3--:R0:W-:Y:S01]  /*3e330*/  @P4 STG.E.U8 desc[UR32][R178.64], R137 ;  /* 0x00000089b2004986 */ /* 0x0081e2000c101120 */
[----:B------:R-:W-:-:S03]  /*3e340*/  LOP3.LUT P4, RZ, R6, 0x2, RZ, 0xc0, !PT ;  /* 0x0000000206ff7812 */ /* 0x000fc6000788c0ff */
[----:B0-----:R-:W3:Y:S10]  /*3e350*/  LDL.LU.64 R178, [R1+0x570] ;  /* 0x0005700001b27983 */ /* 0x001ef40000300a00 */
[----:B------:R0:W-:Y:S01]  /*3e360*/  @P4 STG.E.U8 desc[UR32][R132.64], R0 ;  /* 0x0000000084004986 */ /* 0x0001e2000c101120 */
[----:B------:R-:W-:-:S03]  /*3e370*/  LOP3.LUT P4, RZ, R6, 0x1, RZ, 0xc0, !PT ;  /* 0x0000000106ff7812 */ /* 0x000fc6000788c0ff */
[----:B0-----:R-:W2:Y:S10]  /*3e380*/  LDL.LU.64 R132, [R1+0x1190] ;  /* 0x0011900001847983 */ /* 0x001eb40000300a00 */
[----:B------:R-:W-:Y:S01]  /*3e390*/  @P4 STG.E.U8 desc[UR32][R160.64], R138 ;  /* 0x0000008aa0004986 */ /* 0x000fe2000c101120 */
[----:B------:R-:W-:-:S02]  /*3e3a0*/  LOP3.LUT P4, RZ, R7, 0x80000000, RZ, 0xc0, !PT ;  /* 0x8000000007ff7812 */ /* 0x000fc4000788c0ff */
[C---:B------:R-:W-:Y:S02]  /*3e3b0*/  PRMT R0, R139.reuse, 0x7772, RZ ;  /* 0x000077728b007816 */ /* 0x040fe400000000ff */
[----:B------:R-:W-:-:S09]  /*3e3c0*/  PRMT R139, R139, 0x7773, RZ ;  /* 0x000077738b8b7816 */ /* 0x000fd200000000ff */
[----:B------:R-:W-:Y:S01]  /*3e3d0*/  @P4 STG.E.U8 desc[UR32][R166.64], R0 ;  /* 0x00000000a6004986 */ /* 0x000fe2000c101120 */
[----:B------:R-:W-:-:S13]  /*3e3e0*/  LOP3.LUT P4, RZ, R7, 0x40000000, RZ, 0xc0, !PT ;  /* 0x4000000007ff7812 */ /* 0x000fda000788c0ff */
[----:B------:R0:W-:Y:S04]  /*3e3f0*/  @P4 STG.E.U8 desc[UR32][R134.64], R139 ;  /* 0x0000008b86004986 */ /* 0x0001e8000c101120 */
[----:B0-----:R-:W3:Y:S01]  /*3e400*/  LDL.LU.64 R134, [R1+0x1188] ;  /* 0x0011880001867983 */ /* 0x001ee20000300a00 */
[----:B------:R-:W-:Y:S02]  /*3e410*/  LOP3.LUT P4, RZ, R7, 0x20000000, RZ, 0xc0, !PT ;  /* 0x2000000007ff7812 */ /* 0x000fe4000788c0ff */
[C---:B------:R-:W-:Y:S02]  /*3e420*/  LOP3.LUT P5, RZ, R5.reuse, 0x800, RZ, 0xc0, !PT ;  /* 0x0000080005ff7812 */ /* 0x040fe400078ac0ff */
[C---:B------:R-:W-:Y:S02]  /*3e430*/  LOP3.LUT P6, RZ, R5.reuse, 0x400, RZ, 0xc0, !PT ;  /* 0x0000040005ff7812 */ /* 0x040fe400078cc0ff */
[----:B------:R-:W-:-:S02]  /*3e440*/  LOP3.LUT P0, RZ, R5, 0x200, RZ, 0xc0, !PT ;  /* 0x0000020005ff7812 */ /* 0x000fc4000780c0ff */
[C---:B------:R-:W-:Y:S02]  /*3e450*/  LOP3.LUT P1, RZ, R5.reuse, 0x100, RZ, 0xc0, !PT ;  /* 0x0000010005ff7812 */ /* 0x040fe4000782c0ff */
[----:B------:R-:W-:Y:S02]  /*3e460*/  LOP3.LUT P2, RZ, R5, 0x80, RZ, 0xc0, !PT ;  /* 0x0000008005ff7812 */ /* 0x000fe4000784c0ff */
[----:B--2---:R-:W-:-:S05]  /*3e470*/  PRMT R0, R132, 0x7770, RZ ;  /* 0x0000777084007816 */ /* 0x004fca00000000ff */
[----:B------:R0:W-:Y:S01]  /*3e480*/  @P4 STG.E.U8 desc[UR32][R164.64], R0 ;  /* 0x00000000a4004986 */ /* 0x0001e2000c101120 */
[----:B------:R-:W-:Y:S02]  /*3e490*/  LOP3.LUT P4, RZ, R7, 0x10000000, RZ, 0xc0, !PT ;  /* 0x1000000007ff7812 */ /* 0x000fe4000788c0ff */
[----:B0-----:R-:W-:-:S11]  /*3e4a0*/  PRMT R0, R132, 0x7771, RZ ;  /* 0x0000777184007816 */ /* 0x001fd600000000ff */
[----:B------:R0:W-:Y:S02]  /*3e4b0*/  @P4 STG.E.U8 desc[UR32][R170.64], R0 ;  /* 0x00000000aa004986 */ /* 0x0001e4000c101120 */
[----:B0-----:R-:W-:-:S05]  /*3e4c0*/  PRMT R0, R133, 0x7770, RZ ;  /* 0x0000777085007816 */ /* 0x001fca00000000ff */
[----:B----4-:R0:W-:Y:S02]  /*3e4d0*/  @P5 STG.E.U8 desc[UR32][R168.64], R0 ;  /* 0x00000000a8005986 */ /* 0x0101e4000c101120 */
[----:B0-----:R-:W-:-:S05]  /*3e4e0*/  PRMT R0, R133, 0x7771, RZ ;  /* 0x0000777185007816 */ /* 0x001fca00000000ff */
[----:B------:R3:W-:Y:S02]  /*3e4f0*/  @P6 STG.E.U8 desc[UR32][R174.64], R0 ;  /* 0x00000000ae006986 */ /* 0x0007e4000c101120 */
[----:B---3--:R-:W-:-:S05]  /*3e500*/  PRMT R0, R134, 0x7770, RZ ;  /* 0x0000777086007816 */ /* 0x008fca00000000ff */
[----:B------:R0:W-:Y:S02]  /*3e510*/  @P0 STG.E.U8 desc[UR32][R172.64], R0 ;  /* 0x00000000ac000986 */ /* 0x0001e4000c101120 */
        /* <DEDUP_REMOVED lines=9> */
[----:B------:R-:W4:Y:S01]  /*3e5b0*/  LDL.LU.64 R176, [R1+0x548] ;  /* 0x0005480001b07983 */ /* 0x000f220000300a00 */
[----:B------:R-:W-:-:S02]  /*3e5c0*/  LOP3.LUT R7, R7, 0xffefffff, RZ, 0xc0, !PT ;  /* 0xffefffff07077812 */ /* 0x000fc400078ec0ff */
[C---:B------:R-:W-:Y:S02]  /*3e5d0*/  LOP3.LUT P3, RZ, R5.reuse, 0x40, RZ, 0xc0, !PT ;  /* 0x0000004005ff7812 */ /* 0x040fe4000786c0ff */
[----:B------:R-:W-:Y:S02]  /*3e5e0*/  LOP3.LUT P0, RZ, R5, 0x20, RZ, 0xc0, !PT ;  /* 0x0000002005ff7812 */ /* 0x000fe4000780c0ff */
[----:B------:R-:W-:Y:S02]  /*3e5f0*/  PRMT R0, R135, 0x7771, RZ ;  /* 0x0000777187007816 */ /* 0x000fe400000000ff */
[C---:B------:R-:W-:Y:S02]  /*3e600*/  LOP3.LUT P1, RZ, R5.reuse, 0x10, RZ, 0xc0, !PT ;  /* 0x0000001005ff7812 */ /* 0x040fe4000782c0ff */
[----:B------:R-:W-:-:S05]  /*3e610*/  LOP3.LUT P2, RZ, R5, 0x8, RZ, 0xc0, !PT ;  /* 0x0000000805ff7812 */ /* 0x000fca000784c0ff */
[----:B------:R0:W-:Y:S01]  /*3e620*/  @P3 STG.E.U8 desc[UR32][R178.64], R0 ;  /* 0x00000000b2003986 */ /* 0x0001e2000c101120 */
[----:B------:R-:W-:Y:S02]  /*3e630*/  LOP3.LUT P3, RZ, R5, 0x4, RZ, 0xc0, !PT ;  /* 0x0000000405ff7812 */ /* 0x000fe4000786c0ff */
[C---:B0-----:R-:W-:Y:S01]  /*3e640*/  PRMT R0, R132.reuse, 0x7772, RZ ;  /* 0x0000777284007816 */ /* 0x041fe200000000ff */
[----:B------:R-:W4:Y:S01]  /*3e650*/  LDL.LU.64 R178, [R1+0x538] ;  /* 0x0005380001b27983 */ /* 0x000f220000300a00 */
[----:B------:R-:W-:-:S03]  /*3e660*/  PRMT R132, R132, 0x7773, RZ ;  /* 0x0000777384847816 */ /* 0x000fc600000000ff */
[----:B------:R-:W4:Y:S04]  /*3e670*/  LDL.LU.64 R156, [R1+0x530] ;  /* 0x00053000019c7983 */ /* 0x000f280000300a00 */
[----:B------:R-:W4:Y:S04]  /*3e680*/  LDL.LU.64 R162, [R1+0x520] ;  /* 0x0005200001a27983 */ /* 0x000f280000300a00 */
[----:B------:R-:W4:Y:S04]  /*3e690*/  LDL.LU.64 R160, [R1+0x518] ;  /* 0x0005180001a07983 */ /* 0x000f280000300a00 */
[----:B------:R-:W4:Y:S04]  /*3e6a0*/  LDL.LU.64 R166, [R1+0x510] ;  /* 0x0005100001a67983 */ /* 0x000f280000300a00 */
[----:B------:R-:W4:Y:S01]  /*3e6b0*/  LDL.LU.64 R164, [R1+0x508] ;  /* 0x0005080001a47983 */ /* 0x000f220000300a00 */
[----:B--2---:R-:W-:-:S13]  /*3e6c0*/  LOP3.LUT P4, RZ, R251, 0x2000000, RZ, 0xc0, !PT ;  /* 0x02000000fbff7812 */ /* 0x004fda000788c0ff */
        /* <DEDUP_REMOVED lines=21> */
[----:B---3--:R0:W-:Y:S10]  /*3e820*/  @P0 STG.E.U8 desc[UR32][R170.64], R0 ;  /* 0x00000000aa000986 */ /* 0x0081f4000c101120 */
[----:B------:R-:W-:-:S02]  /*3e830*/  @P4 LOP3.LUT R7, R7, 0x8000000, RZ, 0xfc, !PT ;  /* 0x0800000007074812 */ /* 0x000fc400078efcff */
[----:B------:R-:W-:Y:S02]  /*3e840*/  LOP3.LUT P4, RZ, R5, 0x2, RZ, 0xc0, !PT ;  /* 0x0000000205ff7812 */ /* 0x000fe4000788c0ff */
[C---:B0-----:R-:W-:Y:S01]  /*3e850*/  PRMT R0, R133.reuse, 0x7772, RZ ;  /* 0x0000777285007816 */ /* 0x041fe200000000ff */
[----:B----4-:R-:W-:Y:S01]  /*3e860*/  @P1 STG.E.U8 desc[UR32][R168.64], R132 ;  /* 0x00000084a8001986 */ /* 0x010fe2000c101120 */
[----:B------:R-:W-:-:S03]  /*3e870*/  PRMT R133, R133, 0x7773, RZ ;  /* 0x0000777385857816 */ /* 0x000fc600000000ff */
[----:B------:R0:W-:Y:S04]  /*3e880*/  @P2 STG.E.U8 desc[UR32][R174.64], R0 ;  /* 0x00000000ae002986 */ /* 0x0001e8000c101120 */
[----:B------:R-:W-:Y:S04]  /*3e890*/  @P3 STG.E.U8 desc[UR32][R172.64], R133 ;  /* 0x00000085ac003986 */ /* 0x000fe8000c101120 */
[----:B------:R-:W2:Y:S01]  /*3e8a0*/  LDL.LU.64 R170, [R1+0x500] ;  /* 0x0005000001aa7983 */ /* 0x000ea20000300a00 */
[----:B0-----:R-:W-:-:S03]  /*3e8b0*/  PRMT R0, R134, 0x7772, RZ ;  /* 0x0000777286007816 */ /* 0x001fc600000000ff */
[----:B------:R-:W3:Y:S04]  /*3e8c0*/  LDL.LU.64 R168, [R1+0x4f8] ;  /* 0x0004f80001a87983 */ /* 0x000ee80000300a00 */
[----:B------:R-:W-:Y:S01]  /*3e8d0*/  @P4 STG.E.U8 desc[UR32][R176.64], R0 ;  /* 0x00000000b0004986 */ /* 0x000fe2000c101120 */
[C---:B------:R-:W-:Y:S02]  /*3e8e0*/  LOP3.LUT P4, RZ, R7.reuse, 0x8000000, RZ, 0xc0, !PT ;  /* 0x0800000007ff7812 */ /* 0x040fe4000788c0ff */
[----:B------:R-:W-:Y:S01]  /*3e8f0*/  PRMT R134, R134, 0x7773, RZ ;  /* 0x0000777386867816 */ /* 0x000fe200000000ff */
[----:B------:R-:W4:Y:S10]  /*3e900*/  LDL.LU.64 R174, [R1+0x4f0] ;  /* 0x0004f00001ae7983 */ /* 0x000f340000300a00 */
[----:B------:R0:W-:Y:S04]  /*3e910*/  @P4 STG.E.U8 desc[UR32][R128.64], R134 ;  /* 0x0000008680004986 */ /* 0x0001e8000c101120 */
[----:B0-----:R-:W2:Y:S01]  /*3e920*/  LDL.LU.64 R128, [R1+0x1178] ;  /* 0x0011780001807983 */ /* 0x001ea20000300a00 */
[----:B------:R-:W-:-:S02]  /*3e930*/  LOP3.LUT P4, RZ, R7, 0x4000000, RZ, 0xc0, !PT ;  /* 0x0400000007ff7812 */ /* 0x000fc4000788c0ff */
[C---:B------:R-:W-:Y:S01]  /*3e940*/  PRMT R0, R135.reuse, 0x7772, RZ ;  /* 0x0000777287007816 */ /* 0x040fe200000000ff */
[----:B------:R-:W4:Y:S01]  /*3e950*/  LDL.LU.64 R172, [R1+0x4e8] ;  /* 0x0004e80001ac7983 */ /* 0x000f220000300a00 */
[----:B------:R-:W-:-:S03]  /*3e960*/  PRMT R135, R135, 0x7773, RZ ;  /* 0x0000777387877816 */ /* 0x000fc600000000ff */
[----:B------:R-:W4:Y:S06]  /*3e970*/  LDL.LU.64 R176, [R1+0x4e0] ;  /* 0x0004e00001b07983 */ /* 0x000f2c0000300a00 */
[----:B------:R0:W-:Y:S01]  /*3e980*/  @P4 STG.E.U8 desc[UR32][R178.64], R0 ;  /* 0x00000000b2004986 */ /* 0x0001e2000c101120 */
[----:B------:R-:W-:-:S03]  /*3e990*/  LOP3.LUT P4, RZ, R7, 0x2000000, RZ, 0xc0, !PT ;  /* 0x0200000007ff7812 */ /* 0x000fc6000788c0ff */
[----:B0-----:R-:W4:Y:S10]  /*3e9a0*/  LDL.LU.64 R178, [R1+0x4d8] ;  /* 0x0004d80001b27983 */ /* 0x001f340000300a00 */
[----:B------:R-:W-:Y:S01]  /*3e9b0*/  @P4 STG.E.U8 desc[UR32][R156.64], R135 ;  /* 0x000000879c004986 */ /* 0x000fe2000c101120 */
[----:B------:R-:W-:-:S02]  /*3e9c0*/  LOP3.LUT P4, RZ, R7, 0x1000000, RZ, 0xc0, !PT ;  /* 0x0100000007ff7812 */ /* 0x000fc4000788c0ff */
[----:B--2---:R-:W-:-:S11]  /*3e9d0*/  PRMT R0, R128, 0x7770, RZ ;  /* 0x0000777080007816 */ /* 0x004fd600000000ff */
[----:B------:R0:W-:Y:S04]  /*3e9e0*/  @P4 STG.E.U8 desc[UR32][R130.64], R0 ;  /* 0x0000000082004986 */ /* 0x0001e8000c101120 */
[----:B0-----:R-:W2:Y:S01]  /*3e9f0*/  LDL.LU.64 R130, [R1+0x1170] ;  /* 0x0011700001827983 */ /* 0x001ea20000300a00 */
[----:B------:R-:W-:Y:S02]  /*3ea00*/  LOP3.LUT P4, RZ, R7, 0x800000, RZ, 0xc0, !PT ;  /* 0x0080000007ff7812 */ /* 0x000fe4000788c0ff */
[----:B------:R-:W-:-:S11]  /*3ea10*/  PRMT R0, R128, 0x7771, RZ ;  /* 0x0000777180007816 */ /* 0x000fd600000000ff */
        /* <DEDUP_REMOVED lines=15> */
[----:B------:R0:W-:Y:S02]  /*3eb10*/  @P4 STG.E.U8 desc[UR32][R164.64], R0 ;  /* 0x00000000a4004986 */ /* 0x0001e4000c101120 */
[----:B0-----:R-:W-:-:S05]  /*3eb20*/  PRMT R0, R130, 0x7771, RZ ;  /* 0x0000777182007816 */ /* 0x001fca00000000ff */
[----:B------:R0:W-:Y:S02]  /*3eb30*/  @P5 STG.E.U8 desc[UR32][R170.64], R0 ;  /* 0x00000000aa005986 */ /* 0x0001e4000c101120 */
[----:B0-----:R-:W-:-:S05]  /*3eb40*/  PRMT R0, R131, 0x7770, RZ ;  /* 0x0000777083007816 */ /* 0x001fca00000000ff */
[----:B---3--:R0:W-:Y:S02]  /*3eb50*/  @P6 STG.E.U8 desc[UR32][R168.64], R0 ;  /* 0x00000000a8006986 */ /* 0x0081e4000c101120 */
[----:B0-----:R-:W-:-:S05]  /*3eb60*/  PRMT R0, R131, 0x7771, RZ ;  /* 0x0000777183007816 */ /* 0x001fca00000000ff */
[----:B----4-:R0:W-:Y:S02]  /*3eb70*/  @P0 STG.E.U8 desc[UR32][R174.64], R0 ;  /* 0x00000000ae000986 */ /* 0x0101e4000c101120 */
[C---:B0-----:R-:W-:Y:S02]  /*3eb80*/  PRMT R0, R128.reuse, 0x7772, RZ ;  /* 0x0000777280007816 */ /* 0x041fe400000000ff */
[----:B------:R-:W-:-:S03]  /*3eb90*/  PRMT R128, R128, 0x7773, RZ ;  /* 0x0000777380807816 */ /* 0x000fc600000000ff */
[----:B------:R0:W-:Y:S04]  /*3eba0*/  @P1 STG.E.U8 desc[UR32][R172.64], R0 ;  /* 0x00000000ac001986 */ /* 0x0001e8000c101120 */
[----:B------:R-:W-:Y:S01]  /*3ebb0*/  @P2 STG.E.U8 desc[UR32][R176.64], R128 ;  /* 0x00000080b0002986 */ /* 0x000fe2000c101120 */
[----:B0-----:R-:W-:-:S05]  /*3ebc0*/  PRMT R0, R129, 0x7772, RZ ;  /* 0x0000777281007816 */ /* 0x001fca00000000ff */
[----:B------:R0:W-:Y:S04]  /*3ebd0*/  @P3 STG.E.U8 desc[UR32][R178.64], R0 ;  /* 0x00000000b2003986 */ /* 0x0001e8000c101120 */
[----:B0-----:R-:W2:Y:S04]  /*3ebe0*/  LDL.LU.64 R178, [R1+0x4d0] ;  /* 0x0004d00001b27983 */ /* 0x001ea80000300a00 */
[----:B------:R-:W3:Y:S01]  /*3ebf0*/  LDL.LU.64 R174, [R1+0x4c8] ;  /* 0x0004c80001ae7983 */ /* 0x000ee20000300a00 */
[C---:B------:R-:W-:Y:S02]  /*3ec00*/  LOP3.LUT P0, RZ, R251.reuse, 0x40000, RZ, 0xc0, !PT ;  /* 0x00040000fbff7812 */ /* 0x040fe4000780c0ff */
[C---:B------:R-:W-:Y:S01]  /*3ec10*/  LOP3.LUT P1, RZ, R251.reuse, 0x20000, RZ, 0xc0, !PT ;  /* 0x00020000fbff7812 */ /* 0x040fe2000782c0ff */
[----:B------:R-:W4:Y:S01]  /*3ec20*/  LDL.LU.64 R172, [R1+0x4b8] ;  /* 0x0004b80001ac7983 */ /* 0x000f220000300a00 */
[----:B------:R-:W-:-:S02]  /*3ec30*/  LOP3.LUT P2, RZ, R251, 0x10000, RZ, 0xc0, !PT ;  /* 0x00010000fbff7812 */ /* 0x000fc4000784c0ff */
[----:B------:R-:W-:Y:S01]  /*3ec40*/  PRMT R129, R129, 0x7773, RZ ;  /* 0x0000777381817816 */ /* 0x000fe200000000ff */
[----:B------:R-:W4:Y:S01]  /*3ec50*/  LDL.LU.64 R176, [R1+0x4b0] ;  /* 0x0004b00001b07983 */ /* 0x000f220000300a00 */
[C---:B------:R-:W-:Y:S02]  /*3ec60*/  PRMT R0, R130.reuse, 0x7772, RZ ;  /* 0x0000777282007816 */ /* 0x040fe400000000ff */
        /* <DEDUP_REMOVED lines=12> */
[----:B--2---:R0:W-:Y:S04]  /*3ed30*/  @P0 STG.E.U8 desc[UR32][R178.64], R129 ;  /* 0x00000081b2000986 */ /* 0x0041e8000c101120 */
[----:B---3--:R-:W-:Y:S04]  /*3ed40*/  @P1 STG.E.U8 desc[UR32][R174.64], R0 ;  /* 0x00000000ae001986 */ /* 0x008fe8000c101120 */
[----:B------:R1:W-:Y:S04]  /*3ed50*/  @P2 STG.E.U8 desc[UR32][R124.64], R130 ;  /* 0x000000827c002986 */ /* 0x0003e8000c101120 */
[----:B0-----:R-:W2:Y:S04]  /*3ed60*/  LDL.LU.64 R178, [R1+0x4a0] ;  /* 0x0004a00001b27983 */ /* 0x001ea80000300a00 */
[----:B------:R-:W3:Y:S04]  /*3ed70*/  LDL.LU.64 R158, [R1+0x498] ;  /* 0x00049800019e7983 */ /* 0x000ee80000300a00 */
[----:B------:R-:W3:Y:S04]  /*3ed80*/  LDL.LU.64 R156, [R1+0x490] ;  /* 0x00049000019c7983 */ /* 0x000ee80000300a00 */
[----:B------:R-:W3:Y:S04]  /*3ed90*/  LDL.LU.64 R162, [R1+0x488] ;  /* 0x0004880001a27983 */ /* 0x000ee80000300a00 */
[----:B-1----:R-:W2:Y:S01]  /*3eda0*/  LDL.LU.64 R124, [R1+0x1168] ;  /* 0x00116800017c7983 */ /* 0x002ea20000300a00 */
[----:B------:R-:W-:-:S02]  /*3edb0*/  @P4 LOP3.LUT R7, R7, 0x8000, RZ, 0xfc, !PT ;  /* 0x0000800007074812 */ /* 0x000fc400078efcff */
[----:B------:R-:W-:Y:S01]  /*3edc0*/  LOP3.LUT P4, RZ, R251, 0x400, RZ, 0xc0, !PT ;  /* 0x00000400fbff7812 */ /* 0x000fe2000788c0ff */
[----:B------:R-:W3:Y:S01]  /*3edd0*/  LDL.LU.64 R160, [R1+0x480] ;  /* 0x0004800001a07983 */ /* 0x000ee20000300a00 */
[----:B------:R-:W-:Y:S02]  /*3ede0*/  LOP3.LUT R7, R7, 0xfffeffff, RZ, 0xc0, !PT ;  /* 0xfffeffff07077812 */ /* 0x000fe400078ec0ff */
[----:B------:R-:W-:Y:S01]  /*3edf0*/  LOP3.LUT P3, RZ, R251, 0x8000, RZ, 0xc0, !PT ;  /* 0x00008000fbff7812 */ /* 0x000fe2000786c0ff */
[----:B------:R-:W3:Y:S01]  /*3ee00*/  LDL.LU.64 R166, [R1+0x478] ;  /* 0x0004780001a67983 */ /* 0x000ee20000300a00 */
[----:B------:R-:W-:-:S07]  /*3ee10*/  PRMT R0, R131, 0x7772, RZ ;  /* 0x0000777283007816 */ /* 0x000fce00000000ff */
[----:B------:R-:W-:Y:S01]  /*3ee20*/  @P4 LOP3.LUT R7, R7, 0x10000, RZ, 0xfc, !PT ;  /* 0x0001000007074812 */ /* 0x000fe200078efcff */
[----:B------:R-:W3:Y:S01]  /*3ee30*/  LDL.LU.64 R164, [R1+0x470] ;  /* 0x0004700001a47983 */ /* 0x000ee20000300a00 */
[----:B------:R-:W-:Y:S02]  /*3ee40*/  LOP3.LUT P4, RZ, R251, 0x800, RZ, 0xc0, !PT ;  /* 0x00000800fbff7812 */ /* 0x000fe4000788c0ff */
[----:B------:R-:W-:Y:S02]  /*3ee50*/  LOP3.LUT R7, R7, 0xfffdffff, RZ, 0xc0, !PT ;  /* 0xfffdffff07077812 */ /* 0x000fe400078ec0ff */
[----:B------:R-:W-:Y:S01]  /*3ee60*/  PRMT R131, R131, 0x7773, RZ ;  /* 0x0000777383837816 */ /* 0x000fe200000000ff */
[----:B----4-:R2:W-:Y:S04]  /*3ee70*/  @P3 STG.E.U8 desc[UR32][R172.64], R0 ;  /* 0x00000000ac003986 */ /* 0x0105e8000c101120 */
[----:B------:R-:W4:Y:S04]  /*3ee80*/  LDL.LU.64 R170, [R1+0x468] ;  /* 0x0004680001aa7983 */ /* 0x000f280000300a00 */
[----:B------:R-:W-:Y:S01]  /*3ee90*/  @P4 LOP3.LUT R7, R7, 0x20000, RZ, 0xfc, !PT ;  /* 0x0002000007074812 */ /* 0x000fe200078efcff */
[----:B------:R-:W4:Y:S01]  /*3eea0*/  LDL.LU.64 R168, [R1+0x460] ;  /* 0x0004600001a87983 */ /* 0x000f220000300a00 */
[----:B------:R-:W-:-:S02]  /*3eeb0*/  LOP3.LUT P4, RZ, R251, 0x1000, RZ, 0xc0, !PT ;  /* 0x00001000fbff7812 */ /* 0x000fc4000788c0ff */
[----:B------:R-:W-:Y:S01]  /*3eec0*/  LOP3.LUT R7, R7, 0xfffbffff, RZ, 0xc0, !PT ;  /* 0xfffbffff07077812 */ /* 0x000fe200078ec0ff */
[----:B------:R-:W4:Y:S10]  /*3eed0*/  LDL.LU.64 R174, [R1+0x458] ;  /* 0x0004580001ae7983 */ /* 0x000f340000300a00 */
[----:B------:R-:W-:-:S02]  /*3eee0*/  @P4 LOP3.LUT R7, R7, 0x40000, RZ, 0xfc, !PT ;  /* 0x0004000007074812 */ /* 0x000fc400078efcff */
[----:B------:R-:W-:Y:S02]  /*3eef0*/  LOP3.LUT P4, RZ, R251, 0x2000, RZ, 0xc0, !PT ;  /* 0x00002000fbff7812 */ /* 0x000fe4000788c0ff */
[----:B------:R-:W-:-:S11]  /*3ef00*/  LOP3.LUT R7, R7, 0xfff7ffff, RZ, 0xc0, !PT ;  /* 0xfff7ffff07077812 */ /* 0x000fd600078ec0ff */
[----:B------:R-:W-:Y:S02]  /*3ef10*/  @P4 LOP3.LUT R7, R7, 0x80000, RZ, 0xfc, !PT ;  /* 0x0008000007074812 */ /* 0x000fe400078efcff */
[----:B------:R-:W-:-:S13]  /*3ef20*/  LOP3.LUT P4, RZ, R251, 0x4000, RZ, 0xc0, !PT ;  /* 0x00004000fbff7812 */ /* 0x000fda000788c0ff */
[----:B------:R-:W-:Y:S01]  /*3ef30*/  @P4 STG.E.U8 desc[UR32][R176.64], R131 ;  /* 0x00000083b0004986 */ /* 0x000fe2000c101120 */
[----:B------:R-:W-:Y:S02]  /*3ef40*/  LOP3.LUT P4, RZ, R7, 0x80000, RZ, 0xc0, !PT ;  /* 0x0008000007ff7812 */ /* 0x000fe4000788c0ff */
[----:B--2---:R-:W-:-:S11]  /*3ef50*/  PRMT R0, R124, 0x7770, RZ ;  /* 0x000077707c007816 */ /* 0x004fd600000000ff */
[----:B------:R0:W-:Y:S04]  /*3ef60*/  @P4 STG.E.U8 desc[UR32][R126.64], R0 ;  /* 0x000000007e004986 */ /* 0x0001e8000c101120 */
[----:B0-----:R-:W2:Y:S01]  /*3ef70*/  LDL.LU.64 R126, [R1+0x1160] ;  /* 0x00116000017e7983 */ /* 0x001ea20000300a00 */
[C---:B------:R-:W-:Y:S02]  /*3ef80*/  LOP3.LUT P4, RZ, R7.reuse, 0x40000, RZ, 0xc0, !PT ;  /* 0x0004000007ff7812 */ /* 0x040fe4000788c0ff */
[----:B------:R-:W-:Y:S01]  /*3ef90*/  PRMT R0, R124, 0x7771, RZ ;  /* 0x000077717c007816 */ /* 0x000fe200000000ff */
[----:B------:R-:W4:Y:S04]  /*3efa0*/  LDL.LU.64 R172, [R1+0x450] ;  /* 0x0004500001ac7983 */ /* 0x000f280000300a00 */
[----:B------:R-:W4:Y:S06]  /*3efb0*/  LDL.LU.64 R176, [R1+0x448] ;  /* 0x0004480001b07983 */ /* 0x000f2c0000300a00 */
[----:B------:R0:W-:Y:S04]  /*3efc0*/  @P4 STG.E.U8 desc[UR32][R178.64], R0 ;  /* 0x00000000b2004986 */ /* 0x0001e8000c101120 */
[----:B0-----:R-:W4:Y:S01]  /*3efd0*/  LDL.LU.64 R178, [R1+0x440] ;  /* 0x0004400001b27983 */ /* 0x001f220000300a00 */
[----:B------:R-:W-:-:S02]  /*3efe0*/  LOP3.LUT P4, RZ, R7, 0x20000, RZ, 0xc0, !PT ;  /* 0x0002000007ff7812 */ /* 0x000fc4000788c0ff */
[----:B------:R-:W-:-:S11]  /*3eff0*/  PRMT R0, R125, 0x7770, RZ ;  /* 0x000077707d007816 */ /* 0x000fd600000000ff */
[----:B---3--:R0:W-:Y:S01]  /*3f000*/  @P4 STG.E.U8 desc[UR32][R158.64], R0 ;  /* 0x000000009e004986 */ /* 0x0081e2000c101120 */
        /* <DEDUP_REMOVED lines=20> */
[----:B------:R0:W-:Y:S02]  /*3f150*/  @P4 STG.E.U8 desc[UR32][R164.64], R0 ;  /* 0x00000000a4004986 */ /* 0x0001e4000c101120 */
[C---:B0-----:R-:W-:Y:S02]  /*3f160*/  PRMT R0, R124.reuse, 0x7772, RZ ;  /* 0x000077727c007816 */ /* 0x041fe400000000ff */
[----:B------:R-:W-:-:S03]  /*3f170*/  PRMT R124, R124, 0x7773, RZ ;  /* 0x000077737c7c7816 */ /* 0x000fc600000000ff */
[----:B----4-:R0:W-:Y:S04]  /*3f180*/  @P5 STG.E.U8 desc[UR32][R170.64], R0 ;  /* 0x00000000aa005986 */ /* 0x0101e8000c101120 */
[----:B------:R-:W-:Y:S01]  /*3f190*/  @P6 STG.E.U8 desc[UR32][R168.64], R124 ;  /* 0x0000007ca8006986 */ /* 0x000fe2000c101120 */
[C---:B0-----:R-:W-:Y:S02]  /*3f1a0*/  PRMT R0, R125.reuse, 0x7772, RZ ;  /* 0x000077727d007816 */ /* 0x041fe400000000ff */
[----:B------:R-:W-:-:S03]  /*3f1b0*/  PRMT R125, R125, 0x7773, RZ ;  /* 0x000077737d7d7816 */ /* 0x000fc600000000ff */
[----:B------:R0:W-:Y:S01]  /*3f1c0*/  @P0 STG.E.U8 desc[UR32][R174.64], R0 ;  /* 0x00000000ae000986 */ /* 0x0001e2000c101120 */
[----:B------:R-:W-:-:S03]  /*3f1d0*/  LOP3.LUT P0, RZ, R250, 0x80000000, RZ, 0xc0, !PT ;  /* 0x80000000faff7812 */ /* 0x000fc6000780c0ff */
[----:B------:R1:W-:Y:S01]  /*3f1e0*/  @P1 STG.E.U8 desc[UR32][R172.64], R125 ;  /* 0x0000007dac001986 */ /* 0x0003e2000c101120 */
[----:B0-----:R-:W-:-:S03]  /*3f1f0*/  PRMT R0, R126, 0x7772, RZ ;  /* 0x000077727e007816 */ /* 0x001fc600000000ff */
[----:B------:R-:W2:Y:S01]  /*3f200*/  LDL.LU.64 R174, [R1+0x430] ;  /* 0x0004300001ae7983 */ /* 0x000ea20000300a00 */
[----:B------:R-:W-:-:S03]  /*3f210*/  PRMT R126, R126, 0x7773, RZ ;  /* 0x000077737e7e7816 */ /* 0x000fc600000000ff */
[----:B------:R0:W-:Y:S04]  /*3f220*/  @P2 STG.E.U8 desc[UR32][R176.64], R0 ;  /* 0x00000000b0002986 */ /* 0x0001e8000c101120 */
[----:B-1----:R-:W3:Y:S04]  /*3f230*/  LDL.LU.64 R172, [R1+0x428] ;  /* 0x0004280001ac7983 */ /* 0x002ee80000300a00 */
[----:B------:R1:W-:Y:S01]  /*3f240*/  @P3 STG.E.U8 desc[UR32][R178.64], R126 ;  /* 0x0000007eb2003986 */ /* 0x0003e2000c101120 */
[----:B0-----:R-:W-:-:S03]  /*3f250*/  PRMT R0, R127, 0x7772, RZ ;  /* 0x000077727f007816 */ /* 0x001fc600000000ff */
[----:B------:R-:W4:Y:S04]  /*3f260*/  LDL.LU.64 R176, [R1+0x418] ;  /* 0x0004180001b07983 */ /* 0x000f280000300a00 */
[----:B------:R0:W-:Y:S04]  /*3f270*/  @P0 STG.E.U8 desc[UR32][R120.64], R0 ;  /* 0x0000000078000986 */ /* 0x0001e8000c101120 */
[----:B-1----:R-:W4:Y:S04]  /*3f280*/  LDL.LU.64 R178, [R1+0x410] ;  /* 0x0004100001b27983 */ /* 0x002f280000300a00 */
[----:B------:R-:W4:Y:S04]  /*3f290*/  LDL.LU.64 R156, [R1+0x408] ;  /* 0x00040800019c7983 */ /* 0x000f280000300a00 */
[----:B0-----:R-:W3:Y:S01]  /*3f2a0*/  LDL.LU.64 R120, [R1+0x1158] ;  /* 0x0011580001787983 */ /* 0x001ee20000300a00 */
[----:B------:R-:W-:-:S02]  /*3f2b0*/  LOP3.LUT P1, RZ, R250, 0x40000000, RZ, 0xc0, !PT ;  /* 0x40000000faff7812 */ /* 0x000fc4000782c0ff */
[C---:B------:R-:W-:Y:S01]  /*3f2c0*/  LOP3.LUT P2, RZ, R250.reuse, 0x20000000, RZ, 0xc0, !PT ;  /* 0x20000000faff7812 */ /* 0x040fe2000784c0ff */
[----:B------:R-:W4:Y:S01]  /*3f2d0*/  LDL.LU.64 R162, [R1+0x400] ;  /* 0x0004000001a27983 */ /* 0x000f220000300a00 */
[C---:B------:R-:W-:Y:S02]  /*3f2e0*/  LOP3.LUT P3, RZ, R250.reuse, 0x10000000, RZ, 0xc0, !PT ;  /* 0x10000000faff7812 */ /* 0x040fe4000786c0ff */
[----:B------:R-:W-:Y:S01]  /*3f2f0*/  PRMT R127, R127, 0x7773, RZ ;  /* 0x000077737f7f7816 */ /* 0x000fe200000000ff */
        /* <DEDUP_REMOVED lines=12> */
[----:B------:R-:W-:Y:S01]  /*3f3c0*/  @P4 LOP3.LUT R7, R7, 0x40, RZ, 0xfc, !PT ;  /* 0x0000004007074812 */ /* 0x000fe200078efcff */
[----:B--2---:R-:W-:Y:S01]  /*3f3d0*/  @P1 STG.E.U8 desc[UR32][R174.64], R127 ;  /* 0x0000007fae001986 */ /* 0x004fe2000c101120 */
[----:B---3--:R-:W-:-:S05]  /*3f3e0*/  PRMT R0, R120, 0x7770, RZ ;  /* 0x0000777078007816 */ /* 0x008fca00000000ff */
[----:B------:R0:W-:Y:S02]  /*3f3f0*/  @P2 STG.E.U8 desc[UR32][R172.64], R0 ;  /* 0x00000000ac002986 */ /* 0x0001e4000c101120 */
[----:B0-----:R-:W-:-:S05]  /*3f400*/  PRMT R0, R120, 0x7771, RZ ;  /* 0x0000777178007816 */ /* 0x001fca00000000ff */
[----:B------:R0:W-:Y:S04]  /*3f410*/  @P3 STG.E.U8 desc[UR32][R122.64], R0 ;  /* 0x000000007a003986 */ /* 0x0001e8000c101120 */
[----:B0-----:R-:W2:Y:S01]  /*3f420*/  LDL.LU.64 R122, [R1+0x1150] ;  /* 0x00115000017a7983 */ /* 0x001ea20000300a00 */
[----:B------:R-:W-:Y:S02]  /*3f430*/  LOP3.LUT P4, RZ, R250, 0x400000, RZ, 0xc0, !PT ;  /* 0x00400000faff7812 */ /* 0x000fe4000788c0ff */
[----:B------:R-:W-:Y:S01]  /*3f440*/  LOP3.LUT R7, R7, 0xffffff7f, RZ, 0xc0, !PT ;  /* 0xffffff7f07077812 */ /* 0x000fe200078ec0ff */
[----:B------:R-:W3:Y:S01]  /*3f450*/  LDL.LU.64 R168, [R1+0x3d0] ;  /* 0x0003d00001a87983 */ /* 0x000ee20000300a00 */
[----:B------:R-:W-:-:S03]  /*3f460*/  PRMT R0, R121, 0x7770, RZ ;  /* 0x0000777079007816 */ /* 0x000fc600000000ff */
[----:B------:R-:W3:Y:S04]  /*3f470*/  LDL.LU.64 R174, [R1+0x3c8] ;  /* 0x0003c80001ae7983 */ /* 0x000ee80000300a00 */
[----:B------:R-:W3:Y:S02]  /*3f480*/  LDL.LU.64 R172, [R1+0x3c0] ;  /* 0x0003c00001ac7983 */ /* 0x000ee40000300a00 */
        /* <DEDUP_REMOVED lines=13> */
[----:B------:R-:W-:-:S13]  /*3f560*/  LOP3.LUT P4, RZ, R250, 0x8000000, RZ, 0xc0, !PT ;  /* 0x08000000faff7812 */ /* 0x000fda000788c0ff */
[----:B----4-:R0:W-:Y:S01]  /*3f570*/  @P4 STG.E.U8 desc[UR32][R176.64], R0 ;  /* 0x00000000b0004986 */ /* 0x0101e2000c101120 */
[----:B------:R-:W-:Y:S02]  /*3f580*/  LOP3.LUT P4, RZ, R7, 0x800, RZ, 0xc0, !PT ;  /* 0x0000080007ff7812 */ /* 0x000fe4000788c0ff */
[----:B0-----:R-:W-:Y:S01]  /*3f590*/  PRMT R0, R121, 0x7771, RZ ;  /* 0x0000777179007816 */ /* 0x001fe200000000ff */
[----:B------:R-:W4:Y:S10]  /*3f5a0*/  LDL.LU.64 R176, [R1+0x3b8] ;  /* 0x0003b80001b07983 */ /* 0x000f340000300a00 */
[----:B------:R0:W-:Y:S01]  /*3f5b0*/  @P4 STG.E.U8 desc[UR32][R178.64], R0 ;  /* 0x00000000b2004986 */ /* 0x0001e2000c101120 */
[----:B------:R-:W-:-:S03]  /*3f5c0*/  LOP3.LUT P4, RZ, R7, 0x400, RZ, 0xc0, !PT ;  /* 0x0000040007ff7812 */ /* 0x000fc6000788c0ff */
[----:B0-----:R-:W4:Y:S01]  /*3f5d0*/  LDL.LU.64 R178, [R1+0x3b0] ;  /* 0x0003b00001b27983 */ /* 0x001f220000300a00 */
[----:B--2---:R-:W-:-:S09]  /*3f5e0*/  PRMT R0, R122, 0x7770, RZ ;  /* 0x000077707a007816 */ /* 0x004fd200000000ff */
        /* <DEDUP_REMOVED lines=20> */
[C---:B------:R-:W-:Y:S02]  /*3f730*/  LOP3.LUT P5, RZ, R250.reuse, 0x40000, RZ, 0xc0, !PT ;  /* 0x00040000faff7812 */ /* 0x040fe400078ac0ff */
[C---:B------:R-:W-:Y:S02]  /*3f740*/  LOP3.LUT P6, RZ, R250.reuse, 0x20000, RZ, 0xc0, !PT ;  /* 0x00020000faff7812 */ /* 0x040fe400078cc0ff */
[C---:B------:R-:W-:Y:S02]  /*3f750*/  LOP3.LUT P0, RZ, R250.reuse, 0x10000, RZ, 0xc0, !PT ;  /* 0x00010000faff7812 */ /* 0x040fe4000780c0ff */
[----:B------:R-:W-:-:S02]  /*3f760*/  LOP3.LUT P1, RZ, R250, 0x8000, RZ, 0xc0, !PT ;  /* 0x00008000faff7812 */ /* 0x000fc4000782c0ff */
[----:B------:R-:W-:Y:S02]  /*3f770*/  PRMT R121, R121, 0x7773, RZ ;  /* 0x0000777379797816 */ /* 0x000fe400000000ff */
[----:B------:R-:W-:Y:S02]  /*3f780*/  PRMT R0, R122, 0x7772, RZ ;  /* 0x000077727a007816 */ /* 0x000fe400000000ff */
[C---:B------:R-:W-:Y:S01]  /*3f790*/  LOP3.LUT P2, RZ, R250.reuse, 0x4000, RZ, 0xc0, !PT ;  /* 0x00004000faff7812 */ /* 0x040fe2000784c0ff */
[----:B---3--:R-:W-:Y:S01]  /*3f7a0*/  @P5 STG.E.U8 desc[UR32][R168.64], R121 ;  /* 0x00000079a8005986 */ /* 0x008fe2000c101120 */
[----:B------:R-:W-:Y:S02]  /*3f7b0*/  LOP3.LUT P3, RZ, R250, 0x2000, RZ, 0xc0, !PT ;  /* 0x00002000faff7812 */ /* 0x000fe4000786c0ff */
[----:B------:R-:W-:Y:S01]  /*3f7c0*/  PRMT R122, R122, 0x7773, RZ ;  /* 0x000077737a7a7816 */ /* 0x000fe200000000ff */
[----:B------:R0:W-:Y:S04]  /*3f7d0*/  @P6 STG.E.U8 desc[UR32][R174.64], R0 ;  /* 0x00000000ae006986 */ /* 0x0001e8000c101120 */
[----:B------:R-:W-:Y:S01]  /*3f7e0*/  @P0 STG.E.U8 desc[UR32][R172.64], R122 ;  /* 0x0000007aac000986 */ /* 0x000fe2000c101120 */
[----:B------:R-:W-:-:S02]  /*3f7f0*/  LOP3.LUT P0, RZ, R250, 0x1000, RZ, 0xc0, !PT ;  /* 0x00001000faff7812 */ /* 0x000fc4000780c0ff */
[C---:B0-----:R-:W-:Y:S02]  /*3f800*/  PRMT R0, R123.reuse, 0x7772, RZ ;  /* 0x000077727b007816 */ /* 0x041fe400000000ff */
[----:B------:R-:W-:-:S03]  /*3f810*/  PRMT R123, R123, 0x7773, RZ ;  /* 0x000077737b7b7816 */ /* 0x000fc600000000ff */
[----:B----4-:R2:W-:Y:S04]  /*3f820*/  @P1 STG.E.U8 desc[UR32][R176.64], R0 ;  /* 0x00000000b0001986 */ /* 0x0105e8000c101120 */
[----:B------:R-:W-:Y:S01]  /*3f830*/  @P2 STG.E.U8 desc[UR32][R178.64], R123 ;  /* 0x0000007bb2002986 */ /* 0x000fe2000c101120 */
[----:B------:R-:W-:Y:S02]  /*3f840*/  LOP3.LUT P4, RZ, R250, 0x1, RZ, 0xc0, !PT ;  /* 0x00000001faff7812 */ /* 0x000fe4000788c0ff */
[----:B------:R-:W-:-:S11]  /*3f850*/  LOP3.LUT R5, R5, 0xefffffff, RZ, 0xc0, !PT ;  /* 0xefffffff05057812 */ /* 0x000fd600078ec0ff */
[----:B------:R-:W-:Y:S02]  /*3f860*/  @P4 LOP3.LUT R5, R5, 0x10000000, RZ, 0xfc, !PT ;  /* 0x1000000005054812 */ /* 0x000fe400078efcff */
[----:B------:R-:W-:Y:S02]  /*3f870*/  LOP3.LUT P4, RZ, R250, 0x2, RZ, 0xc0, !PT ;  /* 0x00000002faff7812 */ /* 0x000fe4000788c0ff */
[----:B------:R-:W-:-:S11]  /*3f880*/  LOP3.LUT R5, R5, 0xdfffffff, RZ, 0xc0, !PT ;  /* 0xdfffffff05057812 */ /* 0x000fd600078ec0ff */
[----:B------:R-:W-:Y:S02]  /*3f890*/  @P4 LOP3.LUT R5, R5, 0x20000000, RZ, 0xfc, !PT ;  /* 0x2000000005054812 */ /* 0x000fe400078efcff */
[----:B------:R-:W-:Y:S02]  /*3f8a0*/  LOP3.LUT P4, RZ, R250, 0x4, RZ, 0xc0, !PT ;  /* 0x00000004faff7812 */ /* 0x000fe4000788c0ff */
[----:B--2---:R-:W-:-:S05]  /*3f8b0*/  PRMT R0, R116, 0x7770, RZ ;  /* 0x0000777074007816 */ /* 0x004fca00000000ff */
[----:B------:R0:W-:Y:S04]  /*3f8c0*/  @P3 STG.E.U8 desc[UR32][R248.64], R0 ;  /* 0x00000000f8003986 */ /* 0x0001e8000c101120 */
[----:B0-----:R-:W2:Y:S01]  /*3f8d0*/  LDL.LU.64 R248, [R1+0x1140] ;  /* 0x0011400001f87983 */ /* 0x001ea20000300a00 */
[----:B------:R-:W-:-:S03]  /*3f8e0*/  PRMT R0, R116, 0x7771, RZ ;  /* 0x0000777174007816 */ /* 0x000fc600000000ff */
[----:B------:R-:W3:Y:S04]  /*3f8f0*/  LDL.LU.64 R168, [R1+0x398] ;  /* 0x0003980001a87983 */ /* 0x000ee80000300a00 */
[----:B------:R-:W4:Y:S04]  /*3f900*/  LDL.LU.64 R174, [R1+0x390] ;  /* 0x0003900001ae7983 */ /* 0x000f280000300a00 */
[----:B------:R-:W2:Y:S04]  /*3f910*/  LDL.LU.64 R172, [R1+0x388] ;  /* 0x0003880001ac7983 */ /* 0x000ea80000300a00 */
[----:B------:R-:W2:Y:S04]  /*3f920*/  LDL.LU.64 R176, [R1+0x380] ;  /* 0x0003800001b07983 */ /* 0x000ea80000300a00 */
[----:B------:R-:W2:Y:S04]  /*3f930*/  LDL.LU.64 R178, [R1+0x378] ;  /* 0x0003780001b27983 */ /* 0x000ea80000300a00 */
[----:B------:R-:W2:Y:S04]  /*3f940*/  LDL.LU.64 R156, [R1+0x370] ;  /* 0x00037000019c7983 */ /* 0x000ea80000300a00 */
[----:B------:R0:W-:Y:S04]  /*3f950*/  @P0 STG.E.U8 desc[UR32][R118.64], R0 ;  /* 0x0000000076000986 */ /* 0x0001e8000c101120 */
[----:B0-----:R-:W2:Y:S04]  /*3f960*/  LDL.LU.64 R118, [R1+0x1138] ;  /* 0x0011380001767983 */ /* 0x001ea80000300a00 */
[----:B------:R-:W2:Y:S04]  /*3f970*/  LDL.LU.64 R162, [R1+0x368] ;  /* 0x0003680001a27983 */ /* 0x000ea80000300a00 */
[----:B------:R-:W2:Y:S04]  /*3f980*/  LDL.LU.64 R160, [R1+0x360] ;  /* 0x0003600001a07983 */ /* 0x000ea80000300a00 */
[----:B------:R-:W2:Y:S01]  /*3f990*/  LDL.LU.64 R166, [R1+0x358] ;  /* 0x0003580001a67983 */ /* 0x000ea20000300a00 */
[----:B------:R-:W-:-:S02]  /*3f9a0*/  LOP3.LUT R5, R5, 0xbfffffff, RZ, 0xc0, !PT ;  /* 0xbfffffff05057812 */ /* 0x000fc400078ec0ff */
[----:B------:R-:W-:Y:S01]  /*3f9b0*/  LOP3.LUT R7, R7, 0xfffffffe, RZ, 0xc0, !PT ;  /* 0xfffffffe07077812 */ /* 0x000fe200078ec0ff */
[----:B------:R-:W2:Y:S01]  /*3f9c0*/  LDL.LU.64 R164, [R1+0x348] ;  /* 0x0003480001a47983 */ /* 0x000ea20000300a00 */
[----:B------:R-:W-:Y:S02]  /*3f9d0*/  @P4 LOP3.LUT R5, R5, 0x40000000, RZ, 0xfc, !PT ;  /* 0x4000000005054812 */ /* 0x000fe400078efcff */
[----:B------:R-:W-:Y:S01]  /*3f9e0*/  LOP3.LUT P4, RZ, R250, 0x8, RZ, 0xc0, !PT ;  /* 0x00000008faff7812 */ /* 0x000fe2000788c0ff */
[----:B------:R-:W2:Y:S01]  /*3f9f0*/  LDL.LU.64 R170, [R1+0x340] ;  /* 0x0003400001aa7983 */ /* 0x000ea20000300a00 */
[----:B------:R-:W-:-:S11]  /*3fa00*/  LOP3.LUT R5, R5, 0x7fffffff, RZ, 0xc0, !PT ;  /* 0x7fffffff05057812 */ /* 0x000fd600078ec0ff */
[----:B------:R-:W-:Y:S02]  /*3fa10*/  @P4 LOP3.LUT R5, R5, 0x80000000, RZ, 0xfc, !PT ;  /* 0x8000000005054812 */ /* 0x000fe400078efcff */
[----:B------:R-:W-:-:S13]  /*3fa20*/  LOP3.LUT P4, RZ, R250, 0x10, RZ, 0xc0, !PT ;  /* 0x00000010faff7812 */ /* 0x000fda000788c0ff */
        /* <DEDUP_REMOVED lines=11> */
[----:B------:R-:W-:Y:S02]  /*3fae0*/  LOP3.LUT P3, RZ, R250, 0x200, RZ, 0xc0, !PT ;  /* 0x00000200faff7812 */ /* 0x000fe4000786c0ff */
[----:B------:R-:W-:-:S09]  /*3faf0*/  LOP3.LUT R7, R7, 0xfffffff7, RZ, 0xc0, !PT ;  /* 0xfffffff707077812 */ /* 0x000fd200078ec0ff */
[----:B------:R-:W-:Y:S02]  /*3fb00*/  @P4 LOP3.LUT R7, R7, 0x8, RZ, 0xfc, !PT ;  /* 0x0000000807074812 */ /* 0x000fe400078efcff */
[----:B------:R-:W-:Y:S01]  /*3fb10*/  LOP3.LUT P4, RZ, R250, 0x100, RZ, 0xc0, !PT ;  /* 0x00000100faff7812 */ /* 0x000fe2000788c0ff */
[----:B---3--:R0:W-:Y:S02]  /*3fb20*/  @P1 STG.E.U8 desc[UR32][R168.64], R0 ;  /* 0x00000000a8001986 */ /* 0x0081e4000c101120 */
[----:B0-----:R-:W-:Y:S02]  /*3fb30*/  PRMT R0, R117, 0x7771, RZ ;  /* 0x0000777175007816 */ /* 0x001fe400000000ff */
[----:B------:R-:W3:Y:S04]  /*3fb40*/  LDL.LU.64 R168, [R1+0x338] ;  /* 0x0003380001a87983 */ /* 0x000ee80000300a00 */
[----:B----4-:R0:W-:Y:S04]  /*3fb50*/  @P2 STG.E.U8 desc[UR32][R174.64], R0 ;  /* 0x00000000ae002986 */ /* 0x0101e8000c101120 */
[----:B0-----:R-:W4:Y:S01]  /*3fb60*/  LDL.LU.64 R174, [R1+0x330] ;  /* 0x0003300001ae7983 */ /* 0x001f220000300a00 */
[----:B--2---:R-:W-:-:S05]  /*3fb70*/  PRMT R0, R118, 0x7770, RZ ;  /* 0x0000777076007816 */ /* 0x004fca00000000ff */
[----:B------:R0:W-:Y:S02]  /*3fb80*/  @P3 STG.E.U8 desc[UR32][R172.64], R0 ;  /* 0x00000000ac003986 */ /* 0x0001e4000c101120 */
[----:B0-----:R-:W-:Y:S02]  /*3fb90*/  PRMT R0, R118, 0x7771, RZ ;  /* 0x0000777176007816 */ /* 0x001fe400000000ff */
[----:B------:R-:W2:Y:S04]  /*3fba0*/  LDL.LU.64 R172, [R1+0x328] ;  /* 0x0003280001ac7983 */ /* 0x000ea80000300a00 */
        /* <DEDUP_REMOVED lines=10> */
[----:B0-----:R-:W-:-:S11]  /*3fc50*/  PRMT R0, R116, 0x7772, RZ ;  /* 0x0000777274007816 */ /* 0x001fd600000000ff */
[----:B------:R0:W-:Y:S01]  /*3fc60*/  @P4 STG.E.U8 desc[UR32][R162.64], R0 ;  /* 0x00000000a2004986 */ /* 0x0001e2000c101120 */
[----:B------:R-:W-:Y:S02]  /*3fc70*/  LOP3.LUT P4, RZ, R7, 0x1, RZ, 0xc0, !PT ;  /* 0x0000000107ff7812 */ /* 0x000fe4000788c0ff */
[----:B------:R-:W-:-:S11]  /*3fc80*/  PRMT R116, R116, 0x7773, RZ ;  /* 0x0000777374747816 */ /* 0x000fd600000000ff */
[----:B------:R-:W-:Y:S01]  /*3fc90*/  @P4 STG.E.U8 desc[UR32][R160.64], R116 ;  /* 0x00000074a0004986 */ /* 0x000fe2000c101120 */
[----:B------:R-:W-:Y:S02]  /*3fca0*/  LOP3.LUT P4, RZ, R5, 0x80000000, RZ, 0xc0, !PT ;  /* 0x8000000005ff7812 */ /* 0x000fe4000788c0ff */
[C---:B0-----:R-:W-:Y:S02]  /*3fcb0*/  PRMT R0, R117.reuse, 0x7772, RZ ;  /* 0x0000777275007816 */ /* 0x041fe400000000ff */
[----:B------:R-:W-:-:S09]  /*3fcc0*/  PRMT R117, R117, 0x7773, RZ ;  /* 0x0000777375757816 */ /* 0x000fd200000000ff */
[----:B------:R-:W-:Y:S01]  /*3fcd0*/  @P4 STG.E.U8 desc[UR32][R166.64], R0 ;  /* 0x00000000a6004986 */ /* 0x000fe2000c101120 */
[----:B------:R-:W-:-:S13]  /*3fce0*/  LOP3.LUT P4, RZ, R5, 0x40000000, RZ, 0xc0, !PT ;  /* 0x4000000005ff7812 */ /* 0x000fda000788c0ff */
[----:B------:R0:W-:Y:S04]  /*3fcf0*/  @P4 STG.E.U8 desc[UR32][R112.64], R117 ;  /* 0x0000007570004986 */ /* 0x0001e8000c101120 */
[----:B0-----:R-:W2:Y:S01]  /*3fd00*/  LDL.LU.64 R112, [R1+0x1130] ;  /* 0x0011300001707983 */ /* 0x001ea20000300a00 */
[----:B------:R-:W-:Y:S02]  /*3fd10*/  LOP3.LUT P4, RZ, R5, 0x20000000, RZ, 0xc0, !PT ;  /* 0x2000000005ff7812 */ /* 0x000fe4000788c0ff */
[----:B------:R-:W-:Y:S02]  /*3fd20*/  PRMT R0, R118, 0x7772, RZ ;  /* 0x0000777276007816 */ /* 0x000fe400000000ff */
[C---:B------:R-:W-:Y:S02]  /*3fd30*/  LOP3.LUT P5, RZ, R249.reuse, 0x80000000, RZ, 0xc0, !PT ;  /* 0x80000000f9ff7812 */ /* 0x040fe400078ac0ff */
[----:B------:R-:W-:-:S07]  /*3fd40*/  LOP3.LUT P6, RZ, R249, 0x40000000, RZ, 0xc0, !PT ;  /* 0x40000000f9ff7812 */ /* 0x000fce00078cc0ff */
[----:B------:R0:W-:Y:S01]  /*3fd50*/  @P4 STG.E.U8 desc[UR32][R164.64], R0 ;  /* 0x00000000a4004986 */ /* 0x0001e2000c101120 */
[----:B------:R-:W-:Y:S02]  /*3fd60*/  LOP3.LUT P4, RZ, R5, 0x10000000, RZ, 0xc0, !PT ;  /* 0x1000000005ff7812 */ /* 0x000fe4000788c0ff */
[C---:B------:R-:W-:Y:S02]  /*3fd70*/  LOP3.LUT P0, RZ, R249.reuse, 0x20000000, RZ, 0xc0, !PT ;  /* 0x20000000f9ff7812 */ /* 0x040fe4000780c0ff */
[----:B------:R-:W-:Y:S02]  /*3fd80*/  PRMT R118, R118, 0x7773, RZ ;  /* 0x0000777376767816 */ /* 0x000fe400000000ff */
[----:B------:R-:W-:Y:S02]  /*3fd90*/  LOP3.LUT P1, RZ, R249, 0x10000000, RZ, 0xc0, !PT ;  /* 0x10000000f9ff7812 */ /* 0x000fe4000782c0ff */
[----:B0-----:R-:W-:-:S05]  /*3fda0*/  PRMT R0, R119, 0x7772, RZ ;  /* 0x0000777277007816 */ /* 0x001fca00000000ff */
[----:B------:R-:W-:Y:S01]  /*3fdb0*/  @P4 STG.E.U8 desc[UR32][R170.64], R118 ;  /* 0x00000076aa004986 */ /* 0x000fe2000c101120 */
[----:B------:R-:W-:Y:S02]  /*3fdc0*/  PRMT R119, R119, 0x7773, RZ ;  /* 0x0000777377777816 */ /* 0x000fe400000000ff */
[C---:B------:R-:W-:Y:S02]  /*3fdd0*/  LOP3.LUT P2, RZ, R249.reuse, 0x8000000, RZ, 0xc0, !PT ;  /* 0x08000000f9ff7812 */ /* 0x040fe4000784c0ff */
[----:B------:R-:W-:Y:S01]  /*3fde0*/  LOP3.LUT P3, RZ, R249, 0x4000000, RZ, 0xc0, !PT ;  /* 0x04000000f9ff7812 */ /* 0x000fe2000786c0ff */
[----:B---3--:R2:W-:Y:S04]  /*3fdf0*/  @P5 STG.E.U8 desc[UR32][R168.64], R0 ;  /* 0x00000000a8005986 */ /* 0x0085e8000c101120 */
[----:B----4-:R-:W-:Y:S01]  /*3fe00*/  @P6 STG.E.U8 desc[UR32][R174.64], R119 ;  /* 0x00000077ae006986 */ /* 0x010fe2000c101120 */
[----:B--2---:R-:W-:-:S05]  /*3fe10*/  PRMT R0, R112, 0x7770, RZ ;  /* 0x0000777070007816 */ /* 0x004fca00000000ff */
[----:B------:R0:W-:Y:S02]  /*3fe20*/  @P0 STG.E.U8 desc[UR32][R172.64], R0 ;  /* 0x00000000ac000986 */ /* 0x0001e4000c101120 */
[----:B0-----:R-:W-:-:S05]  /*3fe30*/  PRMT R0, R112, 0x7771, RZ ;  /* 0x0000777170007816 */ /* 0x001fca00000000ff */
        /* <DEDUP_REMOVED lines=37> */
[C---:B------:R-:W-:Y:S02]  /*40090*/  LOP3.LUT P1, RZ, R249.reuse, 0x1000000, RZ, 0xc0, !PT ;  /* 0x01000000f9ff7812 */ /* 0x040fe4000782c0ff */
[----:B------:R-:W-:-:S07]  /*400a0*/  LOP3.LUT P2, RZ, R249, 0x800000, RZ, 0xc0, !PT ;  /* 0x00800000f9ff7812 */ /* 0x000fce000784c0ff */
[----:B------:R-:W-:Y:S02]  /*400b0*/  @P4 LOP3.LUT R5, R5, 0x4000000, RZ, 0xfc, !PT ;  /* 0x0400000005054812 */ /* 0x000fe400078efcff */
[C---:B------:R-:W-:Y:S02]  /*400c0*/  LOP3.LUT P4, RZ, R249.reuse, 0x100000, RZ, 0xc0, !PT ;  /* 0x00100000f9ff7812 */ /* 0x040fe4000788c0ff */
[----:B------:R-:W-:Y:S02]  /*400d0*/  LOP3.LUT P3, RZ, R249, 0x400000, RZ, 0xc0, !PT ;  /* 0x00400000f9ff7812 */ /* 0x000fe4000786c0ff */
[----:B------:R-:W-:-:S09]  /*400e0*/  LOP3.LUT R5, R5, 0xf7ffffff, RZ, 0xc0, !PT ;  /* 0xf7ffffff05057812 */ /* 0x000fd200078ec0ff */
[----:B------:R-:W-:Y:S02]  /*400f0*/  @P4 LOP3.LUT R5, R5, 0x8000000, RZ, 0xfc, !PT ;  /* 0x0800000005054812 */ /* 0x000fe400078efcff */
[----:B------:R-:W-:Y:S02]  /*40100*/  LOP3.LUT P4, RZ, R249, 0x200000, RZ, 0xc0, !PT ;  /* 0x00200000f9ff7812 */ /* 0x000fe4000788c0ff */
[----:B--2---:R-:W-:-:S05]  /*40110*/  PRMT R0, R114, 0x7770, RZ ;  /* 0x0000777072007816 */ /* 0x004fca00000000ff */
[----:B---3--:R0:W-:Y:S02]  /*40120*/  @P0 STG.E.U8 desc[UR32][R164.64], R0 ;  /* 0x00000000a4000986 */ /* 0x0081e4000c101120 */
[----:B0-----:R-:W-:Y:S02]  /*40130*/  PRMT R0, R114, 0x7771, RZ ;  /* 0x0000777172007816 */ /* 0x001fe400000000ff */
[----:B------:R-:W2:Y:S04]  /*40140*/  LDL.LU.64 R164, [R1+0x2a8] ;  /* 0x0002a80001a47983 */ /* 0x000ea80000300a00 */
[----:B----4-:R0:W-:Y:S02]  /*40150*/  @P1 STG.E.U8 desc[UR32][R170.64], R0 ;  /* 0x00000000aa001986 */ /* 0x0101e4000c101120 */
[----:B0-----:R-:W-:-:S02]  /*40160*/  PRMT R0, R115, 0x7770, RZ ;  /* 0x0000777073007816 */ /* 0x001fc400000000ff */
[----:B------:R-:W3:Y:S04]  /*40170*/  LDL.LU.64 R170, [R1+0x2a0] ;  /* 0x0002a00001aa7983 */ /* 0x000ee80000300a00 */
[----:B------:R0:W-:Y:S02]  /*40180*/  @P2 STG.E.U8 desc[UR32][R168.64], R0 ;  /* 0x00000000a8002986 */ /* 0x0001e4000c101120 */
[----:B0-----:R-:W-:Y:S02]  /*40190*/  PRMT R0, R115, 0x7771, RZ ;  /* 0x0000777173007816 */ /* 0x001fe400000000ff */
[----:B------:R-:W4:Y:S04]  /*401a0*/  LDL.LU.64 R168, [R1+0x298] ;  /* 0x0002980001a87983 */ /* 0x000f280000300a00 */
[----:B------:R0:W-:Y:S02]  /*401b0*/  @P3 STG.E.U8 desc[UR32][R174.64], R0 ;  /* 0x00000000ae003986 */ /* 0x0001e4000c101120 */
[----:B0-----:R-:W-:-:S02]  /*401c0*/  PRMT R0, R112, 0x7772, RZ ;  /* 0x0000777270007816 */ /* 0x001fc400000000ff */
[----:B------:R-:W4:Y:S04]  /*401d0*/  LDL.LU.64 R174, [R1+0x290] ;  /* 0x0002900001ae7983 */ /* 0x000f280000300a00 */
[----:B------:R0:W-:Y:S01]  /*401e0*/  @P4 STG.E.U8 desc[UR32][R172.64], R0 ;  /* 0x00000000ac004986 */ /* 0x0001e2000c101120 */
[----:B------:R-:W-:Y:S02]  /*401f0*/  LOP3.LUT P4, RZ, R5, 0x8000000, RZ, 0xc0, !PT ;  /* 0x0800000005ff7812 */ /* 0x000fe4000788c0ff */
        /* <DEDUP_REMOVED lines=11> */
[----:B------:R-:W-:Y:S01]  /*402b0*/  @P4 STG.E.U8 desc[UR32][R162.64], R113 ;  /* 0x00000071a2004986 */ /* 0x000fe2000c101120 */
[----:B------:R-:W-:-:S02]  /*402c0*/  LOP3.LUT P4, RZ, R5, 0x1000000, RZ, 0xc0, !PT ;  /* 0x0100000005ff7812 */ /* 0x000fc4000788c0ff */
[----:B------:R-:W-:-:S11]  /*402d0*/  PRMT R114, R114, 0x7773, RZ ;  /* 0x0000777372727816 */ /* 0x000fd600000000ff */
[----:B------:R0:W-:Y:S01]  /*402e0*/  @P4 STG.E.U8 desc[UR32][R108.64], R0 ;  /* 0x000000006c004986 */ /* 0x0001e2000c101120 */
[----:B------:R-:W-:-:S03]  /*402f0*/  LOP3.LUT P4, RZ, R5, 0x800000, RZ, 0xc0, !PT ;  /* 0x0080000005ff7812 */ /* 0x000fc6000788c0ff */
[----:B0-----:R-:W2:Y:S10]  /*40300*/  LDL.LU.64 R108, [R1+0x1120] ;  /* 0x00112000016c7983 */ /* 0x001eb40000300a00 */
[----:B------:R-:W-:Y:S01]  /*40310*/  @P4 STG.E.U8 desc[UR32][R160.64], R114 ;  /* 0x00000072a0004986 */ /* 0x000fe2000c101120 */
[----:B------:R-:W-:-:S02]  /*40320*/  LOP3.LUT P4, RZ, R5, 0x400000, RZ, 0xc0, !PT ;  /* 0x0040000005ff7812 */ /* 0x000fc4000788c0ff */
[----:B------:R-:W-:-:S11]  /*40330*/  PRMT R0, R115, 0x7772, RZ ;  /* 0x0000777273007816 */ /* 0x000fd600000000ff */
[----:B------:R0:W-:Y:S04]  /*40340*/  @P4 STG.E.U8 desc[UR32][R110.64], R0 ;  /* 0x000000006e004986 */ /* 0x0001e8000c101120 */
[----:B0-----:R-:W4:Y:S01]  /*40350*/  LDL.LU.64 R110, [R1+0x1118] ;  /* 0x00111800016e7983 */ /* 0x001f220000300a00 */
[----:B------:R-:W-:Y:S02]  /*40360*/  LOP3.LUT P4, RZ, R5, 0x200000, RZ, 0xc0, !PT ;  /* 0x0020000005ff7812 */ /* 0x000fe4000788c0ff */
[----:B------:R-:W-:Y:S02]  /*40370*/  PRMT R115, R115, 0x7773, RZ ;  /* 0x0000777373737816 */ /* 0x000fe400000000ff */
[----:B------:R-:W-:-:S09]  /*40380*/  LOP3.LUT P5, RZ, R249, 0x1000, RZ, 0xc0, !PT ;  /* 0x00001000f9ff7812 */ /* 0x000fd200078ac0ff */
[----:B------:R-:W-:Y:S01]  /*40390*/  @P4 STG.E.U8 desc[UR32][R166.64], R115 ;  /* 0x00000073a6004986 */ /* 0x000fe2000c101120 */
[----:B------:R-:W-:Y:S02]  /*403a0*/  LOP3.LUT P4, RZ, R5, 0x100000, RZ, 0xc0, !PT ;  /* 0x0010000005ff7812 */ /* 0x000fe4000788c0ff */
[C---:B------:R-:W-:Y:S02]  /*403b0*/  LOP3.LUT P6, RZ, R249.reuse, 0x800, RZ, 0xc0, !PT ;  /* 0x00000800f9ff7812 */ /* 0x040fe400078cc0ff */
[C---:B------:R-:W-:Y:S02]  /*403c0*/  LOP3.LUT P0, RZ, R249.reuse, 0x400, RZ, 0xc0, !PT ;  /* 0x00000400f9ff7812 */ /* 0x040fe4000780c0ff */
[C---:B------:R-:W-:Y:S02]  /*403d0*/  LOP3.LUT P1, RZ, R249.reuse, 0x200, RZ, 0xc0, !PT ;  /* 0x00000200f9ff7812 */ /* 0x040fe4000782c0ff */
[C---:B------:R-:W-:Y:S02]  /*403e0*/  LOP3.LUT P2, RZ, R249.reuse, 0x100, RZ, 0xc0, !PT ;  /* 0x00000100f9ff7812 */ /* 0x040fe4000784c0ff */
[----:B------:R-:W-:-:S02]  /*403f0*/  LOP3.LUT P3, RZ, R249, 0x80, RZ, 0xc0, !PT ;  /* 0x00000080f9ff7812 */ /* 0x000fc4000786c0ff */
[----:B------:R-:W-:Y:S02]  /*40400*/  LOP3.LUT R5, R5, 0xffffefff, RZ, 0xc0, !PT ;  /* 0xffffefff05057812 */ /* 0x000fe400078ec0ff */
[----:B--2---:R-:W-:-:S05]  /*40410*/  PRMT R0, R108, 0x7770, RZ ;  /* 0x000077706c007816 */ /* 0x004fca00000000ff */
[----:B------:R0:W-:Y:S02]  /*40420*/  @P4 STG.E.U8 desc[UR32][R164.64], R0 ;  /* 0x00000000a4004986 */ /* 0x0001e4000c101120 */
[----:B0-----:R-:W-:-:S05]  /*40430*/  PRMT R0, R108, 0x7771, RZ ;  /* 0x000077716c007816 */ /* 0x001fca00000000ff */
[----:B---3--:R0:W-:Y:S02]  /*40440*/  @P5 STG.E.U8 desc[UR32][R170.64], R0 ;  /* 0x00000000aa005986 */ /* 0x0081e4000c101120 */
[C---:B0-----:R-:W-:Y:S02]  /*40450*/  PRMT R0, R109.reuse, 0x7770, RZ ;  /* 0x000077706d007816 */ /* 0x041fe400000000ff */
[----:B------:R-:W2:Y:S04]  /*40460*/  LDL.LU.64 R170, [R1+0x270] ;  /* 0x0002700001aa7983 */ /* 0x000ea80000300a00 */
[----:B----4-:R0:W-:Y:S02]  /*40470*/  @P6 STG.E.U8 desc[UR32][R168.64], R0 ;  /* 0x00000000a8006986 */ /* 0x0101e4000c101120 */
[----:B0-----:R-:W-:-:S02]  /*40480*/  PRMT R0, R109, 0x7771, RZ ;  /* 0x000077716d007816 */ /* 0x001fc400000000ff */
[----:B------:R-:W3:Y:S04]  /*40490*/  LDL.LU.64 R168, [R1+0x268] ;  /* 0x0002680001a87983 */ /* 0x000ee80000300a00 */
[----:B------:R0:W-:Y:S02]  /*404a0*/  @P0 STG.E.U8 desc[UR32][R174.64], R0 ;  /* 0x00000000ae000986 */ /* 0x0001e4000c101120 */
[C---:B0-----:R-:W-:Y:S02]  /*404b0*/  PRMT R0, R110.reuse, 0x7770, RZ ;  /* 0x000077706e007816 */ /* 0x041fe400000000ff */
[----:B------:R-:W4:Y:S04]  /*404c0*/  LDL.LU.64 R174, [R1+0x260] ;  /* 0x0002600001ae7983 */ /* 0x000f280000300a00 */
[----:B------:R0:W-:Y:S02]  /*404d0*/  @P1 STG.E.U8 desc[UR32][R172.64], R0 ;  /* 0x00000000ac001986 */ /* 0x0001e4000c101120 */
[----:B0-----:R-:W-:-:S02]  /*404e0*/  PRMT R0, R110, 0x7771, RZ ;  /* 0x000077716e007816 */ /* 0x001fc400000000ff */
[----:B------:R-:W4:Y:S04]  /*404f0*/  LDL.LU.64 R172, [R1+0x258] ;  /* 0x0002580001ac7983 */ /* 0x000f280000300a00 */
[----:B------:R0:W-:Y:S04]  /*40500*/  @P2 STG.E.U8 desc[UR32][R176.64], R0 ;  /* 0x00000000b0002986 */ /* 0x0001e8000c101120 */
[----:B0-----:R-:W4:Y:S01]  /*40510*/  LDL.LU.64 R176, [R1+0x250] ;  /* 0x0002500001b07983 */ /* 0x001f220000300a00 */
[----:B------:R-:W-:-:S05]  /*40520*/  PRMT R0, R111, 0x7770, RZ ;  /* 0x000077706f007816 */ /* 0x000fca00000000ff */
[----:B------:R0:W-:Y:S04]  /*40530*/  @P3 STG.E.U8 desc[UR32][R178.64], R0 ;  /* 0x00000000b2003986 */ /* 0x0001e8000c101120 */
[----:B0-----:R-:W4:Y:S04]  /*40540*/  LDL.LU.64 R178, [R1+0x240] ;  /* 0x0002400001b27983 */ /* 0x001f280000300a00 */
[----:B------:R-:W4:Y:S01]  /*40550*/  LDL.LU.64 R156, [R1+0x238] ;  /* 0x00023800019c7983 */ /* 0x000f220000300a00 */
[----:B------:R-:W-:Y:S02]  /*40560*/  LOP3.LUT P4, RZ, R248, 0x4000000, RZ, 0xc0, !PT ;  /* 0x04000000f8ff7812 */ /* 0x000fe4000788c0ff */
[C---:B------:R-:W-:Y:S01]  /*40570*/  LOP3.LUT P0, RZ, R249.reuse, 0x40, RZ, 0xc0, !PT ;  /* 0x00000040f9ff7812 */ /* 0x040fe2000780c0ff */
[----:B------:R-:W4:Y:S01]  /*40580*/  LDL.LU.64 R162, [R1+0x228] ;  /* 0x0002280001a27983 */ /* 0x000f220000300a00 */
[----:B------:R-:W-:-:S02]  /*40590*/  LOP3.LUT P1, RZ, R249, 0x20, RZ, 0xc0, !PT ;  /* 0x00000020f9ff7812 */ /* 0x000fc4000782c0ff */
[----:B------:R-:W-:Y:S01]  /*405a0*/  PRMT R0, R111, 0x7771, RZ ;  /* 0x000077716f007816 */ /* 0x000fe200000000ff */
[----:B------:R-:W4:Y:S01]  /*405b0*/  LDL.LU.64 R160, [R1+0x220] ;  /* 0x0002200001a07983 */ /* 0x000f220000300a00 */
[C---:B------:R-:W-:Y:S02]  /*405c0*/  LOP3.LUT P2, RZ, R249.reuse, 0x10, RZ, 0xc0, !PT ;  /* 0x00000010f9ff7812 */ /* 0x040fe4000784c0ff */
[----:B------:R-:W-:Y:S01]  /*405d0*/  LOP3.LUT P3, RZ, R249, 0x8, RZ, 0xc0, !PT ;  /* 0x00000008f9ff7812 */ /* 0x000fe2000786c0ff */
[----:B------:R-:W4:Y:S02]  /*405e0*/  LDL.LU.64 R166, [R1+0x218] ;  /* 0x0002180001a67983 */ /* 0x000f240000300a00 */
[----:B------:R-:W-:Y:S02]  /*405f0*/  @P4 LOP3.LUT R5, R5, 0x1000, RZ, 0xfc, !PT ;  /* 0x0000100005054812 */ /* 0x000fe400078efcff */
[----:B------:R-:W-:Y:S01]  /*40600*/  LOP3.LUT P4, RZ, R248, 0x8000000, RZ, 0xc0, !PT ;  /* 0x08000000f8ff7812 */ /* 0x000fe2000788c0ff */
[----:B------:R-:W4:Y:S01]  /*40610*/  LDL.LU.64 R164, [R1+0x210] ;  /* 0x0002100001a47983 */ /* 0x000f220000300a00 */
        /* <DEDUP_REMOVED lines=21> */
[----:B--2---:R0:W-:Y:S02]  /*40770*/  @P0 STG.E.U8 desc[UR32][R170.64], R0 ;  /* 0x00000000aa000986 */ /* 0x0041e4000c101120 */
[C---:B0-----:R-:W-:Y:S02]  /*40780*/  PRMT R0, R108.reuse, 0x7772, RZ ;  /* 0x000077726c007816 */ /* 0x041fe400000000ff */
[----:B------:R-:W2:Y:S01]  /*40790*/  LDL.LU.64 R170, [R1+0x208] ;  /* 0x0002080001aa7983 */ /* 0x000ea20000300a00 */
[----:B------:R-:W-:-:S03]  /*407a0*/  PRMT R108, R108, 0x7773, RZ ;  /* 0x000077736c6c7816 */ /* 0x000fc600000000ff */
[----:B---3--:R0:W-:Y:S02]  /*407b0*/  @P1 STG.E.U8 desc[UR32][R168.64], R0 ;  /* 0x00000000a8001986 */ /* 0x0081e4000c101120 */
[C---:B0-----:R-:W-:Y:S02]  /*407c0*/  PRMT R0, R109.reuse, 0x7772, RZ ;  /* 0x000077726d007816 */ /* 0x041fe400000000ff */
[----:B------:R-:W3:Y:S01]  /*407d0*/  LDL.LU.64 R168, [R1+0x200] ;  /* 0x0002000001a87983 */ /* 0x000ee20000300a00 */
[----:B------:R-:W-:-:S03]  /*407e0*/  PRMT R109, R109, 0x7773, RZ ;  /* 0x000077736d6d7816 */ /* 0x000fc600000000ff */
[----:B----4-:R0:W-:Y:S04]  /*407f0*/  @P2 STG.E.U8 desc[UR32][R174.64], R108 ;  /* 0x0000006cae002986 */ /* 0x0101e8000c101120 */
[----:B0-----:R-:W4:Y:S04]  /*40800*/  LDL.LU.64 R174, [R1+0x1f8] ;  /* 0x0001f80001ae7983 */ /* 0x001f280000300a00 */
[----:B------:R0:W-:Y:S04]  /*40810*/  @P3 STG.E.U8 desc[UR32][R172.64], R0 ;  /* 0x00000000ac003986 */ /* 0x0001e8000c101120 */
[----:B------:R-:W-:Y:S01]  /*40820*/  @P4 STG.E.U8 desc[UR32][R176.64], R109 ;  /* 0x0000006db0004986 */ /* 0x000fe2000c101120 */
[----:B------:R-:W-:-:S02]  /*40830*/  LOP3.LUT P4, RZ, R5, 0x80000, RZ, 0xc0, !PT ;  /* 0x0008000005ff7812 */ /* 0x000fc4000788c0ff */
[----:B0-----:R-:W-:-:S11]  /*40840*/  PRMT R0, R110, 0x7772, RZ ;  /* 0x000077726e007816 */ /* 0x001fd600000000ff */
[----:B------:R0:W-:Y:S01]  /*40850*/  @P4 STG.E.U8 desc[UR32][R104.64], R0 ;  /* 0x0000000068004986 */ /* 0x0001e2000c101120 */
[----:B------:R-:W-:-:S03]  /*40860*/  LOP3.LUT P4, RZ, R5, 0x40000, RZ, 0xc0, !PT ;  /* 0x0004000005ff7812 */ /* 0x000fc6000788c0ff */
[----:B0-----:R-:W2:Y:S01]  /*40870*/  LDL.LU.64 R104, [R1+0x1110] ;  /* 0x0011100001687983 */ /* 0x001ea20000300a00 */
[----:B------:R-:W-:Y:S02]  /*40880*/  PRMT R110, R110, 0x7773, RZ ;  /* 0x000077736e6e7816 */ /* 0x000fe400000000ff */
[----:B------:R-:W-:Y:S01]  /*40890*/  PRMT R0, R111, 0x7772, RZ ;  /* 0x000077726f007816 */ /* 0x000fe200000000ff */
[----:B------:R-:W4:Y:S06]  /*408a0*/  LDL.LU.64 R172, [R1+0x1f0] ;  /* 0x0001f00001ac7983 */ /* 0x000f2c0000300a00 */
[----:B------:R0:W-:Y:S01]  /*408b0*/  @P4 STG.E.U8 desc[UR32][R178.64], R110 ;  /* 0x0000006eb2004986 */ /* 0x0001e2000c101120 */
[----:B------:R-:W-:-:S02]  /*408c0*/  LOP3.LUT P4, RZ, R5, 0x20000, RZ, 0xc0, !PT ;  /* 0x0002000005ff7812 */ /* 0x000fc4000788c0ff */
[----:B------:R-:W-:Y:S01]  /*408d0*/  PRMT R111, R111, 0x7773, RZ ;  /* 0x000077736f6f7816 */ /* 0x000fe200000000ff */
[----:B------:R-:W4:Y:S04]  /*408e0*/  LDL.LU.64 R176, [R1+0x1e8] ;  /* 0x0001e80001b07983 */ /* 0x000f280000300a00 */
[----:B0-----:R-:W4:Y:S06]  /*408f0*/  LDL.LU.64 R178, [R1+0x1e0] ;  /* 0x0001e00001b27983 */ /* 0x001f2c0000300a00 */
        /* <DEDUP_REMOVED lines=20> */
[----:B---3--:R-:W-:-:S05]  /*40a40*/  PRMT R0, R106, 0x7770, RZ ;  /* 0x000077706a007816 */ /* 0x008fca00000000ff */
[----:B------:R0:W-:Y:S02]  /*40a50*/  @P5 STG.E.U8 desc[UR32][R170.64], R0 ;  /* 0x00000000aa005986 */ /* 0x0001e4000c101120 */
[----:B0-----:R-:W-:-:S05]  /*40a60*/  PRMT R0, R106, 0x7771, RZ ;  /* 0x000077716a007816 */ /* 0x001fca00000000ff */
[----:B------:R0:W-:Y:S02]  /*40a70*/  @P6 STG.E.U8 desc[UR32][R168.64], R0 ;  /* 0x00000000a8006986 */ /* 0x0001e4000c101120 */
[C---:B0-----:R-:W-:Y:S02]  /*40a80*/  PRMT R0, R107.reuse, 0x7770, RZ ;  /* 0x000077706b007816 */ /* 0x041fe400000000ff */
[----:B------:R-:W2:Y:S04]  /*40a90*/  LDL.LU.64 R168, [R1+0x1d8] ;  /* 0x0001d80001a87983 */ /* 0x000ea80000300a00 */
[----:B----4-:R0:W-:Y:S02]  /*40aa0*/  @P0 STG.E.U8 desc[UR32][R174.64], R0 ;  /* 0x00000000ae000986 */ /* 0x0101e4000c101120 */
[----:B0-----:R-:W-:-:S02]  /*40ab0*/  PRMT R0, R107, 0x7771, RZ ;  /* 0x000077716b007816 */ /* 0x001fc400000000ff */
[----:B------:R-:W3:Y:S04]  /*40ac0*/  LDL.LU.64 R174, [R1+0x1d0] ;  /* 0x0001d00001ae7983 */ /* 0x000ee80000300a00 */
[----:B------:R0:W-:Y:S04]  /*40ad0*/  @P1 STG.E.U8 desc[UR32][R172.64], R0 ;  /* 0x00000000ac001986 */ /* 0x0001e8000c101120 */
[----:B0-----:R-:W4:Y:S01]  /*40ae0*/  LDL.LU.64 R172, [R1+0x1c8] ;  /* 0x0001c80001ac7983 */ /* 0x001f220000300a00 */
[----:B------:R-:W-:Y:S02]  /*40af0*/  LOP3.LUT P2, RZ, R248, 0x200000, RZ, 0xc0, !PT ;  /* 0x00200000f8ff7812 */ /* 0x000fe4000784c0ff */
[----:B------:R-:W-:-:S02]  /*40b00*/  PRMT R0, R104, 0x7772, RZ ;  /* 0x0000777268007816 */ /* 0x000fc400000000ff */
[C---:B------:R-:W-:Y:S02]  /*40b10*/  LOP3.LUT P3, RZ, R248.reuse, 0x100000, RZ, 0xc0, !PT ;  /* 0x00100000f8ff7812 */ /* 0x040fe4000786c0ff */
[----:B------:R-:W-:Y:S02]  /*40b20*/  LOP3.LUT P0, RZ, R248, 0x80000, RZ, 0xc0, !PT ;  /* 0x00080000f8ff7812 */ /* 0x000fe4000780c0ff */
[----:B------:R-:W-:-:S05]  /*40b30*/  PRMT R104, R104, 0x7773, RZ ;  /* 0x0000777368687816 */ /* 0x000fca00000000ff */
[----:B------:R0:W-:Y:S01]  /*40b40*/  @P2 STG.E.U8 desc[UR32][R176.64], R0 ;  /* 0x00000000b0002986 */ /* 0x0001e2000c101120 */
[C---:B------:R-:W-:Y:S02]  /*40b50*/  LOP3.LUT P1, RZ, R248.reuse, 0x40000, RZ, 0xc0, !PT ;  /* 0x00040000f8ff7812 */ /* 0x040fe4000782c0ff */
[C---:B------:R-:W-:Y:S01]  /*40b60*/  LOP3.LUT P2, RZ, R248.reuse, 0x20000, RZ, 0xc0, !PT ;  /* 0x00020000f8ff7812 */ /* 0x040fe2000784c0ff */
[----:B------:R1:W-:Y:S04]  /*40b70*/  @P3 STG.E.U8 desc[UR32][R178.64], R104 ;  /* 0x00000068b2003986 */ /* 0x0003e8000c101120 */
[----:B0-----:R-:W4:Y:S01]  /*40b80*/  LDL.LU.64 R176, [R1+0x1b8] ;  /* 0x0001b80001b07983 */ /* 0x001f220000300a00 */
[----:B------:R-:W-:Y:S02]  /*40b90*/  LOP3.LUT P3, RZ, R248, 0x10000, RZ, 0xc0, !PT ;  /* 0x00010000f8ff7812 */ /* 0x000fe4000786c0ff */
[C---:B------:R-:W-:Y:S01]  /*40ba0*/  PRMT R0, R105.reuse, 0x7772, RZ ;  /* 0x0000777269007816 */ /* 0x040fe200000000ff */
[----:B-1----:R-:W4:Y:S01]  /*40bb0*/  LDL.LU.64 R178, [R1+0x1b0] ;  /* 0x0001b00001b27983 */ /* 0x002f220000300a00 */
[----:B------:R-:W-:-:S03]  /*40bc0*/  PRMT R105, R105, 0x7773, RZ ;  /* 0x0000777369697816 */ /* 0x000fc600000000ff */
        /* <DEDUP_REMOVED lines=10> */
[----:B------:R-:W-:Y:S01]  /*40c70*/  @P4 LOP3.LUT R5, R5, 0x20, RZ, 0xfc, !PT ;  /* 0x0000002005054812 */ /* 0x000fe200078efcff */
[----:B--2---:R0:W-:Y:S02]  /*40c80*/  @P0 STG.E.U8 desc[UR32][R168.64], R0 ;  /* 0x00000000a8000986 */ /* 0x0041e4000c101120 */
[C---:B0-----:R-:W-:Y:S02]  /*40c90*/  PRMT R0, R106.reuse, 0x7772, RZ ;  /* 0x000077726a007816 */ /* 0x041fe400000000ff */
[----:B------:R-:W-:Y:S01]  /*40ca0*/  PRMT R106, R106, 0x7773, RZ ;  /* 0x000077736a6a7816 */ /* 0x000fe200000000ff */
[----:B---3--:R-:W-:Y:S04]  /*40cb0*/  @P1 STG.E.U8 desc[UR32][R174.64], R105 ;  /* 0x00000069ae001986 */ /* 0x008fe8000c101120 */
[----:B----4-:R-:W-:Y:S04]  /*40cc0*/  @P2 STG.E.U8 desc[UR32][R172.64], R0 ;  /* 0x00000000ac002986 */ /* 0x010fe8000c101120 */
[----:B------:R0:W-:Y:S04]  /*40cd0*/  @P3 STG.E.U8 desc[UR32][R100.64], R106 ;  /* 0x0000006a64003986 */ /* 0x0001e8000c101120 */
[----:B0-----:R-:W2:Y:S01]  /*40ce0*/  LDL.LU.64 R100, [R1+0x1100] ;  /* 0x0011000001647983 */ /* 0x001ea20000300a00 */
[----:B------:R-:W-:-:S02]  /*40cf0*/  LOP3.LUT P4, RZ, R248, 0x200, RZ, 0xc0, !PT ;  /* 0x00000200f8ff7812 */ /* 0x000fc4000788c0ff */
[----:B------:R-:W-:Y:S01]  /*40d00*/  LOP3.LUT R5, R5, 0xffffffbf, RZ, 0xc0, !PT ;  /* 0xffffffbf05057812 */ /* 0x000fe200078ec0ff */
[----:B------:R-:W3:Y:S01]  /*40d10*/  LDL.LU.64 R170, [R1+0x178] ;  /* 0x0001780001aa7983 */ /* 0x000ee20000300a00 */
[----:B------:R-:W-:-:S09]  /*40d20*/  PRMT R0, R107, 0x7772, RZ ;  /* 0x000077726b007816 */ /* 0x000fd200000000ff */
[----:B------:R-:W-:Y:S01]  /*40d30*/  @P4 LOP3.LUT R5, R5, 0x40, RZ, 0xfc, !PT ;  /* 0x0000004005054812 */ /* 0x000fe200078efcff */
[----:B------:R-:W4:Y:S01]  /*40d40*/  LDL.LU.64 R168, [R1+0x170] ;  /* 0x0001700001a87983 */ /* 0x000f220000300a00 */
[----:B------:R-:W-:Y:S02]  /*40d50*/  LOP3.LUT P4, RZ, R248, 0x400, RZ, 0xc0, !PT ;  /* 0x00000400f8ff7812 */ /* 0x000fe4000788c0ff */
[----:B------:R-:W-:Y:S01]  /*40d60*/  LOP3.LUT R5, R5, 0xffffff7f, RZ, 0xc0, !PT ;  /* 0xffffff7f05057812 */ /* 0x000fe200078ec0ff */
[----:B------:R-:W4:Y:S01]  /*40d70*/  LDL.LU.64 R174, [R1+0x168] ;  /* 0x0001680001ae7983 */ /* 0x000f220000300a00 */
[----:B------:R-:W-:-:S03]  /*40d80*/  PRMT R107, R107, 0x7773, RZ ;  /* 0x000077736b6b7816 */ /* 0x000fc600000000ff */
[----:B------:R-:W4:Y:S06]  /*40d90*/  LDL.LU.64 R172, [R1+0x158] ;  /* 0x0001580001ac7983 */ /* 0x000f2c0000300a00 */
        /* <DEDUP_REMOVED lines=14> */
[----:B------:R0:W-:Y:S01]  /*40e80*/  @P4 STG.E.U8 desc[UR32][R176.64], R0 ;  /* 0x00000000b0004986 */ /* 0x0001e2000c101120 */
[----:B------:R-:W-:-:S03]  /*40e90*/  LOP3.LUT P4, RZ, R5, 0x800, RZ, 0xc0, !PT ;  /* 0x0000080005ff7812 */ /* 0x000fc6000788c0ff */
[----:B0-----:R-:W4:Y:S10]  /*40ea0*/  LDL.LU.64 R176, [R1+0xb08] ;  /* 0x000b080001b07983 */ /* 0x001f340000300a00 */
[----:B------:R-:W-:Y:S01]  /*40eb0*/  @P4 STG.E.U8 desc[UR32][R178.64], R107 ;  /* 0x0000006bb2004986 */ /* 0x000fe2000c101120 */
[----:B------:R-:W-:-:S02]  /*40ec0*/  LOP3.LUT P4, RZ, R5, 0x400, RZ, 0xc0, !PT ;  /* 0x0000040005ff7812 */ /* 0x000fc4000788c0ff */
[----:B--2---:R-:W-:-:S11]  /*40ed0*/  PRMT R0, R100, 0x7770, RZ ;  /* 0x0000777064007816 */ /* 0x004fd600000000ff */
[----:B------:R0:W-:Y:S04]  /*40ee0*/  @P4 STG.E.U8 desc[UR32][R102.64], R0 ;  /* 0x0000000066004986 */ /* 0x0001e8000c101120 */
[----:B0-----:R-:W2:Y:S04]  /*40ef0*/  LDL.LU.64 R102, [R1+0x10f8] ;  /* 0x0010f80001667983 */ /* 0x001ea80000300a00 */
[----:B------:R-:W4:Y:S01]  /*40f00*/  LDL.LU.64 R178, [R1+0xb18] ;  /* 0x000b180001b27983 */ /* 0x000f220000300a00 */
        /* <DEDUP_REMOVED lines=23> */
[----:B---3--:R0:W-:Y:S02]  /*41080*/  @P4 STG.E.U8 desc[UR32][R170.64], R0 ;  /* 0x00000000aa004986 */ /* 0x0081e4000c101120 */
[----:B0-----:R-:W-:-:S05]  /*41090*/  PRMT R0, R103, 0x7771, RZ ;  /* 0x0000777167007816 */ /* 0x001fca00000000ff */
[----:B----4-:R0:W-:Y:S02]  /*410a0*/  @P5 STG.E.U8 desc[UR32][R168.64], R0 ;  /* 0x00000000a8005986 */ /* 0x0101e4000c101120 */
[C---:B0-----:R-:W-:Y:S02]  /*410b0*/  PRMT R0, R100.reuse, 0x7772, RZ ;  /* 0x0000777264007816 */ /* 0x041fe400000000ff */
[----:B------:R-:W-:-:S03]  /*410c0*/  PRMT R100, R100, 0x7773, RZ ;  /* 0x0000777364647816 */ /* 0x000fc600000000ff */
[----:B------:R-:W-:Y:S04]  /*410d0*/  @P6 STG.E.U8 desc[UR32][R174.64], R0 ;  /* 0x00000000ae006986 */ /* 0x000fe8000c101120 */
[----:B------:R0:W-:Y:S04]  /*410e0*/  @P0 STG.E.U8 desc[UR32][R246.64], R100 ;  /* 0x00000064f6000986 */ /* 0x0001e8000c101120 */
[----:B0-----:R-:W2:Y:S01]  /*410f0*/  LDL.LU.64 R246, [R1+0x10f0] ;  /* 0x0010f00001f67983 */ /* 0x001ea20000300a00 */
[----:B------:R-:W-:Y:S02]  /*41100*/  LOP3.LUT P0, RZ, R248, 0x1, RZ, 0xc0, !PT ;  /* 0x00000001f8ff7812 */ /* 0x000fe4000780c0ff */
[C---:B------:R-:W-:Y:S01]  /*41110*/  PRMT R0, R101.reuse, 0x7772, RZ ;  /* 0x0000777265007816 */ /* 0x040fe200000000ff */
[----:B------:R-:W3:Y:S01]  /*41120*/  LDL.LU.64 R174, [R1+0xb28] ;  /* 0x000b280001ae7983 */ /* 0x000ee20000300a00 */
[----:B------:R-:W-:-:S03]  /*41130*/  PRMT R101, R101, 0x7773, RZ ;  /* 0x0000777365657816 */ /* 0x000fc600000000ff */
[----:B------:R0:W-:Y:S04]  /*41140*/  @P1 STG.E.U8 desc[UR32][R172.64], R0 ;  /* 0x00000000ac001986 */ /* 0x0001e8000c101120 */
[----:B------:R1:W-:Y:S01]  /*41150*/  @P2 STG.E.U8 desc[UR32][R176.64], R101 ;  /* 0x00000065b0002986 */ /* 0x0003e2000c101120 */
[----:B0-----:R-:W-:-:S03]  /*41160*/  PRMT R0, R102, 0x7772, RZ ;  /* 0x0000777266007816 */ /* 0x001fc600000000ff */
[----:B------:R-:W4:Y:S01]  /*41170*/  LDL.LU.64 R172, [R1+0xb30] ;  /* 0x000b300001ac7983 */ /* 0x000f220000300a00 */
[----:B------:R-:W-:-:S03]  /*41180*/  PRMT R102, R102, 0x7773, RZ ;  /* 0x0000777366667816 */ /* 0x000fc600000000ff */
[----:B------:R0:W-:Y:S04]  /*41190*/  @P3 STG.E.U8 desc[UR32][R178.64], R0 ;  /* 0x00000000b2003986 */ /* 0x0001e8000c101120 */
[----:B-1----:R-:W4:Y:S04]  /*411a0*/  LDL.LU.64 R176, [R1+0xb38] ;  /* 0x000b380001b07983 */ /* 0x002f280000300a00 */
[----:B------:R1:W-:Y:S04]  /*411b0*/  @P0 STG.E.U8 desc[UR32][R96.64], R102 ;  /* 0x0000006660000986 */ /* 0x0003e8000c101120 */
[----:B0-----:R-:W4:Y:S04]  /*411c0*/  LDL.LU.64 R178, [R1+0xb48] ;  /* 0x000b480001b27983 */ /* 0x001f280000300a00 */
[----:B-1----:R-:W4:Y:S01]  /*411d0*/  LDL.LU.64 R96, [R1+0x10e8] ;  /* 0x0010e80001607983 */ /* 0x002f220000300a00 */
[----:B------:R-:W-:-:S02]  /*411e0*/  LOP3.LUT R8, R8, 0xefffffff, RZ, 0xc0, !PT ;  /* 0xefffffff08087812 */ /* 0x000fc400078ec0ff */
[----:B------:R-:W-:Y:S01]  /*411f0*/  LOP3.LUT R5, R5, 0xfffffffe, RZ, 0xc0, !PT ;  /* 0xfffffffe05057812 */ /* 0x000fe200078ec0ff */
[----:B------:R-:W4:Y:S01]  /*41200*/  LDL.LU.64 R158, [R1+0xb50] ;  /* 0x000b5000019e7983 */ /* 0x000f220000300a00 */
[C---:B------:R-:W-:Y:S02]  /*41210*/  PRMT R0, R103.reuse, 0x7772, RZ ;  /* 0x0000777267007816 */ /* 0x040fe400000000ff */
        /* <DEDUP_REMOVED lines=28> */
[C---:B------:R-:W-:Y:S02]  /*413e0*/  LOP3.LUT P4, RZ, R247.reuse, 0x8000000, RZ, 0xc0, !PT ;  /* 0x08000000f7ff7812 */ /* 0x040fe4000788c0ff */
[C---:B------:R-:W-:Y:S02]  /*413f0*/  LOP3.LUT P2, RZ, R247.reuse, 0x40000000, RZ, 0xc0, !PT ;  /* 0x40000000f7ff7812 */ /* 0x040fe4000784c0ff */
[----:B------:R-:W-:Y:S02]  /*41400*/  LOP3.LUT P3, RZ, R247, 0x20000000, RZ, 0xc0, !PT ;  /* 0x20000000f7ff7812 */ /* 0x000fe4000786c0ff */
[----:B------:R-:W-:Y:S01]  /*41410*/  LOP3.LUT R5, R5, 0xfffffff7, RZ, 0xc0, !PT ;  /* 0xfffffff705057812 */ /* 0x000fe200078ec0ff */
[----:B---3--:R4:W-:Y:S06]  /*41420*/  @P1 STG.E.U8 desc[UR32][R174.64], R0 ;  /* 0x00000000ae001986 */ /* 0x0089ec000c101120 */
[----:B------:R-:W-:-:S02]  /*41430*/  @P4 LOP3.LUT R5, R5, 0x8, RZ, 0xfc, !PT ;  /* 0x0000000805054812 */ /* 0x000fc400078efcff */
[----:B------:R-:W-:Y:S02]  /*41440*/  LOP3.LUT P4, RZ, R247, 0x10000000, RZ, 0xc0, !PT ;  /* 0x10000000f7ff7812 */ /* 0x000fe4000788c0ff */
[C---:B----4-:R-:W-:Y:S01]  /*41450*/  PRMT R0, R96.reuse, 0x7770, RZ ;  /* 0x0000777060007816 */ /* 0x050fe200000000ff */
[----:B------:R-:W-:Y:S04]  /*41460*/  @P2 STG.E.U8 desc[UR32][R172.64], R103 ;  /* 0x00000067ac002986 */ /* 0x000fe8000c101120 */
[----:B------:R0:W-:Y:S02]  /*41470*/  @P3 STG.E.U8 desc[UR32][R176.64], R0 ;  /* 0x00000000b0003986 */ /* 0x0001e4000c101120 */
[----:B0-----:R-:W-:-:S05]  /*41480*/  PRMT R0, R96, 0x7771, RZ ;  /* 0x0000777160007816 */ /* 0x001fca00000000ff */
[----:B------:R0:W-:Y:S04]  /*41490*/  @P4 STG.E.U8 desc[UR32][R98.64], R0 ;  /* 0x0000000062004986 */ /* 0x0001e8000c101120 */
[----:B0-----:R-:W2:Y:S01]  /*414a0*/  LDL.LU.64 R98, [R1+0x10e0] ;  /* 0x0010e00001627983 */ /* 0x001ea20000300a00 */
[----:B------:R-:W-:Y:S02]  /*414b0*/  LOP3.LUT P4, RZ, R5, 0x8, RZ, 0xc0, !PT ;  /* 0x0000000805ff7812 */ /* 0x000fe4000788c0ff */
[----:B------:R-:W-:Y:S01]  /*414c0*/  PRMT R0, R97, 0x7770, RZ ;  /* 0x0000777061007816 */ /* 0x000fe200000000ff */
[----:B------:R-:W3:Y:S04]  /*414d0*/  LDL.LU.64 R174, [R1+0xba0] ;  /* 0x000ba00001ae7983 */ /* 0x000ee80000300a00 */
[----:B------:R-:W4:Y:S04]  /*414e0*/  LDL.LU.64 R172, [R1+0xba8] ;  /* 0x000ba80001ac7983 */ /* 0x000f280000300a00 */
[----:B------:R-:W4:Y:S04]  /*414f0*/  LDL.LU.64 R176, [R1+0xbb0] ;  /* 0x000bb00001b07983 */ /* 0x000f280000300a00 */
[----:B------:R0:W-:Y:S04]  /*41500*/  @P4 STG.E.U8 desc[UR32][R178.64], R0 ;  /* 0x00000000b2004986 */ /* 0x0001e8000c101120 */
[----:B0-----:R-:W4:Y:S01]  /*41510*/  LDL.LU.64 R178, [R1+0xbc0] ;  /* 0x000bc00001b27983 */ /* 0x001f220000300a00 */
[----:B------:R-:W-:-:S02]  /*41520*/  LOP3.LUT P4, RZ, R5, 0x4, RZ, 0xc0, !PT ;  /* 0x0000000405ff7812 */ /* 0x000fc4000788c0ff */
[----:B------:R-:W-:-:S11]  /*41530*/  PRMT R0, R97, 0x7771, RZ ;  /* 0x0000777161007816 */ /* 0x000fd600000000ff */
        /* <DEDUP_REMOVED lines=23> */
[----:B------:R-:W-:Y:S02]  /*416b0*/  PRMT R96, R96, 0x7773, RZ ;  /* 0x0000777360607816 */ /* 0x000fe400000000ff */
[----:B0-----:R-:W-:-:S09]  /*416c0*/  PRMT R0, R97, 0x7772, RZ ;  /* 0x0000777261007816 */ /* 0x001fd200000000ff */
[----:B------:R-:W-:Y:S01]  /*416d0*/  @P4 STG.E.U8 desc[UR32][R170.64], R96 ;  /* 0x00000060aa004986 */ /* 0x000fe2000c101120 */
[----:B------:R-:W-:-:S03]  /*416e0*/  PRMT R97, R97, 0x7773, RZ ;  /* 0x0000777361617816 */ /* 0x000fc600000000ff */
[----:B------:R0:W-:Y:S04]  /*416f0*/  @P5 STG.E.U8 desc[UR32][R168.64], R0 ;  /* 0x00000000a8005986 */ /* 0x0001e8000c101120 */
[----:B---3--:R-:W-:Y:S01]  /*41700*/  @P6 STG.E.U8 desc[UR32][R174.64], R97 ;  /* 0x00000061ae006986 */ /* 0x008fe2000c101120 */
[C---:B0-----:R-:W-:Y:S02]  /*41710*/  PRMT R0, R98.reuse, 0x7772, RZ ;  /* 0x0000777262007816 */ /* 0x041fe400000000ff */
[----:B------:R-:W-:-:S03]  /*41720*/  PRMT R98, R98, 0x7773, RZ ;  /* 0x0000777362627816 */ /* 0x000fc600000000ff */
[----:B----4-:R0:W-:Y:S04]  /*41730*/  @P0 STG.E.U8 desc[UR32][R172.64], R0 ;  /* 0x00000000ac000986 */ /* 0x0101e8000c101120 */
[----:B------:R-:W-:Y:S01]  /*41740*/  @P1 STG.E.U8 desc[UR32][R176.64], R98 ;  /* 0x00000062b0001986 */ /* 0x000fe2000c101120 */
[C---:B0-----:R-:W-:Y:S02]  /*41750*/  PRMT R0, R99.reuse, 0x7772, RZ ;  /* 0x0000777263007816 */ /* 0x041fe400000000ff */
[----:B------:R-:W-:-:S03]  /*41760*/  PRMT R99, R99, 0x7773, RZ ;  /* 0x0000777363637816 */ /* 0x000fc600000000ff */
[----:B------:R-:W-:Y:S04]  /*41770*/  @P2 STG.E.U8 desc[UR32][R178.64], R0 ;  /* 0x00000000b2002986 */ /* 0x000fe8000c101120 */
[----:B------:R0:W-:Y:S04]  /*41780*/  @P3 STG.E.U8 desc[UR32][R92.64], R99 ;  /* 0x000000635c003986 */ /* 0x0001e8000c101120 */
        /* <DEDUP_REMOVED lines=70> */
[----:B------:R-:W-:-:S11]  /*41bf0*/  PRMT R92, R92, 0x7773, RZ ;  /* 0x000077735c5c7816 */ /* 0x000fd600000000ff */
[----:B---3--:R-:W-:Y:S01]  /*41c00*/  @P4 STG.E.U8 desc[UR32][R166.64], R92 ;  /* 0x0000005ca6004986 */ /* 0x008fe2000c101120 */
[----:B------:R-:W-:Y:S02]  /*41c10*/  LOP3.LUT P4, RZ, R8, 0x400000, RZ, 0xc0, !PT ;  /* 0x0040000008ff7812 */ /* 0x000fe4000788c0ff */
[----:B0-----:R-:W-:-:S11]  /*41c20*/  PRMT R0, R93, 0x7772, RZ ;  /* 0x000077725d007816 */ /* 0x001fd600000000ff */
[----:B------:R0:W-:Y:S04]  /*41c30*/  @P4 STG.E.U8 desc[UR32][R88.64], R0 ;  /* 0x0000000058004986 */ /* 0x0001e8000c101120 */
[----:B0-----:R-:W3:Y:S01]  /*41c40*/  LDL.LU.64 R88, [R1+0x10c8] ;  /* 0x0010c80001587983 */ /* 0x001ee20000300a00 */
[----:B------:R-:W-:Y:S02]  /*41c50*/  LOP3.LUT P4, RZ, R8, 0x200000, RZ, 0xc0, !PT ;  /* 0x0020000008ff7812 */ /* 0x000fe4000788c0ff */
[----:B------:R-:W-:Y:S02]  /*41c60*/  PRMT R93, R93, 0x7773, RZ ;  /* 0x000077735d5d7816 */ /* 0x000fe400000000ff */
[----:B------:R-:W-:Y:S02]  /*41c70*/  LOP3.LUT P5, RZ, R247, 0x1, RZ, 0xc0, !PT ;  /* 0x00000001f7ff7812 */ /* 0x000fe400078ac0ff */
[----:B------:R-:W-:-:S07]  /*41c80*/  LOP3.LUT P6, RZ, R246, 0x80000000, RZ, 0xc0, !PT ;  /* 0x80000000f6ff7812 */ /* 0x000fce00078cc0ff */
[----:B------:R-:W-:Y:S01]  /*41c90*/  @P4 STG.E.U8 desc[UR32][R164.64], R93 ;  /* 0x0000005da4004986 */ /* 0x000fe2000c101120 */
[----:B------:R-:W-:Y:S02]  /*41ca0*/  LOP3.LUT P4, RZ, R8, 0x100000, RZ, 0xc0, !PT ;  /* 0x0010000008ff7812 */ /* 0x000fe4000788c0ff */
[----:B------:R-:W-:Y:S02]  /*41cb0*/  PRMT R0, R94, 0x7772, RZ ;  /* 0x000077725e007816 */ /* 0x000fe400000000ff */
[C---:B------:R-:W-:Y:S02]  /*41cc0*/  LOP3.LUT P0, RZ, R246.reuse, 0x40000000, RZ, 0xc0, !PT ;  /* 0x40000000f6ff7812 */ /* 0x040fe4000780c0ff */
[----:B------:R-:W-:Y:S02]  /*41cd0*/  LOP3.LUT P1, RZ, R246, 0x20000000, RZ, 0xc0, !PT ;  /* 0x20000000f6ff7812 */ /* 0x000fe4000782c0ff */
[----:B------:R-:W-:-:S05]  /*41ce0*/  PRMT R94, R94, 0x7773, RZ ;  /* 0x000077735e5e7816 */ /* 0x000fca00000000ff */
[----:B------:R0:W-:Y:S01]  /*41cf0*/  @P4 STG.E.U8 desc[UR32][R170.64], R0 ;  /* 0x00000000aa004986 */ /* 0x0001e2000c101120 */
[----:B------:R-:W-:-:S03]  /*41d00*/  LOP3.LUT P2, RZ, R246, 0x10000000, RZ, 0xc0, !PT ;  /* 0x10000000f6ff7812 */ /* 0x000fc6000784c0ff */
[----:B------:R-:W-:Y:S01]  /*41d10*/  @P5 STG.E.U8 desc[UR32][R168.64], R94 ;  /* 0x0000005ea8005986 */ /* 0x000fe2000c101120 */
[C---:B0-----:R-:W-:Y:S02]  /*41d20*/  PRMT R0, R95.reuse, 0x7772, RZ ;  /* 0x000077725f007816 */ /* 0x041fe400000000ff */
[----:B------:R-:W-:-:S03]  /*41d30*/  PRMT R95, R95, 0x7773, RZ ;  /* 0x000077735f5f7816 */ /* 0x000fc600000000ff */
[----:B----4-:R3:W-:Y:S01]  /*41d40*/  @P6 STG.E.U8 desc[UR32][R174.64], R0 ;  /* 0x00000000ae006986 */ /* 0x0107e2000c101120 */
[----:B------:R-:W-:-:S03]  /*41d50*/  LOP3.LUT P3, RZ, R246, 0x8000000, RZ, 0xc0, !PT ;  /* 0x08000000f6ff7812 */ /* 0x000fc6000786c0ff */
[----:B------:R-:W-:Y:S01]  /*41d60*/  @P0 STG.E.U8 desc[UR32][R172.64], R95 ;  /* 0x0000005fac000986 */ /* 0x000fe2000c101120 */
[----:B------:R-:W-:Y:S02]  /*41d70*/  LOP3.LUT P4, RZ, R246, 0x4000, RZ, 0xc0, !PT ;  /* 0x00004000f6ff7812 */ /* 0x000fe4000788c0ff */
[----:B------:R-:W-:-:S11]  /*41d80*/  LOP3.LUT R8, R8, 0xffffefff, RZ, 0xc0, !PT ;  /* 0xffffefff08087812 */ /* 0x000fd600078ec0ff */
[----:B------:R-:W-:Y:S02]  /*41d90*/  @P4 LOP3.LUT R8, R8, 0x1000, RZ, 0xfc, !PT ;  /* 0x0000100008084812 */ /* 0x000fe400078efcff */
[----:B------:R-:W-:Y:S02]  /*41da0*/  LOP3.LUT P4, RZ, R246, 0x8000, RZ, 0xc0, !PT ;  /* 0x00008000f6ff7812 */ /* 0x000fe4000788c0ff */
        /* <DEDUP_REMOVED lines=17> */
[----:B------:R-:W-:-:S04]  /*41ec0*/  LOP3.LUT R8, R8, 0xffffdfff, RZ, 0xc0, !PT ;  /* 0xffffdfff08087812 */ /* 0x000fc800078ec0ff */
        /* <DEDUP_REMOVED lines=17> */
[----:B------:R-:W-:Y:S02]  /*41fe0*/  PRMT R0, R89, 0x7771, RZ ;  /* 0x0000777159007816 */ /* 0x000fe400000000ff */
[----:B------:R-:W-:-:S05]  /*41ff0*/  LOP3.LUT P2, RZ, R246, 0x1000000, RZ, 0xc0, !PT ;  /* 0x01000000f6ff7812 */ /* 0x000fca000784c0ff */
[----:B------:R-:W-:Y:S02]  /*42000*/  @P4 LOP3.LUT R8, R8, 0x40000, RZ, 0xfc, !PT ;  /* 0x0004000008084812 */ /* 0x000fe400078efcff */
[C---:B------:R-:W-:Y:S02]  /*42010*/  LOP3.LUT P4, RZ, R246.reuse, 0x200000, RZ, 0xc0, !PT ;  /* 0x00200000f6ff7812 */ /* 0x040fe4000788c0ff */
[----:B------:R-:W-:Y:S02]  /*42020*/  LOP3.LUT P3, RZ, R246, 0x800000, RZ, 0xc0, !PT ;  /* 0x00800000f6ff7812 */ /* 0x000fe4000786c0ff */
[----:B------:R-:W-:-:S09]  /*42030*/  LOP3.LUT R8, R8, 0xfff7ffff, RZ, 0xc0, !PT ;  /* 0xfff7ffff08087812 */ /* 0x000fd200078ec0ff */
[----:B------:R-:W-:Y:S02]  /*42040*/  @P4 LOP3.LUT R8, R8, 0x80000, RZ, 0xfc, !PT ;  /* 0x0008000008084812 */ /* 0x000fe400078efcff */
[----:B------:R-:W-:Y:S01]  /*42050*/  LOP3.LUT P4, RZ, R246, 0x400000, RZ, 0xc0, !PT ;  /* 0x00400000f6ff7812 */ /* 0x000fe2000788c0ff */
[----:B---3--:R2:W-:Y:S02]  /*42060*/  @P0 STG.E.U8 desc[UR32][R170.64], R0 ;  /* 0x00000000aa000986 */ /* 0x0085e4000c101120 */
[C---:B--2---:R-:W-:Y:S02]  /*42070*/  PRMT R0, R90.reuse, 0x7770, RZ ;  /* 0x000077705a007816 */ /* 0x044fe400000000ff */
        /* <DEDUP_REMOVED lines=22> */
[----:B------:R0:W-:Y:S01]  /*421e0*/  @P4 STG.E.U8 desc[UR32][R160.64], R0 ;  /* 0x00000000a0004986 */ /* 0x0001e2000c101120 */
[----:B------:R-:W-:-:S13]  /*421f0*/  LOP3.LUT P4, RZ, R8, 0x10000, RZ, 0xc0, !PT ;  /* 0x0001000008ff7812 */ /* 0x000fda000788c0ff */
[----:B------:R-:W-:Y:S01]  /*42200*/  @P4 STG.E.U8 desc[UR32][R166.64], R89 ;  /* 0x00000059a6004986 */ /* 0x000fe2000c101120 */
[----:B------:R-:W-:Y:S02]  /*42210*/  LOP3.LUT P4, RZ, R8, 0x8000, RZ, 0xc0, !PT ;  /* 0x0000800008ff7812 */ /* 0x000fe4000788c0ff */
[C---:B0-----:R-:W-:Y:S02]  /*42220*/  PRMT R0, R90.reuse, 0x7772, RZ ;  /* 0x000077725a007816 */ /* 0x041fe400000000ff */
[----:B------:R-:W-:-:S09]  /*42230*/  PRMT R90, R90, 0x7773, RZ ;  /* 0x000077735a5a7816 */ /* 0x000fd200000000ff */
[----:B------:R0:W-:Y:S01]  /*42240*/  @P4 STG.E.U8 desc[UR32][R84.64], R0 ;  /* 0x0000000054004986 */ /* 0x0001e2000c101120 */
[----:B------:R-:W-:-:S03]  /*42250*/  LOP3.LUT P4, RZ, R8, 0x4000, RZ, 0xc0, !PT ;  /* 0x0000400008ff7812 */ /* 0x000fc6000788c0ff */
[----:B0-----:R-:W3:Y:S10]  /*42260*/  LDL.LU.64 R84, [R1+0x10b8] ;  /* 0x0010b80001547983 */ /* 0x001ef40000300a00 */
[----:B------:R-:W-:Y:S01]  /*42270*/  @P4 STG.E.U8 desc[UR32][R164.64], R90 ;  /* 0x0000005aa4004986 */ /* 0x000fe2000c101120 */
[----:B------:R-:W-:-:S02]  /*42280*/  LOP3.LUT P4, RZ, R8, 0x2000, RZ, 0xc0, !PT ;  /* 0x0000200008ff7812 */ /* 0x000fc4000788c0ff */
[----:B------:R-:W-:-:S11]  /*42290*/  PRMT R0, R91, 0x7772, RZ ;  /* 0x000077725b007816 */ /* 0x000fd600000000ff */
[----:B------:R0:W-:Y:S04]  /*422a0*/  @P4 STG.E.U8 desc[UR32][R86.64], R0 ;  /* 0x0000000056004986 */ /* 0x0001e8000c101120 */
[----:B0-----:R-:W4:Y:S01]  /*422b0*/  LDL.LU.64 R86, [R1+0x10b0] ;  /* 0x0010b00001567983 */ /* 0x001f220000300a00 */
[----:B------:R-:W-:Y:S02]  /*422c0*/  LOP3.LUT P4, RZ, R8, 0x1000, RZ, 0xc0, !PT ;  /* 0x0000100008ff7812 */ /* 0x000fe4000788c0ff */
[C---:B------:R-:W-:Y:S02]  /*422d0*/  LOP3.LUT P5, RZ, R246.reuse, 0x2000, RZ, 0xc0, !PT ;  /* 0x00002000f6ff7812 */ /* 0x040fe400078ac0ff */
[----:B------:R-:W-:Y:S02]  /*422e0*/  LOP3.LUT P6, RZ, R246, 0x1000, RZ, 0xc0, !PT ;  /* 0x00001000f6ff7812 */ /* 0x000fe400078cc0ff */
[----:B------:R-:W-:-:S02]  /*422f0*/  PRMT R91, R91, 0x7773, RZ ;  /* 0x000077735b5b7816 */ /* 0x000fc400000000ff */
[C---:B------:R-:W-:Y:S02]  /*42300*/  LOP3.LUT P0, RZ, R246.reuse, 0x800, RZ, 0xc0, !PT ;  /* 0x00000800f6ff7812 */ /* 0x040fe4000780c0ff */
[C---:B------:R-:W-:Y:S02]  /*42310*/  LOP3.LUT P1, RZ, R246.reuse, 0x400, RZ, 0xc0, !PT ;  /* 0x00000400f6ff7812 */ /* 0x040fe4000782c0ff */
[C---:B------:R-:W-:Y:S02]  /*42320*/  LOP3.LUT P2, RZ, R246.reuse, 0x200, RZ, 0xc0, !PT ;  /* 0x00000200f6ff7812 */ /* 0x040fe4000784c0ff */
[----:B------:R-:W-:Y:S01]  /*42330*/  LOP3.LUT P3, RZ, R246, 0x100, RZ, 0xc0, !PT ;  /* 0x00000100f6ff7812 */ /* 0x000fe2000786c0ff */
[----:B--2---:R-:W-:Y:S01]  /*42340*/  @P4 STG.E.U8 desc[UR32][R170.64], R91 ;  /* 0x0000005baa004986 */ /* 0x004fe2000c101120 */
[----:B---3--:R-:W-:-:S05]  /*42350*/  PRMT R0, R84, 0x7770, RZ ;  /* 0x0000777054007816 */ /* 0x008fca00000000ff */
[----:B------:R0:W-:Y:S02]  /*42360*/  @P5 STG.E.U8 desc[UR32][R168.64], R0 ;  /* 0x00000000a8005986 */ /* 0x0001e4000c101120 */
[----:B0-----:R-:W-:-:S05]  /*42370*/  PRMT R0, R84, 0x7771, RZ ;  /* 0x0000777154007816 */ /* 0x001fca00000000ff */
[----:B----4-:R0:W-:Y:S02]  /*42380*/  @P6 STG.E.U8 desc[UR32][R174.64], R0 ;  /* 0x00000000ae006986 */ /* 0x0101e4000c101120 */
[----:B0-----:R-:W-:-:S05]  /*42390*/  PRMT R0, R85, 0x7770, RZ ;  /* 0x0000777055007816 */ /* 0x001fca00000000ff */
        /* <DEDUP_REMOVED lines=13> */
[----:B------:R-:W4:Y:S01]  /*42470*/  LDL.LU.64 R176, [R1+0xd58] ;  /* 0x000d580001b07983 */ /* 0x000f220000300a00 */
[----:B------:R-:W-:-:S02]  /*42480*/  LOP3.LUT P6, RZ, R246, 0x80, RZ, 0xc0, !PT ;  /* 0x00000080f6ff7812 */ /* 0x000fc400078cc0ff */
[----:B------:R-:W-:Y:S02]  /*42490*/  PRMT R0, R87, 0x7770, RZ ;  /* 0x0000777057007816 */ /* 0x000fe400000000ff */
[----:B------:R-:W-:Y:S02]  /*424a0*/  LOP3.LUT R8, R8, 0xffffffdf, RZ, 0xc0, !PT ;  /* 0xffffffdf08087812 */ /* 0x000fe400078ec0ff */
[C---:B------:R-:W-:Y:S02]  /*424b0*/  LOP3.LUT P2, RZ, R246.reuse, 0x40, RZ, 0xc0, !PT ;  /* 0x00000040f6ff7812 */ /* 0x040fe4000784c0ff */
[C---:B------:R-:W-:Y:S02]  /*424c0*/  LOP3.LUT P3, RZ, R246.reuse, 0x20, RZ, 0xc0, !PT ;  /* 0x00000020f6ff7812 */ /* 0x040fe4000786c0ff */
[C---:B------:R-:W-:Y:S02]  /*424d0*/  LOP3.LUT P0, RZ, R246.reuse, 0x10, RZ, 0xc0, !PT ;  /* 0x00000010f6ff7812 */ /* 0x040fe4000780c0ff */
[----:B------:R-:W-:Y:S01]  /*424e0*/  LOP3.LUT P1, RZ, R246, 0x8, RZ, 0xc0, !PT ;  /* 0x00000008f6ff7812 */ /* 0x000fe2000782c0ff */
[----:B---3--:R0:W-:Y:S04]  /*424f0*/  @P6 STG.E.U8 desc[UR32][R178.64], R0 ;  /* 0x00000000b2006986 */ /* 0x0081e8000c101120 */
[----:B0-----:R-:W3:Y:S04]  /*42500*/  LDL.LU.64 R178, [R1+0xd68] ;  /* 0x000d680001b27983 */ /* 0x001ee80000300a00 */
[----:B------:R-:W3:Y:S01]  /*42510*/  LDL.LU.64 R162, [R1+0xd78] ;  /* 0x000d780001a27983 */ /* 0x000ee20000300a00 */
[----:B--2---:R-:W-:-:S02]  /*42520*/  LOP3.LUT P4, RZ, R245, 0x8000000, RZ, 0xc0, !PT ;  /* 0x08000000f5ff7812 */ /* 0x004fc4000788c0ff */
[----:B------:R-:W-:Y:S01]  /*42530*/  PRMT R0, R87, 0x7771, RZ ;  /* 0x0000777157007816 */ /* 0x000fe200000000ff */
[----:B------:R-:W2:Y:S10]  /*42540*/  LDL.LU.64 R160, [R1+0xd88] ;  /* 0x000d880001a07983 */ /* 0x000eb40000300a00 */
[----:B------:R-:W-:Y:S01]  /*42550*/  @P4 LOP3.LUT R8, R8, 0x20, RZ, 0xfc, !PT ;  /* 0x0000002008084812 */ /* 0x000fe200078efcff */
[----:B----4-:R0:W-:Y:S01]  /*42560*/  @P2 STG.E.U8 desc[UR32][R170.64], R0 ;  /* 0x00000000aa002986 */ /* 0x0101e2000c101120 */
[----:B------:R-:W-:-:S02]  /*42570*/  LOP3.LUT P4, RZ, R245, 0x10000000, RZ, 0xc0, !PT ;  /* 0x10000000f5ff7812 */ /* 0x000fc4000788c0ff */
[----:B------:R-:W-:Y:S01]  /*42580*/  LOP3.LUT R8, R8, 0xffffffbf, RZ, 0xc0, !PT ;  /* 0xffffffbf08087812 */ /* 0x000fe200078ec0ff */
[----:B------:R-:W4:Y:S04]  /*42590*/  LDL.LU.64 R166, [R1+0xd90] ;  /* 0x000d900001a67983 */ /* 0x000f280000300a00 */
[----:B------:R-:W4:Y:S01]  /*425a0*/  LDL.LU.64 R164, [R1+0xd98] ;  /* 0x000d980001a47983 */ /* 0x000f220000300a00 */
[----:B0-----:R-:W-:-:S03]  /*425b0*/  PRMT R0, R84, 0x7772, RZ ;  /* 0x0000777254007816 */ /* 0x001fc600000000ff */
[----:B------:R-:W4:Y:S02]  /*425c0*/  LDL.LU.64 R170, [R1+0xda0] ;  /* 0x000da00001aa7983 */ /* 0x000f240000300a00 */
        /* <DEDUP_REMOVED lines=15> */
[----:B------:R0:W-:Y:S01]  /*426c0*/  @P3 STG.E.U8 desc[UR32][R168.64], R0 ;  /* 0x00000000a8003986 */ /* 0x0001e2000c101120 */
[----:B------:R-:W-:-:S09]  /*426d0*/  PRMT R84, R84, 0x7773, RZ ;  /* 0x0000777354547816 */ /* 0x000fd200000000ff */
[----:B------:R-:W-:Y:S02]  /*426e0*/  @P4 LOP3.LUT R8, R8, 0x800, RZ, 0xfc, !PT ;  /* 0x0000080008084812 */ /* 0x000fe400078efcff */
[----:B------:R-:W-:Y:S02]  /*426f0*/  LOP3.LUT P4, RZ, R246, 0x4, RZ, 0xc0, !PT ;  /* 0x00000004f6ff7812 */ /* 0x000fe4000788c0ff */
[C---:B0-----:R-:W-:Y:S01]  /*42700*/  PRMT R0, R85.reuse, 0x7772, RZ ;  /* 0x0000777255007816 */ /* 0x041fe200000000ff */
[----:B------:R-:W4:Y:S01]  /*42710*/  LDL.LU.64 R168, [R1+0xda8] ;  /* 0x000da80001a87983 */ /* 0x000f220000300a00 */
[----:B------:R-:W-:-:S03]  /*42720*/  PRMT R85, R85, 0x7773, RZ ;  /* 0x0000777355557816 */ /* 0x000fc600000000ff */
[----:B------:R0:W-:Y:S04]  /*42730*/  @P0 STG.E.U8 desc[UR32][R174.64], R84 ;  /* 0x00000054ae000986 */ /* 0x0001e8000c101120 */
[----:B------:R1:W-:Y:S04]  /*42740*/  @P1 STG.E.U8 desc[UR32][R172.64], R0 ;  /* 0x00000000ac001986 */ /* 0x0003e8000c101120 */
[----:B------:R-:W-:Y:S01]  /*42750*/  @P4 STG.E.U8 desc[UR32][R176.64], R85 ;  /* 0x00000055b0004986 */ /* 0x000fe2000c101120 */
[----:B------:R-:W-:-:S03]  /*42760*/  LOP3.LUT P4, RZ, R8, 0x800, RZ, 0xc0, !PT ;  /* 0x0000080008ff7812 */ /* 0x000fc6000788c0ff */
[----:B0-----:R-:W4:Y:S01]  /*42770*/  LDL.LU.64 R174, [R1+0xdb0] ;  /* 0x000db00001ae7983 */ /* 0x001f220000300a00 */
[----:B-1----:R-:W-:-:S03]  /*42780*/  PRMT R0, R86, 0x7772, RZ ;  /* 0x0000777256007816 */ /* 0x002fc600000000ff */
[----:B------:R-:W4:Y:S06]  /*42790*/  LDL.LU.64 R172, [R1+0xdb8] ;  /* 0x000db80001ac7983 */ /* 0x000f2c0000300a00 */
[----:B------:R0:W-:Y:S01]  /*427a0*/  @P4 STG.E.U8 desc[UR32][R80.64], R0 ;  /* 0x0000000050004986 */ /* 0x0001e2000c101120 */
[----:B------:R-:W-:Y:S02]  /*427b0*/  LOP3.LUT P4, RZ, R8, 0x400, RZ, 0xc0, !PT ;  /* 0x0000040008ff7812 */ /* 0x000fe4000788c0ff */
[----:B------:R-:W-:Y:S01]  /*427c0*/  PRMT R86, R86, 0x7773, RZ ;  /* 0x0000777356567816 */ /* 0x000fe200000000ff */
[----:B0-----:R-:W2:Y:S01]  /*427d0*/  LDL.LU.64 R80, [R1+0x10a0] ;  /* 0x0010a00001507983 */ /* 0x001ea20000300a00 */
[----:B------:R-:W-:-:S02]  /*427e0*/  PRMT R0, R87, 0x7772, RZ ;  /* 0x0000777257007816 */ /* 0x000fc400000000ff */
[----:B------:R-:W-:Y:S01]  /*427f0*/  PRMT R87, R87, 0x7773, RZ ;  /* 0x0000777357577816 */ /* 0x000fe200000000ff */
[----:B------:R-:W4:Y:S06]  /*42800*/  LDL.LU.64 R176, [R1+0xdc0] ;  /* 0x000dc00001b07983 */ /* 0x000f2c0000300a00 */
[----:B---3--:R0:W-:Y:S01]  /*42810*/  @P4 STG.E.U8 desc[UR32][R178.64], R86 ;  /* 0x00000056b2004986 */ /* 0x0081e2000c101120 */
[----:B------:R-:W-:-:S03]  /*42820*/  LOP3.LUT P4, RZ, R8, 0x200, RZ, 0xc0, !PT ;  /* 0x0000020008ff7812 */ /* 0x000fc6000788c0ff */
[----:B0-----:R-:W3:Y:S10]  /*42830*/  LDL.LU.64 R178, [R1+0xdc8] ;  /* 0x000dc80001b27983 */ /* 0x001ef40000300a00 */
        /* <DEDUP_REMOVED lines=14> */
[----:B----4-:R0:W-:Y:S01]  /*42920*/  @P4 STG.E.U8 desc[UR32][R166.64], R0 ;  /* 0x00000000a6004986 */ /* 0x0101e2000c101120 */
[----:B------:R-:W-:Y:S02]  /*42930*/  LOP3.LUT P4, RZ, R8, 0x20, RZ, 0xc0, !PT ;  /* 0x0000002008ff7812 */ /* 0x000fe4000788c0ff */
[----:B0-----:R-:W-:-:S11]  /*42940*/  PRMT R0, R81, 0x7770, RZ ;  /* 0x0000777051007816 */ /* 0x001fd600000000ff */
[----:B------:R0:W-:Y:S02]  /*42950*/  @P4 STG.E.U8 desc[UR32][R164.64], R0 ;  /* 0x00000000a4004986 */ /* 0x0001e4000c101120 */
[----:B0-----:R-:W-:-:S05]  /*42960*/  PRMT R0, R81, 0x7771, RZ ;  /* 0x0000777151007816 */ /* 0x001fca00000000ff */
[----:B------:R3:W-:Y:S02]  /*42970*/  @P5 STG.E.U8 desc[UR32][R170.64], R0 ;  /* 0x00000000aa005986 */ /* 0x0007e4000c101120 */
[----:B---3--:R-:W-:-:S05]  /*42980*/  PRMT R0, R82, 0x7770, RZ ;  /* 0x0000777052007816 */ /* 0x008fca00000000ff */
[----:B------:R0:W-:Y:S02]  /*42990*/  @P6 STG.E.U8 desc[UR32][R168.64], R0 ;  /* 0x00000000a8006986 */ /* 0x0001e4000c101120 */
[----:B0-----:R-:W-:-:S05]  /*429a0*/  PRMT R0, R82, 0x7771, RZ ;  /* 0x0000777152007816 */ /* 0x001fca00000000ff */
[----:B------:R0:W-:Y:S02]  /*429b0*/  @P2 STG.E.U8 desc[UR32][R174.64], R0 ;  /* 0x00000000ae002986 */ /* 0x0001e4000c101120 */
[----:B0-----:R-:W-:-:S05]  /*429c0*/  PRMT R0, R83, 0x7770, RZ ;  /* 0x0000777053007816 */ /* 0x001fca00000000ff */
[----:B------:R0:W-:Y:S02]  /*429d0*/  @P3 STG.E.U8 desc[UR32][R172.64], R0 ;  /* 0x00000000ac003986 */ /* 0x0001e4000c101120 */
[----:B0-----:R-:W-:Y:S02]  /*429e0*/  PRMT R0, R83, 0x7771, RZ ;  /* 0x0000777153007816 */ /* 0x001fe400000000ff */
[----:B------:R-:W2:Y:S04]  /*429f0*/  LDL.LU.64 R172, [R1+0xdd0] ;  /* 0x000dd00001ac7983 */ /* 0x000ea80000300a00 */
[----:B------:R0:W-:Y:S04]  /*42a00*/  @P0 STG.E.U8 desc[UR32][R176.64], R0 ;  /* 0x00000000b0000986 */ /* 0x0001e8000c101120 */
[----:B0-----:R-:W3:Y:S04]  /*42a10*/  LDL.LU.64 R176, [R1+0xde0] ;  /* 0x000de00001b07983 */ /* 0x001ee80000300a00 */
[----:B------:R-:W4:Y:S04]  /*42a20*/  LDL.LU.64 R170, [R1+0xde8] ;  /* 0x000de80001aa7983 */ /* 0x000f280000300a00 */
[----:B------:R-:W4:Y:S01]  /*42a30*/  LDL.LU.64 R168, [R1+0xdf0] ;  /* 0x000df00001a87983 */ /* 0x000f220000300a00 */
[----:B------:R-:W-:-:S02]  /*42a40*/  LOP3.LUT P1, RZ, R245, 0x200000, RZ, 0xc0, !PT ;  /* 0x00200000f5ff7812 */ /* 0x000fc4000782c0ff */
[----:B------:R-:W-:-:S11]  /*42a50*/  PRMT R0, R80, 0x7772, RZ ;  /* 0x0000777250007816 */ /* 0x000fd600000000ff */
[----:B------:R0:W-:Y:S01]  /*42a60*/  @P1 STG.E.U8 desc[UR32][R178.64], R0 ;  /* 0x00000000b2001986 */ /* 0x0001e2000c101120 */
[C---:B------:R-:W-:Y:S02]  /*42a70*/  LOP3.LUT P1, RZ, R245.reuse, 0x2000, RZ, 0xc0, !PT ;  /* 0x00002000f5ff7812 */ /* 0x040fe4000782c0ff */
[----:B------:R-:W-:Y:S02]  /*42a80*/  LOP3.LUT R8, R8, 0xfffffffb, RZ, 0xc0, !PT ;  /* 0xfffffffb08087812 */ /* 0x000fe400078ec0ff */
[C---:B------:R-:W-:Y:S02]  /*42a90*/  LOP3.LUT P2, RZ, R245.reuse, 0x100000, RZ, 0xc0, !PT ;  /* 0x00100000f5ff7812 */ /* 0x040fe4000784c0ff */
[----:B------:R-:W-:Y:S01]  /*42aa0*/  LOP3.LUT P3, RZ, R245, 0x80000, RZ, 0xc0, !PT ;  /* 0x00080000f5ff7812 */ /* 0x000fe2000786c0ff */
[----:B0-----:R-:W4:Y:S06]  /*42ab0*/  LDL.LU.64 R178, [R1+0xe08] ;  /* 0x000e080001b27983 */ /* 0x001f2c0000300a00 */
[----:B------:R-:W-:-:S02]  /*42ac0*/  @P1 LOP3.LUT R8, R8, 0x4, RZ, 0xfc, !PT ;  /* 0x0000000408081812 */ /* 0x000fc400078efcff */
[C---:B------:R-:W-:Y:S01]  /*42ad0*/  LOP3.LUT P1, RZ, R245.reuse, 0x4000, RZ, 0xc0, !PT ;  /* 0x00004000f5ff7812 */ /* 0x040fe2000782c0ff */
[----:B------:R-:W4:Y:S01]  /*42ae0*/  LDL.LU.64 R174, [R1+0xe10] ;  /* 0x000e100001ae7983 */ /* 0x000f220000300a00 */
[----:B------:R-:W-:Y:S02]  /*42af0*/  LOP3.LUT R8, R8, 0xfffffff7, RZ, 0xc0, !PT ;  /* 0xfffffff708087812 */ /* 0x000fe400078ec0ff */
[----:B------:R-:W-:Y:S01]  /*42b00*/  LOP3.LUT P5, RZ, R245, 0x40000, RZ, 0xc0, !PT ;  /* 0x00040000f5ff7812 */ /* 0x000fe200078ac0ff */
[----:B------:R-:W4:Y:S08]  /*42b10*/  LDL.LU.64 R160, [R1+0xe20] ;  /* 0x000e200001a07983 */ /* 0x000f300000300a00 */
[----:B------:R-:W-:-:S02]  /*42b20*/  @P1 LOP3.LUT R8, R8, 0x8, RZ, 0xfc, !PT ;  /* 0x0000000808081812 */ /* 0x000fc400078efcff */
[C---:B------:R-:W-:Y:S02]  /*42b30*/  LOP3.LUT P1, RZ, R245.reuse, 0x8000, RZ, 0xc0, !PT ;  /* 0x00008000f5ff7812 */ /* 0x040fe4000782c0ff */
[----:B------:R-:W-:Y:S02]  /*42b40*/  LOP3.LUT R8, R8, 0xffffffef, RZ, 0xc0, !PT ;  /* 0xffffffef08087812 */ /* 0x000fe400078ec0ff */
[----:B------:R-:W-:Y:S02]  /*42b50*/  LOP3.LUT P4, RZ, R245, 0x20000, RZ, 0xc0, !PT ;  /* 0x00020000f5ff7812 */ /* 0x000fe4000788c0ff */
[----:B------:R-:W-:Y:S02]  /*42b60*/  PRMT R80, R80, 0x7773, RZ ;  /* 0x0000777350507816 */ /* 0x000fe400000000ff */
[----:B------:R-:W-:-:S05]  /*42b70*/  PRMT R0, R81, 0x7772, RZ ;  /* 0x0000777251007816 */ /* 0x000fca00000000ff */
[----:B------:R-:W-:Y:S02]  /*42b80*/  @P1 LOP3.LUT R8, R8, 0x10, RZ, 0xfc, !PT ;  /* 0x0000001008081812 */ /* 0x000fe400078efcff */
[----:B------:R-:W-:Y:S02]  /*42b90*/  LOP3.LUT P1, RZ, R245, 0x10000, RZ, 0xc0, !PT ;  /* 0x00010000f5ff7812 */ /* 0x000fe4000782c0ff */
[----:B------:R-:W-:Y:S01]  /*42ba0*/  PRMT R81, R81, 0x7773, RZ ;  /* 0x0000777351517816 */ /* 0x000fe200000000ff */
[----:B--2---:R0:W-:Y:S04]  /*42bb0*/  @P2 STG.E.U8 desc[UR32][R172.64], R80 ;  /* 0x00000050ac002986 */ /* 0x0041e8000c101120 */
[----:B0-----:R-:W2:Y:S04]  /*42bc0*/  LDL.LU.64 R172, [R1+0xe00] ;  /* 0x000e000001ac7983 */ /* 0x001ea80000300a00 */
[----:B---3--:R0:W-:Y:S04]  /*42bd0*/  @P3 STG.E.U8 desc[UR32][R176.64], R0 ;  /* 0x00000000b0003986 */ /* 0x0081e8000c101120 */
[----:B----4-:R-:W-:Y:S01]  /*42be0*/  @P5 STG.E.U8 desc[UR32][R170.64], R81 ;  /* 0x00000051aa005986 */ /* 0x010fe2000c101120 */
[----:B0-----:R-:W-:-:S03]  /*42bf0*/  PRMT R0, R82, 0x7772, RZ ;  /* 0x0000777252007816 */ /* 0x001fc600000000ff */
[----:B------:R-:W3:Y:S01]  /*42c00*/  LDL.LU.64 R176, [R1+0xdd8] ;  /* 0x000dd80001b07983 */ /* 0x000ee20000300a00 */
[----:B------:R-:W-:-:S03]  /*42c10*/  PRMT R82, R82, 0x7773, RZ ;  /* 0x0000777352527816 */ /* 0x000fc600000000ff */
[----:B------:R-:W-:Y:S04]  /*42c20*/  @P4 STG.E.U8 desc[UR32][R168.64], R0 ;  /* 0x00000000a8004986 */ /* 0x000fe8000c101120 */
[----:B------:R-:W4:Y:S04]  /*42c30*/  LDL.LU.64 R166, [R1+0xd70] ;  /* 0x000d700001a67983 */ /* 0x000f280000300a00 */
[----:B------:R-:W4:Y:S04]  /*42c40*/  LDL.LU.64 R164, [R1+0xd48] ;  /* 0x000d480001a47983 */ /* 0x000f280000300a00 */
[----:B------:R0:W-:Y:S04]  /*42c50*/  @P1 STG.E.U8 desc[UR32][R76.64], R82 ;  /* 0x000000524c001986 */ /* 0x0001e8000c101120 */
[----:B0-----:R-:W2:Y:S01]  /*42c60*/  LDL.LU.64 R76, [R1+0x1090] ;  /* 0x00109000014c7983 */ /* 0x001ea20000300a00 */
        /* <DEDUP_REMOVED lines=9> */
[----:B------:R-:W-:-:S04]  /*42d00*/  @P0 LOP3.LUT R8, R8, 0x2, RZ, 0xfc, !PT ;  /* 0x0000000208080812 */ /* 0x000fc800078efcff */
[----:B------:R-:W-:Y:S02]  /*42d10*/  LOP3.LUT P1, RZ, R8, 0x10, RZ, 0xc0, !PT ;  /* 0x0000001008ff7812 */ /* 0x000fe4000782c0ff */
[C---:B------:R-:W-:Y:S02]  /*42d20*/  PRMT R0, R83.reuse, 0x7772, RZ ;  /* 0x0000777253007816 */ /* 0x040fe400000000ff */
[----:B------:R-:W-:-:S09]  /*42d30*/  PRMT R83, R83, 0x7773, RZ ;  /* 0x0000777353537816 */ /* 0x000fd200000000ff */
[----:B------:R0:W-:Y:S01]  /*42d40*/  @P1 STG.E.U8 desc[UR32][R178.64], R0 ;  /* 0x00000000b2001986 */ /* 0x0001e2000c101120 */
[----:B------:R-:W-:-:S03]  /*42d50*/  LOP3.LUT P1, RZ, R8, 0x8, RZ, 0xc0, !PT ;  /* 0x0000000808ff7812 */ /* 0x000fc6000782c0ff */
[----:B0-----:R-:W4:Y:S10]  /*42d60*/  LDL.LU.64 R178, [R1+0xcc8] ;  /* 0x000cc80001b27983 */ /* 0x001f340000300a00 */
[----:B------:R0:W-:Y:S01]  /*42d70*/  @P1 STG.E.U8 desc[UR32][R174.64], R83 ;  /* 0x00000053ae001986 */ /* 0x0001e2000c101120 */
[----:B------:R-:W-:-:S03]  /*42d80*/  LOP3.LUT P1, RZ, R8, 0x4, RZ, 0xc0, !PT ;  /* 0x0000000408ff7812 */ /* 0x000fc6000782c0ff */
[----:B------:R-:W4:Y:S04]  /*42d90*/  LDL.LU.64 R168, [R1+0xca0] ;  /* 0x000ca00001a87983 */ /* 0x000f280000300a00 */
[----:B0-----:R-:W4:Y:S01]  /*42da0*/  LDL.LU.64 R174, [R1+0xc38] ;  /* 0x000c380001ae7983 */ /* 0x001f220000300a00 */
[----:B--2---:R-:W-:-:S05]  /*42db0*/  PRMT R0, R76, 0x7770, RZ ;  /* 0x000077704c007816 */ /* 0x004fca00000000ff */
[----:B------:R0:W-:Y:S04]  /*42dc0*/  @P1 STG.E.U8 desc[UR32][R78.64], R0 ;  /* 0x000000004e001986 */ /* 0x0001e8000c101120 */
[----:B0-----:R-:W2:Y:S01]  /*42dd0*/  LDL.LU.64 R78, [R1+0x1088] ;  /* 0x00108800014e7983 */ /* 0x001ea20000300a00 */
[C---:B------:R-:W-:Y:S02]  /*42de0*/  LOP3.LUT P6, RZ, R245.reuse, 0x1000, RZ, 0xc0, !PT ;  /* 0x00001000f5ff7812 */ /* 0x040fe400078cc0ff */
[----:B------:R-:W-:Y:S02]  /*42df0*/  LOP3.LUT P0, RZ, R245, 0x800, RZ, 0xc0, !PT ;  /* 0x00000800f5ff7812 */ /* 0x000fe4000780c0ff */
[----:B------:R-:W-:Y:S02]  /*42e00*/  PRMT R0, R76, 0x7771, RZ ;  /* 0x000077714c007816 */ /* 0x000fe400000000ff */
[----:B------:R-:W-:-:S07]  /*42e10*/  PRMT R2, R77, 0x7770, RZ ;  /* 0x000077704d027816 */ /* 0x000fce00000000ff */
[----:B------:R-:W-:Y:S04]  /*42e20*/  @P6 STG.E.U8 desc[UR32][R160.64], R0 ;  /* 0x00000000a0006986 */ /* 0x000fe8000c101120 */
[----:B------:R0:W-:Y:S01]  /*42e30*/  @P0 STG.E.U8 desc[UR32][R172.64], R2 ;  /* 0x00000002ac000986 */ /* 0x0001e2000c101120 */
[C---:B------:R-:W-:Y:S02]  /*42e40*/  LOP3.LUT P0, RZ, R8.reuse, 0x2, RZ, 0xc0, !PT ;  /* 0x0000000208ff7812 */ /* 0x040fe4000780c0ff */
[----:B------:R-:W-:Y:S02]  /*42e50*/  PRMT R5, R77, 0x7771, RZ ;  /* 0x000077714d057816 */ /* 0x000fe400000000ff */
[C---:B------:R-:W-:Y:S02]  /*42e60*/  LOP3.LUT P2, RZ, R245.reuse, 0x80, RZ, 0xc0, !PT ;  /* 0x00000080f5ff7812 */ /* 0x040fe4000784c0ff */
[----:B------:R-:W-:Y:S01]  /*42e70*/  LOP3.LUT P3, RZ, R245, 0x40, RZ, 0xc0, !PT ;  /* 0x00000040f5ff7812 */ /* 0x000fe2000786c0ff */
[----:B0-----:R-:W4:Y:S06]  /*42e80*/  LDL.LU.64 R172, [R1+0xc10] ;  /* 0x000c100001ac7983 */ /* 0x001f2c0000300a00 */
[----:B---3--:R0:W-:Y:S01]  /*42e90*/  @P0 STG.E.U8 desc[UR32][R176.64], R5 ;  /* 0x00000005b0000986 */ /* 0x0081e2000c101120 */
[----:B------:R-:W-:-:S03]  /*42ea0*/  LOP3.LUT P0, RZ, R8, 0x1, RZ, 0xc0, !PT ;  /* 0x0000000108ff7812 */ /* 0x000fc6000780c0ff */
[----:B0-----:R-:W3:Y:S01]  /*42eb0*/  LDL.LU.64 R176, [R1+0xbb8] ;  /* 0x000bb80001b07983 */ /* 0x001ee20000300a00 */
[----:B--2---:R-:W-:-:S09]  /*42ec0*/  PRMT R6, R78, 0x7770, RZ ;  /* 0x000077704e067816 */ /* 0x004fd200000000ff */
[----:B----4-:R-:W-:Y:S01]  /*42ed0*/  @P0 STG.E.U8 desc[UR32][R166.64], R6 ;  /* 0x00000006a6000986 */ /* 0x010fe2000c101120 */
[----:B------:R-:W-:Y:S02]  /*42ee0*/  LOP3.LUT P0, RZ, R3, 0x80000000, RZ, 0xc0, !PT ;  /* 0x8000000003ff7812 */ /* 0x000fe4000780c0ff */
[----:B------:R-:W-:Y:S02]  /*42ef0*/  PRMT R7, R78, 0x7771, RZ ;  /* 0x000077714e077816 */ /* 0x000fe400000000ff */
[C---:B------:R-:W-:Y:S02]  /*42f00*/  PRMT R8, R79.reuse, 0x7770, RZ ;  /* 0x000077704f087816 */ /* 0x040fe400000000ff */
[----:B------:R-:W-:-:S07]  /*42f10*/  PRMT R0, R79, 0x7771, RZ ;  /* 0x000077714f007816 */ /* 0x000fce00000000ff */
[----:B------:R-:W-:Y:S04]  /*42f20*/  @P0 STG.E.U8 desc[UR32][R164.64], R7 ;  /* 0x00000007a4000986 */ /* 0x000fe8000c101120 */
[----:B------:R-:W-:Y:S04]  /*42f30*/  @P2 STG.E.U8 desc[UR32][R170.64], R8 ;  /* 0x00000008aa002986 */ /* 0x000fe8000c101120 */
[----:B------:R0:W-:Y:S04]  /*42f40*/  @P3 STG.E.U8 desc[UR32][R178.64], R0 ;  /* 0x00000000b2003986 */ /* 0x0001e8000c101120 */
[----:B0-----:R-:W2:Y:S01]  /*42f50*/  LDL.LU.64 R178, [R1+0xb90] ;  /* 0x000b900001b27983 */ /* 0x001ea20000300a00 */
[----:B------:R-:W-:-:S02]  /*42f60*/  LOP3.LUT P5, RZ, R245, 0x20, RZ, 0xc0, !PT ;  /* 0x00000020f5ff7812 */ /* 0x000fc400078ac0ff */
[C---:B------:R-:W-:Y:S02]  /*42f70*/  LOP3.LUT P4, RZ, R245.reuse, 0x10, RZ, 0xc0, !PT ;  /* 0x00000010f5ff7812 */ /* 0x040fe4000788c0ff */
[C---:B------:R-:W-:Y:S02]  /*42f80*/  LOP3.LUT P1, RZ, R245.reuse, 0x8, RZ, 0xc0, !PT ;  /* 0x00000008f5ff7812 */ /* 0x040fe4000782c0ff */
[C---:B------:R-:W-:Y:S02]  /*42f90*/  LOP3.LUT P6, RZ, R245.reuse, 0x4, RZ, 0xc0, !PT ;  /* 0x00000004f5ff7812 */ /* 0x040fe400078cc0ff */
[C---:B------:R-:W-:Y:S02]  /*42fa0*/  LOP3.LUT P0, RZ, R245.reuse, 0x2, RZ, 0xc0, !PT ;  /* 0x00000002f5ff7812 */ /* 0x040fe4000780c0ff */
[----:B------:R-:W-:Y:S02]  /*42fb0*/  LOP3.LUT P2, RZ, R245, 0x1, RZ, 0xc0, !PT ;  /* 0x00000001f5ff7812 */ /* 0x000fe4000784c0ff */
[----:B------:R-:W-:-:S02]  /*42fc0*/  PRMT R2, R76, 0x7772, RZ ;  /* 0x000077724c027816 */ /* 0x000fc400000000ff */
[----:B------:R-:W-:Y:S02]  /*42fd0*/  PRMT R76, R76, 0x7773, RZ ;  /* 0x000077734c4c7816 */ /* 0x000fe400000000ff */
[C---:B------:R-:W-:Y:S02]  /*42fe0*/  PRMT R5, R77.reuse, 0x7772, RZ ;  /* 0x000077724d057816 */ /* 0x040fe400000000ff */
[----:B------:R-:W-:Y:S01]  /*42ff0*/  PRMT R77, R77, 0x7773, RZ ;  /* 0x000077734d4d7816 */ /* 0x000fe200000000ff */
[----:B------:R0:W-:Y:S01]  /*43000*/  @P5 STG.E.U8 desc[UR32][R168.64], R2 ;  /* 0x00000002a8005986 */ /* 0x0001e2000c101120 */
[C---:B------:R-:W-:Y:S02]  /*43010*/  PRMT R6, R78.reuse, 0x7772, RZ ;  /* 0x000077724e067816 */ /* 0x040fe400000000ff */
[----:B------:R-:W-:Y:S01]  /*43020*/  PRMT R78, R78, 0x7773, RZ ;  /* 0x000077734e4e7816 */ /* 0x000fe200000000ff */
[----:B------:R1:W-:Y:S04]  /*43030*/  @P4 STG.E.U8 desc[UR32][R174.64], R76 ;  /* 0x0000004cae004986 */ /* 0x0003e8000c101120 */
[----:B------:R4:W-:Y:S04]  /*43040*/  @P1 STG.E.U8 desc[UR32][R172.64], R5 ;  /* 0x00000005ac001986 */ /* 0x0009e8000c101120 */
[----:B0-----:R-:W2:Y:S04]  /*43050*/  LDL.LU.64 R168, [R1+0xb10] ;  /* 0x000b100001a87983 */ /* 0x001ea80000300a00 */
[----:B-1----:R-:W2:Y:S04]  /*43060*/  LDL.LU.64 R174, [R1+0x150] ;  /* 0x0001500001ae7983 */ /* 0x002ea80000300a00 */
[----:B---3--:R0:W-:Y:S04]  /*43070*/  @P6 STG.E.U8 desc[UR32][R176.64], R77 ;  /* 0x0000004db0006986 */ /* 0x0081e8000c101120 */
[----:B----4-:R-:W3:Y:S04]  /*43080*/  LDL.LU.64 R172, [R1+0x140] ;  /* 0x0001400001ac7983 */ /* 0x010ee80000300a00 */
[----:B0-----:R-:W4:Y:S04]  /*43090*/  LDL.LU.64 R176, [R1+0x138] ;  /* 0x0001380001b07983 */ /* 0x001f280000300a00 */
[----:B------:R-:W4:Y:S04]  /*430a0*/  LDL.LU.64 R162, [R1+0x130] ;  /* 0x0001300001a27983 */ /* 0x000f280000300a00 */
[----:B------:R-:W4:Y:S04]  /*430b0*/  LDL.LU.64 R160, [R1+0x128] ;  /* 0x0001280001a07983 */ /* 0x000f280000300a00 */
[----:B--2---:R-:W-:Y:S04]  /*430c0*/  @P0 STG.E.U8 desc[UR32][R178.64], R6 ;  /* 0x00000006b2000986 */ /* 0x004fe8000c101120 */
[----:B------:R0:W-:Y:S04]  /*430d0*/  @P2 STG.E.U8 desc[UR32][R72.64], R78 ;  /* 0x0000004e48002986 */ /* 0x0001e8000c101120 */
[----:B0-----:R-:W2:Y:S01]  /*430e0*/  LDL.LU.64 R72, [R1+0x1080] ;  /* 0x0010800001487983 */ /* 0x001ea20000300a00 */
[----:B------:R-:W-:-:S02]  /*430f0*/  LOP3.LUT P4, RZ, R244, 0x4000000, RZ, 0xc0, !PT ;  /* 0x04000000f4ff7812 */ /* 0x000fc4000788c0ff */
[C---:B------:R-:W-:Y:S01]  /*43100*/  LOP3.LUT P3, RZ, R244.reuse, 0x80000000, RZ, 0xc0, !PT ;  /* 0x80000000f4ff7812 */ /* 0x040fe2000786c0ff */
[----:B------:R-:W4:Y:S01]  /*43110*/  LDL.LU.64 R178, [R1+0x120] ;  /* 0x0001200001b27983 */ /* 0x000f220000300a00 */
[----:B------:R-:W-:Y:S02]  /*43120*/  P2R R9, PR, RZ, 0x10 ;  /* 0x00000010ff097803 */ /* 0x000fe40000000000 */
[C---:B------:R-:W-:Y:S01]  /*43130*/  LOP3.LUT P4, RZ, R244.reuse, 0x8000000, RZ, 0xc0, !PT ;  /* 0x08000000f4ff7812 */ /* 0x040fe2000788c0ff */
[----:B------:R-:W4:Y:S03]  /*43140*/  LDL.LU.64 R166, [R1+0x118] ;  /* 0x0001180001a67983 */ /* 0x000f260000300a00 */
[----:B------:R-:W-:Y:S01]  /*43150*/  P2R R8, PR, RZ, 0x10 ;  /* 0x00000010ff087803 */ /* 0x000fe20000000000 */
[----:B------:R-:W4:Y:S01]  /*43160*/  LDL.LU.64 R164, [R1+0x110] ;  /* 0x0001100001a47983 */ /* 0x000f220000300a00 */
[----:B------:R-:W-:-:S02]  /*43170*/  LOP3.LUT P4, RZ, R244, 0x10000000, RZ, 0xc0, !PT ;  /* 0x10000000f4ff7812 */ /* 0x000fc4000788c0ff */
[C---:B------:R-:W-:Y:S01]  /*43180*/  LOP3.LUT P5, RZ, R244.reuse, 0x40000000, RZ, 0xc0, !PT ;  /* 0x40000000f4ff7812 */ /* 0x040fe200078ac0ff */
[----:B------:R-:W4:Y:S01]  /*43190*/  LDL.LU.64 R170, [R1+0x108] ;  /* 0x0001080001aa7983 */ /* 0x000f220000300a00 */
[----:B------:R-:W-:Y:S02]  /*431a0*/  P2R R7, PR, RZ, 0x10 ;  /* 0x00000010ff077803 */ /* 0x000fe40000000000 */
[----:B------:R-:W-:Y:S02]  /*431b0*/  LOP3.LUT P4, RZ, R244, 0x20000000, RZ, 0xc0, !PT ;  /* 0x20000000f4ff7812 */ /* 0x000fe4000788c0ff */
[C---:B------:R-:W-:Y:S02]  /*431c0*/  PRMT R0, R79.reuse, 0x7772, RZ ;  /* 0x000077724f007816 */ /* 0x040fe400000000ff */
[----:B------:R-:W-:-:S03]  /*431d0*/  PRMT R79, R79, 0x7773, RZ ;  /* 0x000077734f4f7816 */ /* 0x000fc600000000ff */
[----:B------:R-:W-:Y:S04]  /*431e0*/  @P3 STG.E.U8 desc[UR32][R168.64], R0 ;  /* 0x00000000a8003986 */ /* 0x000fe8000c101120 */
[----:B------:R-:W-:Y:S01]  /*431f0*/  @P5 STG.E.U8 desc[UR32][R174.64], R79 ;  /* 0x0000004fae005986 */ /* 0x000fe2000c101120 */
[----:B--2---:R-:W-:-:S05]  /*43200*/  PRMT R2, R72, 0x7770, RZ ;  /* 0x0000777048027816 */ /* 0x004fca00000000ff */
[----:B------:R0:W-:Y:S04]  /*43210*/  @P4 STG.E.U8 desc[UR32][R74.64], R2 ;  /* 0x000000024a004986 */ /* 0x0001e8000c101120 */
[----:B0-----:R-:W2:Y:S01]  /*43220*/  LDL.LU.64 R74, [R1+0x1078] ;  /* 0x00107800014a7983 */ /* 0x001ea20000300a00 */
[----:B------:R-:W-:Y:S02]  /*43230*/  ISETP.NE.AND P4, PT, R7, RZ, PT ;  /* 0x000000ff0700720c */ /* 0x000fe40003f85270 */
[----:B------:R-:W-:Y:S01]  /*43240*/  PRMT R5, R72, 0x7771, RZ ;  /* 0x0000777148057816 */ /* 0x000fe200000000ff */
[----:B------:R-:W2:Y:S01]  /*43250*/  LDL.LU.64 R168, [R1+0x100] ;  /* 0x0001000001a87983 */ /* 0x000ea20000300a00 */
[----:B------:R-:W-:Y:S02]  /*43260*/  LOP3.LUT P6, RZ, R244, 0x200000, RZ, 0xc0, !PT ;  /* 0x00200000f4ff7812 */ /* 0x000fe400078cc0ff */
[----:B------:R-:W-:Y:S01]  /*43270*/  PRMT R6, R73, 0x7770, RZ ;  /* 0x0000777049067816 */ /* 0x000fe200000000ff */
[----:B------:R-:W2:Y:S06]  /*43280*/  LDL.LU.64 R174, [R1+0xf8] ;  /* 0x0000f80001ae7983 */ /* 0x000eac0000300a00 */
[----:B---3--:R0:W-:Y:S01]  /*43290*/  @P4 STG.E.U8 desc[UR32][R172.64], R5 ;  /* 0x00000005ac004986 */ /* 0x0081e2000c101120 */
[----:B------:R-:W-:-:S02]  /*432a0*/  ISETP.NE.AND P4, PT, R8, RZ, PT ;  /* 0x000000ff0800720c */ /* 0x000fc40003f85270 */
[----:B------:R-:W-:Y:S02]  /*432b0*/  P2R R80, PR, RZ, 0x40 ;  /* 0x00000040ff507803 */ /* 0x000fe40000000000 */
[----:B------:R-:W-:-:S04]  /*432c0*/  LOP3.LUT P6, RZ, R244, 0x400000, RZ, 0xc0, !PT ;  /* 0x00400000f4ff7812 */ /* 0x000fc800078cc0ff */
[----:B------:R-:W-:Y:S02]  /*432d0*/  P2R R77, PR, RZ, 0x40 ;  /* 0x00000040ff4d7803 */ /* 0x000fe40000000000 */
[C---:B------:R-:W-:Y:S01]  /*432e0*/  LOP3.LUT P6, RZ, R244.reuse, 0x800000, RZ, 0xc0, !PT ;  /* 0x00800000f4ff7812 */ /* 0x040fe200078cc0ff */
[----:B0-----:R-:W3:Y:S01]  /*432f0*/  LDL.LU.64 R172, [R1+0xf0] ;  /* 0x0000f00001ac7983 */ /* 0x001ee20000300a00 */
[----:B------:R-:W-:-:S03]  /*43300*/  LOP3.LUT P1, RZ, R244, 0x2000000, RZ, 0xc0, !PT ;  /* 0x02000000f4ff7812 */ /* 0x000fc6000782c0ff */
[----:B----4-:R0:W-:Y:S01]  /*43310*/  @P4 STG.E.U8 desc[UR32][R176.64], R6 ;  /* 0x00000006b0004986 */ /* 0x0101e2000c101120 */
[----:B------:R-:W-:Y:S02]  /*43320*/  ISETP.NE.AND P4, PT, R9, RZ, PT ;  /* 0x000000ff0900720c */ /* 0x000fe40003f85270 */
[----:B------:R-:W-:Y:S02]  /*43330*/  P2R R76, PR, RZ, 0x40 ;  /* 0x00000040ff4c7803 */ /* 0x000fe40000000000 */
[----:B------:R-:W-:Y:S02]  /*43340*/  LOP3.LUT P6, RZ, R244, 0x1000000, RZ, 0xc0, !PT ;  /* 0x01000000f4ff7812 */ /* 0x000fe400078cc0ff */
[----:B------:R-:W-:Y:S01]  /*43350*/  PRMT R7, R73, 0x7771, RZ ;  /* 0x0000777149077816 */ /* 0x000fe200000000ff */
[----:B0-----:R-:W4:Y:S06]  /*43360*/  LDL.LU.64 R176, [R1+0xe8] ;  /* 0x0000e80001b07983 */ /* 0x001f2c0000300a00 */
[----:B------:R-:W-:Y:S01]  /*43370*/  @P4 STG.E.U8 desc[UR32][R162.64], R7 ;  /* 0x00000007a2004986 */ /* 0x000fe2000c101120 */
[----:B--2---:R-:W-:-:S02]  /*43380*/  PRMT R0, R74, 0x7770, RZ ;  /* 0x000077704a007816 */ /* 0x004fc400000000ff */
[----:B------:R-:W-:-:S03]  /*43390*/  PRMT R8, R74, 0x7771, RZ ;  /* 0x000077714a087816 */ /* 0x000fc600000000ff */
[----:B------:R-:W-:Y:S04]  /*433a0*/  @P1 STG.E.U8 desc[UR32][R160.64], R0 ;  /* 0x00000000a0001986 */ /* 0x000fe8000c101120 */
[----:B------:R0:W-:Y:S04]  /*433b0*/  @P6 STG.E.U8 desc[UR32][R178.64], R8 ;  /* 0x00000008b2006986 */ /* 0x0001e8000c101120 */
[----:B0-----:R-:W2:Y:S01]  /*433c0*/  LDL.LU.64 R178, [R1+0xe0] ;  /* 0x0000e00001b27983 */ /* 0x001ea20000300a00 */
[----:B------:R-:W-:Y:S02]  /*433d0*/  ISETP.NE.AND P6, PT, R76, RZ, PT ;  /* 0x000000ff4c00720c */ /* 0x000fe40003fc5270 */
[----:B------:R-:W-:-:S02]  /*433e0*/  PRMT R2, R75, 0x7770, RZ ;  /* 0x000077704b027816 */ /* 0x000fc400000000ff */
[----:B------:R-:W-:-:S09]  /*433f0*/  PRMT R5, R75, 0x7771, RZ ;  /* 0x000077714b057816 */ /* 0x000fd200000000ff */
[----:B------:R0:W-:Y:S01]  /*43400*/  @P6 STG.E.U8 desc[UR32][R166.64], R2 ;  /* 0x00000002a6006986 */ /* 0x0001e2000c101120 */
[----:B------:R-:W-:Y:S02]  /*43410*/  ISETP.NE.AND P6, PT, R77, RZ, PT ;  /* 0x000000ff4d00720c */ /* 0x000fe40003fc5270 */
[C---:B------:R-:W-:Y:S02]  /*43420*/  LOP3.LUT P0, RZ, R244.reuse, 0x100000, RZ, 0xc0, !PT ;  /* 0x00100000f4ff7812 */ /* 0x040fe4000780c0ff */
[C---:B------:R-:W-:Y:S02]  /*43430*/  LOP3.LUT P2, RZ, R244.reuse, 0x80000, RZ, 0xc0, !PT ;  /* 0x00080000f4ff7812 */ /* 0x040fe4000784c0ff */
[C---:B------:R-:W-:Y:S02]  /*43440*/  LOP3.LUT P3, RZ, R244.reuse, 0x40000, RZ, 0xc0, !PT ;  /* 0x00040000f4ff7812 */ /* 0x040fe4000786c0ff */
[----:B------:R-:W-:-:S05]  /*43450*/  LOP3.LUT P5, RZ, R244, 0x20000, RZ, 0xc0, !PT ;  /* 0x00020000f4ff7812 */ /* 0x000fca00078ac0ff */
[----:B------:R1:W-:Y:S01]  /*43460*/  @P6 STG.E.U8 desc[UR32][R164.64], R5 ;  /* 0x00000005a4006986 */ /* 0x0003e2000c101120 */
[----:B------:R-:W-:Y:S02]  /*43470*/  ISETP.NE.AND P6, PT, R80, RZ, PT ;  /* 0x000000ff5000720c */ /* 0x000fe40003fc5270 */
[C---:B------:R-:W-:Y:S02]  /*43480*/  LOP3.LUT P4, RZ, R244.reuse, 0x10000, RZ, 0xc0, !PT ;  /* 0x00010000f4ff7812 */ /* 0x040fe4000788c0ff */
[----:B------:R-:W-:Y:S02]  /*43490*/  LOP3.LUT P1, RZ, R244, 0x8000, RZ, 0xc0, !PT ;  /* 0x00008000f4ff7812 */ /* 0x000fe4000782c0ff */
[C---:B------:R-:W-:Y:S02]  /*434a0*/  PRMT R6, R72.reuse, 0x7772, RZ ;  /* 0x0000777248067816 */ /* 0x040fe400000000ff */
[----:B------:R-:W-:Y:S02]  /*434b0*/  PRMT R72, R72, 0x7773, RZ ;  /* 0x0000777348487816 */ /* 0x000fe400000000ff */
[----:B------:R-:W-:-:S02]  /*434c0*/  PRMT R0, R73, 0x7772, RZ ;  /* 0x0000777249007816 */ /* 0x000fc400000000ff */
[----:B------:R-:W-:Y:S01]  /*434d0*/  PRMT R73, R73, 0x7773, RZ ;  /* 0x0000777349497816 */ /* 0x000fe200000000ff */
[----:B------:R-:W-:Y:S01]  /*434e0*/  @P6 STG.E.U8 desc[UR32][R170.64], R6 ;  /* 0x00000006aa006986 */ /* 0x000fe2000c101120 */
[C---:B0-----:R-:W-:Y:S02]  /*434f0*/  PRMT R2, R74.reuse, 0x7772, RZ ;  /* 0x000077724a027816 */ /* 0x041fe400000000ff */
[----:B------:R-:W-:Y:S01]  /*43500*/  PRMT R74, R74, 0x7773, RZ ;  /* 0x000077734a4a7816 */ /* 0x000fe200000000ff */
[----:B------:R-:W-:Y:S01]  /*43510*/  @P0 STG.E.U8 desc[UR32][R168.64], R72 ;  /* 0x00000048a8000986 */ /* 0x000fe2000c101120 */
[----:B-1----:R-:W-:-:S03]  /*43520*/  PRMT R5, R75, 0x7772, RZ ;  /* 0x000077724b057816 */ /* 0x002fc600000000ff */
[----:B------:R-:W-:Y:S04]  /*43530*/  @P2 STG.E.U8 desc[UR32][R174.64], R0 ;  /* 0x00000000ae002986 */ /* 0x000fe8000c101120 */
[----:B---3--:R0:W-:Y:S04]  /*43540*/  @P3 STG.E.U8 desc[UR32][R172.64], R73 ;  /* 0x00000049ac003986 */ /* 0x0081e8000c101120 */
[----:B----4-:R1:W-:Y:S04]  /*43550*/  @P5 STG.E.U8 desc[UR32][R176.64], R2 ;  /* 0x00000002b0005986 */ /* 0x0103e8000c101120 */
[----:B0-----:R-:W3:Y:S04]  /*43560*/  LDL.LU.64 R172, [R1+0xc8] ;  /* 0x0000c80001ac7983 */ /* 0x001ee80000300a00 */
[----:B-1----:R-:W4:Y:S04]  /*43570*/  LDL.LU.64 R176, [R1+0xb8] ;  /* 0x0000b80001b07983 */ /* 0x002f280000300a00 */
[----:B--2---:R0:W-:Y:S04]  /*43580*/  @P4 STG.E.U8 desc[UR32][R178.64], R74 ;  /* 0x0000004ab2004986 */ /* 0x0041e8000c101120 */
[----:B------:R1:W-:Y:S04]  /*43590*/  @P1 STG.E.U8 desc[UR32][R68.64], R5 ;  /* 0x0000000544001986 */ /* 0x0003e8000c101120 */
[----:B0-----:R-:W2:Y:S04]  /*435a0*/  LDL.LU.64 R178, [R1+0xb0] ;  /* 0x0000b00001b27983 */ /* 0x001ea80000300a00 */
[----:B-1----:R-:W3:Y:S01]  /*435b0*/  LDL.LU.64 R68, [R1+0x1070] ;  /* 0x0010700001447983 */ /* 0x002ee20000300a00 */
[----:B------:R-:W-:-:S02]  /*435c0*/  LOP3.LUT P6, RZ, R244, 0x4000, RZ, 0xc0, !PT ;  /* 0x00004000f4ff7812 */ /* 0x000fc400078cc0ff */
[C---:B------:R-:W-:Y:S01]  /*435d0*/  LOP3.LUT P0, RZ, R244.reuse, 0x2000, RZ, 0xc0, !PT ;  /* 0x00002000f4ff7812 */ /* 0x040fe2000780c0ff */
[----:B------:R-:W2:Y:S01]  /*435e0*/  LDL.LU.64 R162, [R1+0xa8] ;  /* 0x0000a80001a27983 */ /* 0x000ea20000300a00 */
[C---:B------:R-:W-:Y:S02]  /*435f0*/  LOP3.LUT P2, RZ, R244.reuse, 0x1000, RZ, 0xc0, !PT ;  /* 0x00001000f4ff7812 */ /* 0x040fe4000784c0ff */
[----:B------:R-:W-:Y:S01]  /*43600*/  PRMT R75, R75, 0x7773, RZ ;  /* 0x000077734b4b7816 */ /* 0x000fe200000000ff */
[----:B------:R-:W2:Y:S04]  /*43610*/  LDL.LU.64 R160, [R1+0xa0] ;  /* 0x0000a00001a07983 */ /* 0x000ea80000300a00 */
[----:B------:R-:W2:Y:S04]  /*43620*/  LDL.LU.64 R170, [R1+0x98] ;  /* 0x0000980001aa7983 */ /* 0x000ea80000300a00 */
[----:B------:R0:W-:Y:S04]  /*43630*/  @P6 STG.E.U8 desc[UR32][R242.64], R75 ;  /* 0x0000004bf2006986 */ /* 0x0001e8000c101120 */
[----:B0-----:R-:W2:Y:S04]  /*43640*/  LDL.LU.64 R242, [R1+0x1068] ;  /* 0x0010680001f27983 */ /* 0x001ea80000300a00 */
[----:B------:R-:W2:Y:S04]  /*43650*/  LDL.LU.64 R166, [R1+0x90] ;  /* 0x0000900001a67983 */ /* 0x000ea80000300a00 */
[----:B------:R-:W2:Y:S04]  /*43660*/  LDL.LU.64 R164, [R1+0x88] ;  /* 0x0000880001a47983 */ /* 0x000ea80000300a00 */
[----:B------:R-:W2:Y:S01]  /*43670*/  LDL.LU.64 R168, [R1+0x80] ;  /* 0x0000800001a87983 */ /* 0x000ea20000300a00 */
[----:B------:R-:W-:-:S04]  /*43680*/  LOP3.LUT P5, RZ, R244, 0x80, RZ, 0xc0, !PT ;  /* 0x00000080f4ff7812 */ /* 0x000fc800078ac0ff */
[----:B------:R-:W-:Y:S02]  /*43690*/  P2R R72, PR, RZ, 0x20 ;  /* 0x00000020ff487803 */ /* 0x000fe40000000000 */
[----:B------:R-:W-:-:S04]  /*436a0*/  LOP3.LUT P5, RZ, R244, 0x100, RZ, 0xc0, !PT ;  /* 0x00000100f4ff7812 */ /* 0x000fc800078ac0ff */
[----:B------:R-:W-:Y:S02]  /*436b0*/  P2R R9, PR, RZ, 0x20 ;  /* 0x00000020ff097803 */ /* 0x000fe40000000000 */
[C---:B------:R-:W-:Y:S02]  /*436c0*/  LOP3.LUT P5, RZ, R244.reuse, 0x200, RZ, 0xc0, !PT ;  /* 0x00000200f4ff7812 */ /* 0x040fe400078ac0ff */
[C---:B------:R-:W-:Y:S02]  /*436d0*/  LOP3.LUT P3, RZ, R244.reuse, 0x800, RZ, 0xc0, !PT ;  /* 0x00000800f4ff7812 */ /* 0x040fe4000786c0ff */
[----:B------:R-:W-:Y:S02]  /*436e0*/  P2R R8, PR, RZ, 0x20 ;  /* 0x00000020ff087803 */ /* 0x000fe40000000000 */
[----:B------:R-:W-:Y:S02]  /*436f0*/  LOP3.LUT P5, RZ, R244, 0x400, RZ, 0xc0, !PT ;  /* 0x00000400f4ff7812 */ /* 0x000fe400078ac0ff */
[----:B---3--:R-:W-:-:S02]  /*43700*/  PRMT R0, R68, 0x7770, RZ ;  /* 0x0000777044007816 */ /* 0x008fc400000000ff */
[----:B------:R-:W-:-:S03]  /*43710*/  PRMT R6, R68, 0x7771, RZ ;  /* 0x0000777144067816 */ /* 0x000fc600000000ff */
[----:B------:R-:W-:Y:S04]  /*43720*/  @P0 STG.E.U8 desc[UR32][R172.64], R0 ;  /* 0x00000000ac000986 */ /* 0x000fe8000c101120 */
[----:B------:R0:W-:Y:S04]  /*43730*/  @P2 STG.E.U8 desc[UR32][R70.64], R6 ;  /* 0x0000000646002986 */ /* 0x0001e8000c101120 */
[----:B0-----:R-:W3:Y:S04]  /*43740*/  LDL.LU.64 R70, [R1+0x1060] ;  /* 0x0010600001467983 */ /* 0x001ee80000300a00 */
[----:B------:R-:W3:Y:S01]  /*43750*/  LDL.LU.64 R174, [R1+0x78] ;  /* 0x0000780001ae7983 */ /* 0x000ee20000300a00 */
[----:B------:R-:W-:-:S02]  /*43760*/  PRMT R2, R69, 0x7770, RZ ;  /* 0x0000777045027816 */ /* 0x000fc400000000ff */
[----:B------:R-:W-:Y:S01]  /*43770*/  PRMT R7, R69, 0x7771, RZ ;  /* 0x0000777145077816 */ /* 0x000fe200000000ff */
[----:B------:R-:W3:Y:S04]  /*43780*/  LDL.LU.64 R172, [R1+0x70] ;  /* 0x0000700001ac7983 */ /* 0x000ee80000300a00 */
[----:B----4-:R0:W-:Y:S04]  /*43790*/  @P3 STG.E.U8 desc[UR32][R176.64], R2 ;  /* 0x00000002b0003986 */ /* 0x0101e8000c101120 */
[----:B--2---:R1:W-:Y:S04]  /*437a0*/  @P5 STG.E.U8 desc[UR32][R178.64], R7 ;  /* 0x00000007b2005986 */ /* 0x0043e8000c101120 */
[----:B0-----:R-:W2:Y:S04]  /*437b0*/  LDL.LU.64 R176, [R1+0x68] ;  /* 0x0000680001b07983 */ /* 0x001ea80000300a00 */
[----:B-1----:R-:W4:Y:S01]  /*437c0*/  LDL.LU.64 R178, [R1+0x60] ;  /* 0x0000600001b27983 */ /* 0x002f220000300a00 */
[----:B------:R-:W-:-:S02]  /*437d0*/  ISETP.NE.AND P5, PT, R8, RZ, PT ;  /* 0x000000ff0800720c */ /* 0x000fc40003fa5270 */
        /* <DEDUP_REMOVED lines=8> */
[----:B------:R-:W-:-:S02]  /*43860*/  PRMT R2, R68, 0x7772, RZ ;  /* 0x0000777244027816 */ /* 0x000fc400000000ff */
[----:B------:R-:W-:Y:S02]  /*43870*/  PRMT R68, R68, 0x7773, RZ ;  /* 0x0000777344447816 */ /* 0x000fe400000000ff */
[C---:B------:R-:W-:Y:S02]  /*43880*/  LOP3.LUT P6, RZ, R244.reuse, 0x2, RZ, 0xc0, !PT ;  /* 0x00000002f4ff7812 */ /* 0x040fe400078cc0ff */
[----:B------:R-:W-:Y:S02]  /*43890*/  LOP3.LUT P0, RZ, R244, 0x1, RZ, 0xc0, !PT ;  /* 0x00000001f4ff7812 */ /* 0x000fe4000780c0ff */
[----:B------:R-:W-:Y:S02]  /*438a0*/  LOP3.LUT P2, RZ, R243, 0x80000000, RZ, 0xc0, !PT ;  /* 0x80000000f3ff7812 */ /* 0x000fe4000784c0ff */
[----:B---3--:R-:W-:-:S05]  /*438b0*/  PRMT R5, R70, 0x7770, RZ ;  /* 0x0000777046057816 */ /* 0x008fca00000000ff */
[----:B------:R0:W-:Y:S01]  /*438c0*/  @P5 STG.E.U8 desc[UR32][R162.64], R5 ;  /* 0x00000005a2005986 */ /* 0x0001e2000c101120 */
[----:B------:R-:W-:Y:S02]  /*438d0*/  ISETP.NE.AND P5, PT, R9, RZ, PT ;  /* 0x000000ff0900720c */ /* 0x000fe40003fa5270 */
[----:B------:R-:W-:Y:S02]  /*438e0*/  PRMT R8, R70, 0x7771, RZ ;  /* 0x0000777146087816 */ /* 0x000fe400000000ff */
[----:B------:R-:W-:-:S09]  /*438f0*/  PRMT R0, R71, 0x7770, RZ ;  /* 0x0000777047007816 */ /* 0x000fd200000000ff */
[----:B------:R-:W-:Y:S01]  /*43900*/  @P5 STG.E.U8 desc[UR32][R160.64], R8 ;  /* 0x00000008a0005986 */ /* 0x000fe2000c101120 */
[----:B------:R-:W-:Y:S02]  /*43910*/  ISETP.NE.AND P5, PT, R72, RZ, PT ;  /* 0x000000ff4800720c */ /* 0x000fe40003fa5270 */
[----:B------:R-:W-:-:S11]  /*43920*/  PRMT R6, R71, 0x7771, RZ ;  /* 0x0000777147067816 */ /* 0x000fd600000000ff */
[----:B------:R1:W-:Y:S04]  /*43930*/  @P5 STG.E.U8 desc[UR32][R170.64], R0 ;  /* 0x00000000aa005986 */ /* 0x0003e8000c101120 */
[----:B------:R-:W-:Y:S04]  /*43940*/  @P4 STG.E.U8 desc[UR32][R166.64], R6 ;  /* 0x00000006a6004986 */ /* 0x000fe8000c101120 */
[----:B------:R3:W-:Y:S01]  /*43950*/  @P1 STG.E.U8 desc[UR32][R164.64], R2 ;  /* 0x00000002a4001986 */ /* 0x0007e2000c101120 */
[----:B------:R-:W-:Y:S02]  /*43960*/  ISETP.NE.AND P1, PT, R73, RZ, PT ;  /* 0x000000ff4900720c */ /* 0x000fe40003f25270 */
[----:B0-----:R-:W-:Y:S01]  /*43970*/  PRMT R5, R69, 0x7772, RZ ;  /* 0x0000777245057816 */ /* 0x001fe200000000ff */
[----:B-1----:R-:W4:Y:S10]  /*43980*/  LDL.LU.64 R170, [R1+0x50] ;  /* 0x0000500001aa7983 */ /* 0x002f340000300a00 */
[----:B------:R0:W-:Y:S01]  /*43990*/  @P1 STG.E.U8 desc[UR32][R168.64], R68 ;  /* 0x00000044a8001986 */ /* 0x0001e2000c101120 */
[----:B------:R-:W-:-:S02]  /*439a0*/  ISETP.NE.AND P1, PT, R74, RZ, PT ;  /* 0x000000ff4a00720c */ /* 0x000fc40003f25270 */
[----:B------:R-:W-:Y:S02]  /*439b0*/  PRMT R69, R69, 0x7773, RZ ;  /* 0x0000777345457816 */ /* 0x000fe400000000ff */
[----:B------:R-:W-:Y:S02]  /*439c0*/  PRMT R0, R70, 0x7772, RZ ;  /* 0x0000777246007816 */ /* 0x000fe400000000ff */
[----:B---3--:R-:W-:Y:S01]  /*439d0*/  PRMT R2, R71, 0x7772, RZ ;  /* 0x0000777247027816 */ /* 0x008fe200000000ff */
[----:B0-----:R-:W3:Y:S06]  /*439e0*/  LDL.LU.64 R168, [R1+0x48] ;  /* 0x0000480001a87983 */ /* 0x001eec0000300a00 */
[----:B------:R0:W-:Y:S01]  /*439f0*/  @P1 STG.E.U8 desc[UR32][R174.64], R5 ;  /* 0x00000005ae001986 */ /* 0x0001e2000c101120 */
[----:B------:R-:W-:-:S02]  /*43a00*/  ISETP.NE.AND P1, PT, R76, RZ, PT ;  /* 0x000000ff4c00720c */ /* 0x000fc40003f25270 */
[----:B------:R-:W-:Y:S01]  /*43a10*/  PRMT R70, R70, 0x7773, RZ ;  /* 0x0000777346467816 */ /* 0x000fe200000000ff */
[----:B0-----:R-:W3:Y:S10]  /*43a20*/  LDL.LU.64 R174, [R1+0x38] ;  /* 0x0000380001ae7983 */ /* 0x001ef40000300a00 */
[----:B------:R0:W-:Y:S04]  /*43a30*/  @P1 STG.E.U8 desc[UR32][R172.64], R69 ;  /* 0x00000045ac001986 */ /* 0x0001e8000c101120 */
[----:B--2---:R-:W-:Y:S04]  /*43a40*/  @P6 STG.E.U8 desc[UR32][R176.64], R0 ;  /* 0x00000000b0006986 */ /* 0x004fe8000c101120 */
[----:B----4-:R-:W-:Y:S04]  /*43a50*/  @P0 STG.E.U8 desc[UR32][R178.64], R70 ;  /* 0x00000046b2000986 */ /* 0x010fe8000c101120 */
[----:B0-----:R-:W2:Y:S04]  /*43a60*/  LDL.LU.64 R172, [R1+0x30] ;  /* 0x0000300001ac7983 */ /* 0x001ea80000300a00 */
[----:B------:R0:W-:Y:S04]  /*43a70*/  @P2 STG.E.U8 desc[UR32][R64.64], R2 ;  /* 0x0000000240002986 */ /* 0x0001e8000c101120 */
[----:B0-----:R-:W4:Y:S01]  /*43a80*/  LDL.LU.64 R64, [R1+0x1058] ;  /* 0x0010580001407983 */ /* 0x001f220000300a00 */
[----:B------:R-:W-:-:S02]  /*43a90*/  LOP3.LUT P3, RZ, R243, 0x40000000, RZ, 0xc0, !PT ;  /* 0x40000000f3ff7812 */ /* 0x000fc4000786c0ff */
[C---:B------:R-:W-:Y:S01]  /*43aa0*/  LOP3.LUT P5, RZ, R243.reuse, 0x20000000, RZ, 0xc0, !PT ;  /* 0x20000000f3ff7812 */ /* 0x040fe200078ac0ff */
[----:B------:R-:W2:Y:S01]  /*43ab0*/  LDL.LU.64 R176, [R1+0x28] ;  /* 0x0000280001b07983 */ /* 0x000ea20000300a00 */
[----:B------:R-:W-:Y:S02]  /*43ac0*/  LOP3.LUT P4, RZ, R243, 0x10000000, RZ, 0xc0, !PT ;  /* 0x10000000f3ff7812 */ /* 0x000fe4000788c0ff */
[----:B------:R-:W-:Y:S01]  /*43ad0*/  PRMT R71, R71, 0x7773, RZ ;  /* 0x0000777347477816 */ /* 0x000fe200000000ff */
[----:B------:R-:W2:Y:S06]  /*43ae0*/  LDL.LU.64 R178, [R1+0x20] ;  /* 0x0000200001b27983 */ /* 0x000eac0000300a00 */
[----:B------:R-:W-:Y:S01]  /*43af0*/  @P3 STG.E.U8 desc[UR32][R170.64], R71 ;  /* 0x00000047aa003986 */ /* 0x000fe2000c101120 */
[----:B----4-:R-:W-:-:S02]  /*43b00*/  PRMT R5, R64, 0x7770, RZ ;  /* 0x0000777040057816 */ /* 0x010fc400000000ff */
[----:B------:R-:W-:-:S03]  /*43b10*/  PRMT R6, R64, 0x7771, RZ ;  /* 0x0000777140067816 */ /* 0x000fc600000000ff */
[----:B---3--:R-:W-:Y:S04]  /*43b20*/  @P5 STG.E.U8 desc[UR32][R168.64], R5 ;  /* 0x00000005a8005986 */ /* 0x008fe8000c101120 */
[----:B------:R0:W-:Y:S04]  /*43b30*/  @P4 STG.E.U8 desc[UR32][R66.64], R6 ;  /* 0x0000000642004986 */ /* 0x0001e8000c101120 */
[----:B0-----:R-:W3:Y:S01]  /*43b40*/  LDL.LU.64 R66, [R1+0x1050] ;  /* 0x0010500001427983 */ /* 0x001ee20000300a00 */
[----:B------:R-:W-:-:S04]  /*43b50*/  LOP3.LUT P3, RZ, R243, 0x100000, RZ, 0xc0, !PT ;  /* 0x00100000f3ff7812 */ /* 0x000fc8000786c0ff */
[----:B------:R-:W-:Y:S02]  /*43b60*/  P2R R69, PR, RZ, 0x8 ;  /* 0x00000008ff457803 */ /* 0x000fe40000000000 */
[C---:B------:R-:W-:Y:S02]  /*43b70*/  LOP3.LUT P3, RZ, R243.reuse, 0x200000, RZ, 0xc0, !PT ;  /* 0x00200000f3ff7812 */ /* 0x040fe4000786c0ff */
[C---:B------:R-:W-:Y:S02]  /*43b80*/  LOP3.LUT P1, RZ, R243.reuse, 0x8000000, RZ, 0xc0, !PT ;  /* 0x08000000f3ff7812 */ /* 0x040fe4000782c0ff */
[----:B------:R-:W-:Y:S02]  /*43b90*/  P2R R68, PR, RZ, 0x8 ;  /* 0x00000008ff447803 */ /* 0x000fe40000000000 */
[C---:B------:R-:W-:Y:S02]  /*43ba0*/  LOP3.LUT P3, RZ, R243.reuse, 0x400000, RZ, 0xc0, !PT ;  /* 0x00400000f3ff7812 */ /* 0x040fe4000786c0ff */
[----:B------:R-:W-:-:S02]  /*43bb0*/  LOP3.LUT P6, RZ, R243, 0x4000000, RZ, 0xc0, !PT ;  /* 0x04000000f3ff7812 */ /* 0x000fc400078cc0ff */
[C---:B------:R-:W-:Y:S02]  /*43bc0*/  LOP3.LUT P0, RZ, R243.reuse, 0x2000000, RZ, 0xc0, !PT ;  /* 0x02000000f3ff7812 */ /* 0x040fe4000780c0ff */
[C---:B------:R-:W-:Y:S02]  /*43bd0*/  LOP3.LUT P2, RZ, R243.reuse, 0x1000000, RZ, 0xc0, !PT ;  /* 0x01000000f3ff7812 */ /* 0x040fe4000784c0ff */
[----:B------:R-:W-:Y:S02]  /*43be0*/  P2R R9, PR, RZ, 0x8 ;  /* 0x00000008ff097803 */ /* 0x000fe40000000000 */
[----:B------:R-:W-:Y:S02]  /*43bf0*/  LOP3.LUT P3, RZ, R243, 0x800000, RZ, 0xc0, !PT ;  /* 0x00800000f3ff7812 */ /* 0x000fe4000786c0ff */
[C---:B------:R-:W-:Y:S02]  /*43c00*/  PRMT R0, R65.reuse, 0x7770, RZ ;  /* 0x0000777041007816 */ /* 0x040fe400000000ff */
[----:B------:R-:W-:-:S03]  /*43c10*/  PRMT R7, R65, 0x7771, RZ ;  /* 0x0000777141077816 */ /* 0x000fc600000000ff */
[----:B------:R0:W-:Y:S04]  /*43c20*/  @P1 STG.E.U8 desc[UR32][R174.64], R0 ;  /* 0x00000000ae001986 */ /* 0x0001e8000c101120 */
[----:B--2---:R-:W-:Y:S01]  /*43c30*/  @P6 STG.E.U8 desc[UR32][R172.64], R7 ;  /* 0x00000007ac006986 */ /* 0x004fe2000c101120 */
[C---:B0-----:R-:W-:Y:S02]  /*43c40*/  PRMT R0, R64.reuse, 0x7772, RZ ;  /* 0x0000777240007816 */ /* 0x041fe400000000ff */
[----:B------:R-:W-:Y:S02]  /*43c50*/  PRMT R64, R64, 0x7773, RZ ;  /* 0x0000777340407816 */ /* 0x000fe400000000ff */
[C---:B---3--:R-:W-:Y:S02]  /*43c60*/  PRMT R2, R66.reuse, 0x7770, RZ ;  /* 0x0000777042027816 */ /* 0x048fe400000000ff */
[----:B------:R-:W-:-:S02]  /*43c70*/  PRMT R8, R66, 0x7771, RZ ;  /* 0x0000777142087816 */ /* 0x000fc400000000ff */
[----:B------:R-:W-:Y:S01]  /*43c80*/  PRMT R5, R67, 0x7770, RZ ;  /* 0x0000777043057816 */ /* 0x000fe200000000ff */
[----:B------:R-:W-:Y:S04]  /*43c90*/  @P0 STG.E.U8 desc[UR32][R176.64], R2 ;  /* 0x00000002b0000986 */ /* 0x000fe8000c101120 */
[----:B------:R-:W-:Y:S04]  /*43ca0*/  @P2 STG.E.U8 desc[UR32][R178.64], R8 ;  /* 0x00000008b2002986 */ /* 0x000fe8000c101120 */
[----:B------:R0:W-:Y:S01]  /*43cb0*/  @P3 STG.E.U8 desc[UR32][R56.64], R5 ;  /* 0x0000000538003986 */ /* 0x0001e2000c101120 */
[----:B------:R-:W-:-:S02]  /*43cc0*/  ISETP.NE.AND P3, PT, R9, RZ, PT ;  /* 0x000000ff0900720c */ /* 0x000fc40003f65270 */
[----:B------:R-:W-:Y:S01]  /*43cd0*/  PRMT R6, R67, 0x7771, RZ ;  /* 0x0000777143067816 */ /* 0x000fe200000000ff */
[----:B0-----:R-:W2:Y:S10]  /*43ce0*/  LDL.LU.64 R56, [R1+0x1048] ;  /* 0x0010480001387983 */ /* 0x001eb40000300a00 */
[----:B------:R0:W-:Y:S01]  /*43cf0*/  @P3 STG.E.U8 desc[UR32][R58.64], R6 ;  /* 0x000000063a003986 */ /* 0x0001e2000c101120 */
[----:B------:R-:W-:-:S03]  /*43d00*/  ISETP.NE.AND P3, PT, R68, RZ, PT ;  /* 0x000000ff4400720c */ /* 0x000fc60003f65270 */
[----:B0-----:R-:W3:Y:S10]  /*43d10*/  LDL.LU.64 R58, [R1+0x1040] ;  /* 0x00104000013a7983 */ /* 0x001ef40000300a00 */
[----:B------:R0:W-:Y:S04]  /*43d20*/  @P3 STG.E.U8 desc[UR32][R60.64], R0 ;  /* 0x000000003c003986 */ /* 0x0001e8000c101120 */
[----:B0-----:R-:W4:Y:S01]  /*43d30*/  LDL.LU.64 R60, [R1+0x1038] ;  /* 0x00103800013c7983 */ /* 0x001f220000300a00 */
[----:B------:R-:W-:-:S13]  /*43d40*/  ISETP.NE.AND P3, PT, R69, RZ, PT ;  /* 0x000000ff4500720c */ /* 0x000fda0003f65270 */
[----:B------:R0:W-:Y:S04]  /*43d50*/  @P3 STG.E.U8 desc[UR32][R62.64], R64 ;  /* 0x000000403e003986 */ /* 0x0001e8000c101120 */
[----:B0-----:R-:W2:Y:S01]  /*43d60*/  LDL.LU.64 R62, [R1+0x1030] ;  /* 0x00103000013e7983 */ /* 0x001ea20000300a00 */
        /* <DEDUP_REMOVED lines=9> */
[----:B------:R-:W-:-:S05]  /*43e00*/  PRMT R65, R65, 0x7773, RZ ;  /* 0x0000777341417816 */ /* 0x000fca00000000ff */
[----:B------:R-:W-:Y:S04]  /*43e10*/  @P5 STG.E.U8 desc[UR32][R12.64], R7 ;  /* 0x000000070c005986 */ /* 0x000fe8000c101120 */
[----:B------:R-:W-:Y:S01]  /*43e20*/  @P4 STG.E.U8 desc[UR32][R14.64], R65 ;  /* 0x000000410e004986 */ /* 0x000fe2000c101120 */
[----:B------:R-:W-:Y:S02]  /*43e30*/  ISETP.NE.AND P4, PT, R70, RZ, PT ;  /* 0x000000ff4600720c */ /* 0x000fe40003f85270 */
[C---:B------:R-:W-:Y:S02]  /*43e40*/  PRMT R5, R66.reuse, 0x7772, RZ ;  /* 0x0000777242057816 */ /* 0x040fe400000000ff */
        /* <DEDUP_REMOVED lines=9> */
[C---:B------:R-:W-:Y:S02]  /*43ee0*/  PRMT R69, R67.reuse, 0x7772, RZ ;  /* 0x0000777243457816 */ /* 0x040fe400000000ff */
[----:B------:R-:W-:-:S09]  /*43ef0*/  PRMT R67, R67, 0x7773, RZ ;  /* 0x0000777343437816 */ /* 0x000fd200000000ff */
[----:B------:R-:W-:Y:S04]  /*43f00*/  @P4 STG.E.U8 desc[UR32][R20.64], R69 ;  /* 0x0000004514004986 */ /* 0x000fe8000c101120 */
[----:B------:R-:W-:Y:S01]  /*43f10*/  @P1 STG.E.U8 desc[UR32][R22.64], R67 ;  /* 0x0000004316001986 */ /* 0x000fe2000c101120 */
[C---:B------:R-:W-:Y:S02]  /*43f20*/  LOP3.LUT P3, RZ, R243.reuse, 0x400, RZ, 0xc0, !PT ;  /* 0x00000400f3ff7812 */ /* 0x040fe4000786c0ff */
[C---:B------:R-:W-:Y:S02]  /*43f30*/  LOP3.LUT P5, RZ, R243.reuse, 0x200, RZ, 0xc0, !PT ;  /* 0x00000200f3ff7812 */ /* 0x040fe400078ac0ff */
[----:B------:R-:W-:Y:S02]  /*43f40*/  LOP3.LUT P1, RZ, R243, 0x100, RZ, 0xc0, !PT ;  /* 0x00000100f3ff7812 */ /* 0x000fe4000782c0ff */
[----:B------:R-:W-:-:S04]  /*43f50*/  LOP3.LUT P4, RZ, R4, 0x10000000, RZ, 0xc0, !PT ;  /* 0x1000000004ff7812 */ /* 0x000fc8000788c0ff */
[----:B0-----:R-:W-:Y:S02]  /*43f60*/  P2R R16, PR, RZ, 0x10 ;  /* 0x00000010ff107803 */ /* 0x001fe40000000000 */
[----:B------:R-:W-:-:S04]  /*43f70*/  LOP3.LUT P4, RZ, R4, 0x20000000, RZ, 0xc0, !PT ;  /* 0x2000000004ff7812 */ /* 0x000fc8000788c0ff */
[----:B------:R-:W-:Y:S02]  /*43f80*/  P2R R14, PR, RZ, 0x10 ;  /* 0x00000010ff0e7803 */ /* 0x000fe40000000000 */
[----:B------:R-:W-:-:S04]  /*43f90*/  LOP3.LUT P4, RZ, R4, 0x40000000, RZ, 0xc0, !PT ;  /* 0x4000000004ff7812 */ /* 0x000fc8000788c0ff */
[----:B------:R-:W-:Y:S02]  /*43fa0*/  P2R R12, PR, RZ, 0x10 ;  /* 0x00000010ff0c7803 */ /* 0x000fe40000000000 */
[----:B------:R-:W-:-:S04]  /*43fb0*/  LOP3.LUT P4, RZ, R4, 0x80000000, RZ, 0xc0, !PT ;  /* 0x8000000004ff7812 */ /* 0x000fc8000788c0ff */
[----:B------:R-:W-:Y:S02]  /*43fc0*/  P2R R8, PR, RZ, 0x10 ;  /* 0x00000010ff087803 */ /* 0x000fe40000000000 */
[----:B------:R-:W-:Y:S02]  /*43fd0*/  LOP3.LUT P4, RZ, R243, 0x1, RZ, 0xc0, !PT ;  /* 0x00000001f3ff7812 */ /* 0x000fe4000788c0ff */
[C---:B----4-:R-:W-:Y:S02]  /*43fe0*/  PRMT R7, R60.reuse, 0x7770, RZ ;  /* 0x000077703c077816 */ /* 0x050fe400000000ff */
[----:B------:R-:W-:Y:S02]  /*43ff0*/  PRMT R13, R60, 0x7771, RZ ;  /* 0x000077713c0d7816 */ /* 0x000fe400000000ff */
[----:B------:R-:W-:Y:S01]  /*44000*/  PRMT R5, R61, 0x7770, RZ ;  /* 0x000077703d057816 */ /* 0x000fe200000000ff */
[----:B------:R0:W-:Y:S04]  /*44010*/  @P6 STG.E.U8 desc[UR32][R24.64], R7 ;  /* 0x0000000718006986 */ /* 0x0001e8000c101120 */
[----:B------:R4:W-:Y:S04]  /*44020*/  @P0 STG.E.U8 desc[UR32][R26.64], R13 ;  /* 0x0000000d1a000986 */ /* 0x0009e8000c101120 */
[----:B------:R3:W-:Y:S01]  /*44030*/  @P2 STG.E.U8 desc[UR32][R28.64], R5 ;  /* 0x000000051c002986 */ /* 0x0007e2000c101120 */
[----:B------:R-:W-:-:S04]  /*44040*/  LOP3.LUT P2, RZ, R243, 0x4, RZ, 0xc0, !PT ;  /* 0x00000004f3ff7812 */ /* 0x000fc8000784c0ff */
[----:B------:R-:W-:Y:S02]  /*44050*/  P2R R6, PR, RZ, 0x4 ;  /* 0x00000004ff067803 */ /* 0x000fe40000000000 */
[----:B------:R-:W-:-:S04]  /*44060*/  LOP3.LUT P2, RZ, R243, 0x8, RZ, 0xc0, !PT ;  /* 0x00000008f3ff7812 */ /* 0x000fc8000784c0ff */
[----:B------:R-:W-:Y:S02]  /*44070*/  P2R R2, PR, RZ, 0x4 ;  /* 0x00000004ff027803 */ /* 0x000fe40000000000 */
[C---:B------:R-:W-:Y:S02]  /*44080*/  LOP3.LUT P2, RZ, R243.reuse, 0x10, RZ, 0xc0, !PT ;  /* 0x00000010f3ff7812 */ /* 0x040fe4000784c0ff */
[C---:B------:R-:W-:Y:S02]  /*44090*/  LOP3.LUT P6, RZ, R243.reuse, 0x80, RZ, 0xc0, !PT ;  /* 0x00000080f3ff7812 */ /* 0x040fe400078cc0ff */
[C---:B------:R-:W-:Y:S02]  /*440a0*/  LOP3.LUT P0, RZ, R243.reuse, 0x40, RZ, 0xc0, !PT ;  /* 0x00000040f3ff7812 */ /* 0x040fe4000780c0ff */
[----:B------:R-:W-:Y:S02]  /*440b0*/  P2R R0, PR, RZ, 0x4 ;  /* 0x00000004ff007803 */ /* 0x000fe40000000000 */
[----:B------:R-:W-:-:S02]  /*440c0*/  LOP3.LUT P2, RZ, R243, 0x20, RZ, 0xc0, !PT ;  /* 0x00000020f3ff7812 */ /* 0x000fc4000784c0ff */
[----:B-1----:R-:W-:Y:S02]  /*440d0*/  PRMT R9, R61, 0x7771, RZ ;  /* 0x000077713d097816 */ /* 0x002fe400000000ff */
[C---:B--2---:R-:W-:Y:S02]  /*440e0*/  PRMT R15, R62.reuse, 0x7770, RZ ;  /* 0x000077703e0f7816 */ /* 0x044fe400000000ff */
[----:B------:R-:W-:Y:S02]  /*440f0*/  PRMT R17, R62, 0x7771, RZ ;  /* 0x000077713e117816 */ /* 0x000fe400000000ff */
[C---:B0-----:R-:W-:Y:S01]  /*44100*/  PRMT R7, R63.reuse, 0x7770, RZ ;  /* 0x000077703f077816 */ /* 0x041fe200000000ff */
[----:B------:R0:W-:Y:S01]  /*44110*/  @P3 STG.E.U8 desc[UR32][R30.64], R9 ;  /* 0x000000091e003986 */ /* 0x0001e2000c101120 */
[----:B----4-:R-:W-:Y:S02]  /*44120*/  PRMT R13, R63, 0x7771, RZ ;  /* 0x000077713f0d7816 */ /* 0x010fe400000000ff */
[----:B---3--:R-:W-:Y:S01]  /*44130*/  PRMT R5, R60, 0x7772, RZ ;  /* 0x000077723c057816 */ /* 0x008fe200000000ff */
[----:B------:R1:W-:Y:S04]  /*44140*/  @P5 STG.E.U8 desc[UR32][R32.64], R15 ;  /* 0x0000000f20005986 */ /* 0x0003e8000c101120 */
[----:B------:R-:W-:Y:S04]  /*44150*/  @P1 STG.E.U8 desc[UR32][R34.64], R17 ;  /* 0x0000001122001986 */ /* 0x000fe8000c101120 */
[----:B------:R2:W-:Y:S04]  /*44160*/  @P6 STG.E.U8 desc[UR32][R36.64], R7 ;  /* 0x0000000724006986 */ /* 0x0005e8000c101120 */
[----:B------:R3:W-:Y:S04]  /*44170*/  @P0 STG.E.U8 desc[UR32][R38.64], R13 ;  /* 0x0000000d26000986 */ /* 0x0007e8000c101120 */
[----:B------:R4:W-:Y:S01]  /*44180*/  @P2 STG.E.U8 desc[UR32][R40.64], R5 ;  /* 0x0000000528002986 */ /* 0x0009e2000c101120 */
[----:B------:R-:W-:-:S02]  /*44190*/  ISETP.NE.AND P2, PT, R0, RZ, PT ;  /* 0x000000ff0000720c */ /* 0x000fc40003f45270 */
[----:B0-----:R-:W-:Y:S02]  /*441a0*/  PRMT R9, R60, 0x7773, RZ ;  /* 0x000077733c097816 */ /* 0x001fe400000000ff */
[----:B-1----:R-:W-:-:S09]  /*441b0*/  PRMT R15, R61, 0x7772, RZ ;  /* 0x000077723d0f7816 */ /* 0x002fd200000000ff */
[----:B------:R0:W-:Y:S01]  /*441c0*/  @P2 STG.E.U8 desc[UR32][R42.64], R9 ;  /* 0x000000092a002986 */ /* 0x0001e2000c101120 */
[----:B------:R-:W-:Y:S02]  /*441d0*/  ISETP.NE.AND P2, PT, R2, RZ, PT ;  /* 0x000000ff0200720c */ /* 0x000fe40003f45270 */
[----:B------:R-:W-:Y:S02]  /*441e0*/  LOP3.LUT P3, RZ, R243, 0x2, RZ, 0xc0, !PT ;  /* 0x00000002f3ff7812 */ /* 0x000fe4000786c0ff */
[----:B------:R-:W-:-:S09]  /*441f0*/  PRMT R61, R61, 0x7773, RZ ;  /* 0x000077733d3d7816 */ /* 0x000fd200000000ff */
[----:B------:R1:W-:Y:S01]  /*44200*/  @P2 STG.E.U8 desc[UR32][R44.64], R15 ;  /* 0x0000000f2c002986 */ /* 0x0003e2000c101120 */
[----:B------:R-:W-:Y:S02]  /*44210*/  ISETP.NE.AND P2, PT, R6, RZ, PT ;  /* 0x000000ff0600720c */ /* 0x000fe40003f45270 */
[C---:B--2---:R-:W-:Y:S02]  /*44220*/  PRMT R7, R62.reuse, 0x7772, RZ ;  /* 0x000077723e077816 */ /* 0x044fe400000000ff */
[----:B---3--:R-:W-:-:S09]  /*44230*/  PRMT R13, R62, 0x7773, RZ ;  /* 0x000077733e0d7816 */ /* 0x008fd200000000ff */
[----:B------:R-:W-:Y:S04]  /*44240*/  @P2 STG.E.U8 desc[UR32][R46.64], R61 ;  /* 0x0000003d2e002986 */ /* 0x000fe8000c101120 */
[----:B------:R2:W-:Y:S04]  /*44250*/  @P3 STG.E.U8 desc[UR32][R48.64], R7 ;  /* 0x0000000730003986 */ /* 0x0005e8000c101120 */
[----:B------:R3:W-:Y:S01]  /*44260*/  @P4 STG.E.U8 desc[UR32][R50.64], R13 ;  /* 0x0000000d32004986 */ /* 0x0007e2000c101120 */
[----:B------:R-:W-:Y:S02]  /*44270*/  ISETP.NE.AND P4, PT, R8, RZ, PT ;  /* 0x000000ff0800720c */ /* 0x000fe40003f85270 */
[----:B----4-:R-:W-:-:S02]  /*44280*/  PRMT R5, R63, 0x7772, RZ ;  /* 0x000077723f057816 */ /* 0x010fc400000000ff */
[----:B------:R-:W-:-:S09]  /*44290*/  PRMT R63, R63, 0x7773, RZ ;  /* 0x000077733f3f7816 */ /* 0x000fd200000000ff */
[----:B------:R4:W-:Y:S01]  /*442a0*/  @P4 STG.E.U8 desc[UR32][R52.64], R5 ;  /* 0x0000000534004986 */ /* 0x0009e2000c101120 */
[----:B------:R-:W-:Y:S02]  /*442b0*/  ISETP.NE.AND P4, PT, R12, RZ, PT ;  /* 0x000000ff0c00720c */ /* 0x000fe40003f85270 */
[----:B0-----:R-:W-:-:S11]  /*442c0*/  PRMT R9, R56, 0x7770, RZ ;  /* 0x0000777038097816 */ /* 0x001fd600000000ff */
[----:B------:R-:W-:Y:S01]  /*442d0*/  @P4 STG.E.U8 desc[UR32][R54.64], R63 ;  /* 0x0000003f36004986 */ /* 0x000fe2000c101120 */
[----:B------:R-:W-:Y:S02]  /*442e0*/  ISETP.NE.AND P4, PT, R14, RZ, PT ;  /* 0x000000ff0e00720c */ /* 0x000fe40003f85270 */
[----:B-1----:R-:W-:-:S11]  /*442f0*/  PRMT R15, R56, 0x7771, RZ ;  /* 0x00007771380f7816 */ /* 0x002fd600000000ff */
[----:B------:R0:W-:Y:S01]  /*44300*/  @P4 STG.E.U8 desc[UR32][R180.64], R9 ;  /* 0x00000009b4004986 */ /* 0x0001e2000c101120 */
[----:B------:R-:W-:Y:S02]  /*44310*/  ISETP.NE.AND P4, PT, R16, RZ, PT ;  /* 0x000000ff1000720c */ /* 0x000fe40003f85270 */
[C---:B------:R-:W-:Y:S02]  /*44320*/  LOP3.LUT P1, RZ, R4.reuse, 0x8000000, RZ, 0xc0, !PT ;  /* 0x0800000004ff7812 */ /* 0x040fe4000782c0ff */
[C---:B------:R-:W-:Y:S02]  /*44330*/  LOP3.LUT P5, RZ, R4.reuse, 0x4000000, RZ, 0xc0, !PT ;  /* 0x0400000004ff7812 */ /* 0x040fe400078ac0ff */
[----:B------:R-:W-:-:S07]  /*44340*/  LOP3.LUT P6, RZ, R4, 0x2000000, RZ, 0xc0, !PT ;  /* 0x0200000004ff7812 */ /* 0x000fce00078cc0ff */
[----:B------:R1:W-:Y:S01]  /*44350*/  @P4 STG.E.U8 desc[UR32][R182.64], R15 ;  /* 0x0000000fb6004986 */ /* 0x0003e2000c101120 */
[C---:B------:R-:W-:Y:S02]  /*44360*/  LOP3.LUT P4, RZ, R4.reuse, 0x10000, RZ, 0xc0, !PT ;  /* 0x0001000004ff7812 */ /* 0x040fe4000788c0ff */
[C---:B--2---:R-:W-:Y:S02]  /*44370*/  PRMT R7, R57.reuse, 0x7770, RZ ;  /* 0x0000777039077816 */ /* 0x044fe400000000ff */
[----:B------:R-:W-:Y:S02]  /*44380*/  P2R R6, PR, RZ, 0x10 ;  /* 0x00000010ff067803 */ /* 0x000fe40000000000 */
[----:B------:R-:W-:Y:S02]  /*44390*/  LOP3.LUT P4, RZ, R4, 0x20000, RZ, 0xc0, !PT ;  /* 0x0002000004ff7812 */ /* 0x000fe4000788c0ff */
[----:B---3--:R-:W-:Y:S02]  /*443a0*/  PRMT R13, R57, 0x7771, RZ ;  /* 0x00007771390d7816 */ /* 0x008fe400000000ff */
[----:B----4-:R-:W-:-:S02]  /*443b0*/  PRMT R5, R58, 0x7770, RZ ;  /* 0x000077703a057816 */ /* 0x010fc400000000ff */
[----:B------:R-:W-:Y:S01]  /*443c0*/  P2R R2, PR, RZ, 0x10 ;  /* 0x00000010ff027803 */ /* 0x000fe20000000000 */
[----:B------:R2:W-:Y:S01]  /*443d0*/  @P1 STG.E.U8 desc[UR32][R184.64], R7 ;  /* 0x00000007b8001986 */ /* 0x0005e2000c101120 */
[C---:B------:R-:W-:Y:S02]  /*443e0*/  LOP3.LUT P0, RZ, R4.reuse, 0x1000000, RZ, 0xc0, !PT ;  /* 0x0100000004ff7812 */ /* 0x040fe4000780c0ff */
[C---:B------:R-:W-:Y:S01]  /*443f0*/  LOP3.LUT P4, RZ, R4.reuse, 0x40000, RZ, 0xc0, !PT ;  /* 0x0004000004ff7812 */ /* 0x040fe2000788c0ff */
[----:B------:R3:W-:Y:S01]  /*44400*/  @P5 STG.E.U8 desc[UR32][R186.64], R13 ;  /* 0x0000000dba005986 */ /* 0x0007e2000c101120 */
[C---:B------:R-:W-:Y:S02]  /*44410*/  LOP3.LUT P2, RZ, R4.reuse, 0x800000, RZ, 0xc0, !PT ;  /* 0x0080000004ff7812 */ /* 0x040fe4000784c0ff */
[C---:B------:R-:W-:Y:S01]  /*44420*/  LOP3.LUT P3, RZ, R4.reuse, 0x400000, RZ, 0xc0, !PT ;  /* 0x0040000004ff7812 */ /* 0x040fe2000786c0ff */
[----:B------:R4:W-:Y:S01]  /*44430*/  @P6 STG.E.U8 desc[UR32][R188.64], R5 ;  /* 0x00000005bc006986 */ /* 0x0009e2000c101120 */
[----:B------:R-:W-:-:S02]  /*44440*/  LOP3.LUT P1, RZ, R4, 0x200000, RZ, 0xc0, !PT ;  /* 0x0020000004ff7812 */ /* 0x000fc4000782c0ff */
[C---:B------:R-:W-:Y:S02]  /*44450*/  LOP3.LUT P6, RZ, R4.reuse, 0x100000, RZ, 0xc0, !PT ;  /* 0x0010000004ff7812 */ /* 0x040fe400078cc0ff */
[----:B------:R-:W-:Y:S02]  /*44460*/  P2R R0, PR, RZ, 0x10 ;  /* 0x00000010ff007803 */ /* 0x000fe40000000000 */
[----:B------:R-:W-:Y:S02]  /*44470*/  LOP3.LUT P4, RZ, R4, 0x80000, RZ, 0xc0, !PT ;  /* 0x0008000004ff7812 */ /* 0x000fe4000788c0ff */
[----:B------:R-:W-:Y:S02]  /*44480*/  PRMT R17, R58, 0x7771, RZ ;  /* 0x000077713a117816 */ /* 0x000fe400000000ff */
[C---:B0-----:R-:W-:Y:S02]  /*44490*/  PRMT R9, R59.reuse, 0x7770, RZ ;  /* 0x000077703b097816 */ /* 0x041fe400000000ff */
[----:B-1----:R-:W-:-:S02]  /*444a0*/  PRMT R15, R59, 0x7771, RZ ;  /* 0x000077713b0f7816 */ /* 0x002fc400000000ff */
[C---:B--2---:R-:W-:Y:S01]  /*444b0*/  PRMT R7, R56.reuse, 0x7772, RZ ;  /* 0x0000777238077816 */ /* 0x044fe200000000ff */
[----:B------:R-:W-:Y:S01]  /*444c0*/  @P0 STG.E.U8 desc[UR32][R190.64], R17 ;  /* 0x00000011be000986 */ /* 0x000fe2000c101120 */
[----:B---3--:R-:W-:Y:S02]  /*444d0*/  PRMT R13, R56, 0x7773, RZ ;  /* 0x00007773380d7816 */ /* 0x008fe400000000ff */
[----:B----4-:R-:W-:Y:S01]  /*444e0*/  PRMT R5, R57, 0x7772, RZ ;  /* 0x0000777239057816 */ /* 0x010fe200000000ff */
[----:B------:R0:W-:Y:S04]  /*444f0*/  @P2 STG.E.U8 desc[UR32][R192.64], R9 ;  /* 0x00000009c0002986 */ /* 0x0001e8000c101120 */
[----:B------:R1:W-:Y:S04]  /*44500*/  @P3 STG.E.U8 desc[UR32][R194.64], R15 ;  /* 0x0000000fc2003986 */ /* 0x0003e8000c101120 */
[----:B------:R-:W-:Y:S04]  /*44510*/  @P1 STG.E.U8 desc[UR32][R196.64], R7 ;  /* 0x00000007c4001986 */ /* 0x000fe8000c101120 */
[----:B------:R-:W-:Y:S04]  /*44520*/  @P6 STG.E.U8 desc[UR32][R198.64], R13 ;  /* 0x0000000dc6006986 */ /* 0x000fe8000c101120 */
[----:B------:R-:W-:Y:S01]  /*44530*/  @P4 STG.E.U8 desc[UR32][R200.64], R5 ;  /* 0x00000005c8004986 */ /* 0x000fe2000c101120 */
[----:B------:R-:W-:-:S02]  /*44540*/  ISETP.NE.AND P4, PT, R0, RZ, PT ;  /* 0x000000ff0000720c */ /* 0x000fc40003f85270 */
[----:B------:R-:W-:Y:S02]  /*44550*/  PRMT R57, R57, 0x7773, RZ ;  /* 0x0000777339397816 */ /* 0x000fe400000000ff */
[----:B------:R-:W-:-:S09]  /*44560*/  LOP3.LUT P3, RZ, R4, 0x400, RZ, 0xc0, !PT ;  /* 0x0000040004ff7812 */ /* 0x000fd2000786c0ff */
[----:B------:R-:W-:Y:S01]  /*44570*/  @P4 STG.E.U8 desc[UR32][R202.64], R57 ;  /* 0x00000039ca004986 */ /* 0x000fe2000c101120 */
[----:B------:R-:W-:Y:S02]  /*44580*/  ISETP.NE.AND P4, PT, R2, RZ, PT ;  /* 0x000000ff0200720c */ /* 0x000fe40003f85270 */
[----:B------:R-:W-:Y:S02]  /*44590*/  P2R R18, PR, RZ, 0x8 ;  /* 0x00000008ff127803 */ /* 0x000fe40000000000 */
[----:B------:R-:W-:Y:S02]  /*445a0*/  LOP3.LUT P3, RZ, R4, 0x800, RZ, 0xc0, !PT ;  /* 0x0000080004ff7812 */ /* 0x000fe4000786c0ff */
[----:B0-----:R-:W-:Y:S02]  /*445b0*/  PRMT R9, R58, 0x7772, RZ ;  /* 0x000077723a097816 */ /* 0x001fe400000000ff */
[----:B------:R-:W-:Y:S02]  /*445c0*/  P2R R16, PR, RZ, 0x8 ;  /* 0x00000008ff107803 */ /* 0x000fe40000000000 */
[----:B------:R-:W-:-:S03]  /*445d0*/  LOP3.LUT P3, RZ, R4, 0x1000, RZ, 0xc0, !PT ;  /* 0x0000100004ff7812 */ /* 0x000fc6000786c0ff */
[----:B------:R-:W-:Y:S01]  /*445e0*/  @P4 STG.E.U8 desc[UR32][R204.64], R9 ;  /* 0x00000009cc004986 */ /* 0x000fe2000c101120 */
[----:B------:R-:W-:Y:S02]  /*445f0*/  ISETP.NE.AND P4, PT, R6, RZ, PT ;  /* 0x000000ff0600720c */ /* 0x000fe40003f85270 */
[----:B------:R-:W-:Y:S02]  /*44600*/  P2R R14, PR, RZ, 0x8 ;  /* 0x00000008ff0e7803 */ /* 0x000fe40000000000 */
[----:B------:R-:W-:Y:S02]  /*44610*/  LOP3.LUT P3, RZ, R4, 0x2000, RZ, 0xc0, !PT ;  /* 0x0000200004ff7812 */ /* 0x000fe4000786c0ff */
[----:B-1----:R-:W-:Y:S02]  /*44620*/  PRMT R15, R58, 0x7773, RZ ;  /* 0x000077733a0f7816 */ /* 0x002fe400000000ff */
[----:B------:R-:W-:Y:S02]  /*44630*/  P2R R12, PR, RZ, 0x8 ;  /* 0x00000008ff0c7803 */ /* 0x000fe40000000000 */
[----:B------:R-:W-:-:S02]  /*44640*/  LOP3.LUT P3, RZ, R4, 0x4000, RZ, 0xc0, !PT ;  /* 0x0000400004ff7812 */ /* 0x000fc4000786c0ff */
[C---:B------:R-:W-:Y:S01]  /*44650*/  LOP3.LUT P2, RZ, R4.reuse, 0x200, RZ, 0xc0, !PT ;  /* 0x0000020004ff7812 */ /* 0x040fe2000784c0ff */
[----:B------:R-:W-:Y:S01]  /*44660*/  @P4 STG.E.U8 desc[UR32][R206.64], R15 ;  /* 0x0000000fce004986 */ /* 0x000fe2000c101120 */
[----:B------:R-:W-:Y:S02]  /*44670*/  P2R R8, PR, RZ, 0x8 ;  /* 0x00000008ff087803 */ /* 0x000fe40000000000 */
[C---:B------:R-:W-:Y:S02]  /*44680*/  LOP3.LUT P3, RZ, R4.reuse, 0x8000, RZ, 0xc0, !PT ;  /* 0x0000800004ff7812 */ /* 0x040fe4000786c0ff */
[C---:B------:R-:W-:Y:S02]  /*44690*/  LOP3.LUT P1, RZ, R4.reuse, 0x100, RZ, 0xc0, !PT ;  /* 0x0000010004ff7812 */ /* 0x040fe4000782c0ff */
[C---:B------:R-:W-:Y:S02]  /*446a0*/  LOP3.LUT P0, RZ, R4.reuse, 0x80, RZ, 0xc0, !PT ;  /* 0x0000008004ff7812 */ /* 0x040fe4000780c0ff */
[----:B------:R-:W-:-:S02]  /*446b0*/  LOP3.LUT P6, RZ, R4, 0x40, RZ, 0xc0, !PT ;  /* 0x0000004004ff7812 */ /* 0x000fc400078cc0ff */
[C---:B------:R-:W-:Y:S02]  /*446c0*/  LOP3.LUT P5, RZ, R4.reuse, 0x20, RZ, 0xc0, !PT ;  /* 0x0000002004ff7812 */ /* 0x040fe400078ac0ff */
[----:B------:R-:W-:Y:S02]  /*446d0*/  LOP3.LUT P4, RZ, R4, 0x10, RZ, 0xc0, !PT ;  /* 0x0000001004ff7812 */ /* 0x000fe4000788c0ff */
[----:B------:R-:W0:Y:S01]  /*446e0*/  LDS.128 R4, [R242] ;  /* 0x00000000f2047984 */ /* 0x000e220000000c00 */
[----:B------:R-:W-:-:S05]  /*446f0*/  PRMT R17, R59, 0x7772, RZ ;  /* 0x000077723b117816 */ /* 0x000fca00000000ff */
[----:B------:R1:W-:Y:S01]  /*44700*/  @P3 STG.E.U8 desc[UR32][R208.64], R17 ;  /* 0x00000011d0003986 */ /* 0x0003e2000c101120 */
[----:B------:R-:W-:Y:S02]  /*44710*/  ISETP.NE.AND P3, PT, R8, RZ, PT ;  /* 0x000000ff0800720c */ /* 0x000fe40003f65270 */
[----:B------:R-:W-:-:S11]  /*44720*/  PRMT R59, R59, 0x7773, RZ ;  /* 0x000077733b3b7816 */ /* 0x000fd600000000ff */
[----:B------:R-:W-:Y:S01]  /*44730*/  @P3 STG.E.U8 desc[UR32][R210.64], R59 ;  /* 0x0000003bd2003986 */ /* 0x000fe2000c101120 */
[----:B------:R-:W-:Y:S02]  /*44740*/  ISETP.NE.AND P3, PT, R12, RZ, PT ;  /* 0x000000ff0c00720c */ /* 0x000fe40003f65270 */
[----:B0-----:R-:W-:-:S11]  /*44750*/  PRMT R13, R4, 0x7770, RZ ;  /* 0x00007770040d7816 */ /* 0x001fd600000000ff */
[----:B------:R0:W-:Y:S01]  /*44760*/  @P3 STG.E.U8 desc[UR32][R212.64], R13 ;  /* 0x0000000dd4003986 */ /* 0x0001e2000c101120 */
[----:B------:R-:W-:Y:S02]  /*44770*/  ISETP.NE.AND P3, PT, R14, RZ, PT ;  /* 0x000000ff0e00720c */ /* 0x000fe40003f65270 */
[----:B------:R-:W-:Y:S02]  /*44780*/  PRMT R19, R4, 0x7771, RZ ;  /* 0x0000777104137816 */ /* 0x000fe400000000ff */
[----:B------:R-:W-:-:S09]  /*44790*/  PRMT R9, R5, 0x7770, RZ ;  /* 0x0000777005097816 */ /* 0x000fd200000000ff */
[----:B------:R2:W-:Y:S01]  /*447a0*/  @P3 STG.E.U8 desc[UR32][R214.64], R19 ;  /* 0x00000013d6003986 */ /* 0x0005e2000c101120 */
[----:B------:R-:W-:Y:S02]  /*447b0*/  ISETP.NE.AND P3, PT, R16, RZ, PT ;  /* 0x000000ff1000720c */ /* 0x000fe40003f65270 */
[----:B------:R-:W-:-:S11]  /*447c0*/  PRMT R15, R5, 0x7771, RZ ;  /* 0x00007771050f7816 */ /* 0x000fd600000000ff */
[----:B------:R3:W-:Y:S01]  /*447d0*/  @P3 STG.E.U8 desc[UR32][R216.64], R9 ;  /* 0x00000009d8003986 */ /* 0x0007e2000c101120 */
[----:B------:R-:W-:Y:S02]  /*447e0*/  ISETP.NE.AND P3, PT, R18, RZ, PT ;  /* 0x000000ff1200720c */ /* 0x000fe40003f65270 */
[C---:B-1----:R-:W-:Y:S02]  /*447f0*/  PRMT R17, R6.reuse, 0x7770, RZ ;  /* 0x0000777006117816 */ /* 0x042fe400000000ff */
[----:B------:R-:W-:Y:S02]  /*44800*/  PRMT R21, R6, 0x7771, RZ ;  /* 0x0000777106157816 */ /* 0x000fe400000000ff */
[C---:B0-----:R-:W-:Y:S02]  /*44810*/  PRMT R13, R7.reuse, 0x7770, RZ ;  /* 0x00007770070d7816 */ /* 0x041fe400000000ff */
[----:B--2---:R-:W-:Y:S02]  /*44820*/  PRMT R19, R7, 0x7771, RZ ;  /* 0x0000777107137816 */ /* 0x004fe400000000ff */
[----:B---3--:R-:W-:-:S03]  /*44830*/  PRMT R9, R4, 0x7772, RZ ;  /* 0x0000777204097816 */ /* 0x008fc600000000ff */
[----:B------:R0:W-:Y:S01]  /*44840*/  @P3 STG.E.U8 desc[UR32][R218.64], R15 ;  /* 0x0000000fda003986 */ /* 0x0001e2000c101120 */
[----:B------:R-:W-:-:S03]  /*44850*/  LOP3.LUT P3, RZ, R3, 0x40000000, RZ, 0xc0, !PT ;  /* 0x4000000003ff7812 */ /* 0x000fc6000786c0ff */
        /* <DEDUP_REMOVED lines=9> */
[----:B------:R-:W-:Y:S02]  /*448f0*/  LOP3.LUT P5, RZ, R3, 0x2000000, RZ, 0xc0, !PT ;  /* 0x0200000003ff7812 */ /* 0x000fe400078ac0ff */
[----:B------:R-:W-:Y:S02]  /*44900*/  PRMT R3, R4, 0x7773, RZ ;  /* 0x0000777304037816 */ /* 0x000fe400000000ff */
[C---:B0-----:R-:W-:Y:S02]  /*44910*/  PRMT R15, R5.reuse, 0x7772, RZ ;  /* 0x00007772050f7816 */ /* 0x041fe400000000ff */
[----:B------:R-:W-:Y:S02]  /*44920*/  PRMT R5, R5, 0x7773, RZ ;  /* 0x0000777305057816 */ /* 0x000fe400000000ff */
[C---:B-1----:R-:W-:Y:S01]  /*44930*/  PRMT R17, R6.reuse, 0x7772, RZ ;  /* 0x0000777206117816 */ /* 0x042fe200000000ff */
[----:B------:R3:W-:Y:S01]  /*44940*/  @P4 STG.E.U8 desc[UR32][R230.64], R3 ;  /* 0x00000003e6004986 */ /* 0x0007e2000c101120 */
[----:B--2---:R-:W-:-:S02]  /*44950*/  PRMT R21, R6, 0x7773, RZ ;  /* 0x0000777306157816 */ /* 0x004fc400000000ff */
[C---:B------:R-:W-:Y:S01]  /*44960*/  PRMT R23, R7.reuse, 0x7772, RZ ;  /* 0x0000777207177816 */ /* 0x040fe200000000ff */
[----:B------:R3:W-:Y:S04]  /*44970*/  @P3 STG.E.U8 desc[UR32][R232.64], R15 ;  /* 0x0000000fe8003986 */ /* 0x0007e8000c101120 */
[----:B------:R3:W-:Y:S04]  /*44980*/  @P2 STG.E.U8 desc[UR32][R234.64], R5 ;  /* 0x00000005ea002986 */ /* 0x0007e8000c101120 */
[----:B------:R3:W-:Y:S04]  /*44990*/  @P1 STG.E.U8 desc[UR32][R236.64], R17 ;  /* 0x00000011ec001986 */ /* 0x0007e8000c101120 */
[----:B------:R3:W-:Y:S01]  /*449a0*/  @P0 STG.E.U8 desc[UR32][R238.64], R21 ;  /* 0x00000015ee000986 */ /* 0x0007e2000c101120 */
[----:B------:R-:W-:-:S03]  /*449b0*/  PRMT R7, R7, 0x7773, RZ ;  /* 0x0000777307077816 */ /* 0x000fc600000000ff */
[----:B------:R3:W-:Y:S01]  /*449c0*/  @P6 STG.E.U8 desc[UR32][R240.64], R23 ;  /* 0x00000017f0006986 */ /* 0x0007e2000c101120 */
[----:B------:R-:W-:Y:S05]  /*449d0*/  @!P5 EXIT ;  /* 0x000000000000d94d */ /* 0x000fea0003800000 */
[----:B------:R-:W-:Y:S01]  /*449e0*/  STG.E.U8 desc[UR32][R10.64], R7 ;  /* 0x000000070a007986 */ /* 0x000fe2000c101120 */
[----:B------:R-:W-:Y:S05]  /*449f0*/  EXIT ;  /* 0x000000000000794d */ /* 0x000fea0003800000 */
.L_x_3:
[----:B------:R-:W-:-:S00]  /*44a00*/  BRA `(.L_x_3) ;  /* 0xfffffffc00fc7947 */ /* 0x000fc0000383ffff */
[----:B------:R-:W-:-:S00]  /*44a10*/  NOP ;  /* 0x0000000000007918 */ /* 0x000fc00000000000 */
        /* <DEDUP_REMOVED lines=14> */
.L_x_4:


//--------------------- .nv.shared.matmul_kernel  --------------------------
	.section	.nv.shared.matmul_kernel,"aw",@nobits
	.sectionflags	@""
	.align	16
	.zero		1024


//--------------------- .nv.shared.reserved.0     --------------------------
	.section	.nv.shared.reserved.0,"aw",@nobits
	.weak		__nv_reservedSMEM_offset_0_alias
	.size		__nv_reservedSMEM_offset_0_alias, 0, 0
	.other		__nv_reservedSMEM_offset_0_alias,@"STO_CUDA_RESERVED_SHARED STV_DEFAULT"
__nv_reservedSMEM_offset_0_alias:
	.zero		0


//--------------------- .nv.constant0.matmul_kernel --------------------------
	.section	.nv.constant0.matmul_kernel,"a",@progbits
	.sectionflags	@""
	.align	4
.nv.constant0.matmul_kernel:
	.zero		608


//--------------------- SYMBOLS --------------------------

	.type		.nv.reservedSmem.offset0,@object
	.size		.nv.reservedSmem.offset0,0x4
